def matmul_kernel(
    a_ptr,
    b_ptr,
    c_ptr,
    M,
    N,
    K,
    stride_am,
    stride_ak,
    stride_bk,
    stride_bn,
    stride_cm,
    stride_cn,
    BLOCK_M: tl.constexpr,
    BLOCK_N: tl.constexpr,
    BLOCK_K: tl.constexpr,
    GROUP_M: tl.constexpr,
):
    pid = tl.program_id(axis=0)
    num_pid_m = tl.cdiv(M, BLOCK_M)
    num_pid_n = tl.cdiv(N, BLOCK_N)
    num_pid_in_group = GROUP_M * num_pid_n
    group_id = pid // num_pid_in_group
    first_pid_m = group_id * GROUP_M
    group_size_m = min(num_pid_m - first_pid_m, GROUP_M)
    pid_m = first_pid_m + ((pid % num_pid_in_group) % group_size_m)
    pid_n = (pid % num_pid_in_group) // group_size_m

    offs_am = (pid_m * BLOCK_M + tl.arange(0, BLOCK_M)) % M
    offs_bn = (pid_n * BLOCK_N + tl.arange(0, BLOCK_N)) % N
    offs_k = tl.arange(0, BLOCK_K)
    a_ptrs = a_ptr + offs_am[:, None] * stride_am + offs_k[None, :] * stride_ak
    b_ptrs = b_ptr + offs_k[:, None] * stride_bk + offs_bn[None, :] * stride_bn

    acc = tl.zeros((BLOCK_M, BLOCK_N), dtype=tl.float32)
    for kk in range(0, tl.cdiv(K, BLOCK_K)):
        a = tl.load(a_ptrs, mask=offs_k[None, :] < K - kk * BLOCK_K, other=0.0)
        b = tl.load(b_ptrs, mask=offs_k[:, None] < K - kk * BLOCK_K, other=0.0)
        acc = tl.dot(a, b, acc)
        a_ptrs += BLOCK_K * stride_ak
        b_ptrs += BLOCK_K * stride_bk

    c = acc.to(c_ptr.dtype.element_ty)
    offs_cm = pid_m * BLOCK_M + tl.arange(0, BLOCK_M)
    offs_cn = pid_n * BLOCK_N + tl.arange(0, BLOCK_N)
    c_ptrs = c_ptr + offs_cm[:, None] * stride_cm + offs_cn[None, :] * stride_cn
    mask = (offs_cm[:, None] < M) & (offs_cn[None, :] < N)
    tl.store(c_ptrs, c, mask=mask)

# config = {"BLOCK_K": 128, "BLOCK_M": 512, "BLOCK_N": 256, "GROUP_M": 8, "arch": "sm_90", "dtype": "fp8e5m2", "num_ctas": 2, "num_stages": 3, "num_warps": 4}
# arch = sm_90


// ===== COMPILED SASS (sm_90a) =====

	.target	sm_90a

	.elftype	@"ET_EXEC"


//--------------------- .note.nv.tkinfo           --------------------------
	.section	.note.nv.tkinfo,"",@"SHT_NOTE"
	.sectionflags	@"SHF_NOTE_NV_TKINFO"
	.tkinfo
        /*0018*/ 	.word	0x00000002
        /*0030*/ 	.string	""
        /*0030*/ 	.string	"ptxas"
        /*0030*/ 	.string	"Cuda compilation tools, release 13.0, V13.0.88"
        /*0030*/ 	.string	"Build cuda_13.0.r13.0/compiler.36424714_0"
        /*0030*/ 	.string	"-v  -suppress-debug-info  -lineinfo  -arch sm_90a "



//--------------------- .note.nv.cuinfo           --------------------------
	.section	.note.nv.cuinfo,"",@"SHT_NOTE"
	.sectionflags	@"SHF_NOTE_NV_CUINFO"
        /*0018*/ 	.short	0x0002
        /*001a*/ 	.short	0x005a
        /*001c*/ 	.short	0x0082
	.zero		2


//--------------------- .nv.info                  --------------------------
	.section	.nv.info,"",@"SHT_CUDA_INFO"
	.align	4


	//----- nvinfo : EIATTR_REGCOUNT
	.align		4
        /*0000*/ 	.byte	0x04, 0x2f
        /*0002*/ 	.short	(.L_1 - .L_0)
	.align		4
.L_0:
        /*0004*/ 	.word	index@(matmul_kernel)
        /*0008*/ 	.word	0x000000ff


	//----- nvinfo : EIATTR_FRAME_SIZE
	.align		4
.L_1:
        /*000c*/ 	.byte	0x04, 0x11
        /*000e*/ 	.short	(.L_3 - .L_2)
	.align		4
.L_2:
        /*0010*/ 	.word	index@(matmul_kernel)
        /*0014*/ 	.word	0x00001fd0


	//----- nvinfo : EIATTR_MIN_STACK_SIZE
	.align		4
.L_3:
        /*0018*/ 	.byte	0x04, 0x12
        /*001a*/ 	.short	(.L_5 - .L_4)
	.align		4
.L_4:
        /*001c*/ 	.word	index@(matmul_kernel)
        /*0020*/ 	.word	0x00001fd0
.L_5:


//--------------------- .nv.compat                --------------------------
	.section	.nv.compat,"",@"SHT_CUDA_COMPAT_INFO"
	.align	4
        /*0000*/ 	.byte	0x02, 0x09, 0x01, 0x00, 0x02, 0x02, 0x04, 0x00, 0x02, 0x05, 0x05, 0x00, 0x03, 0x07, 0x01, 0x01
        /*0010*/ 	.byte	0x02, 0x03, 0x00, 0x00, 0x02, 0x06, 0x01, 0x00, 0x04, 0x0b, 0x08, 0x00, 0x00, 0x00, 0x00, 0x00
        /*0020*/ 	.byte	0x00, 0x00, 0x00, 0x00


//--------------------- .nv.info.matmul_kernel    --------------------------
	.section	.nv.info.matmul_kernel,"",@"SHT_CUDA_INFO"
	.sectionflags	@""
	.align	4


	//----- nvinfo : EIATTR_CUDA_API_VERSION
	.align		4
        /*0000*/ 	.byte	0x04, 0x37
        /*0002*/ 	.short	(.L_7 - .L_6)
.L_6:
        /*0004*/ 	.word	0x00000082


	//----- nvinfo : EIATTR_KPARAM_INFO
	.align		4
.L_7:
        /*0008*/ 	.byte	0x04, 0x17
        /*000a*/ 	.short	(.L_9 - .L_8)
.L_8:
        /*000c*/ 	.word	0x00000000
        /*0010*/ 	.short	0x000d
        /*0012*/ 	.short	0x0048
        /*0014*/ 	.byte	0x00, 0xf4, 0x21, 0x00


	//----- nvinfo : EIATTR_KPARAM_INFO
	.align		4
.L_9:
        /*0018*/ 	.byte	0x04, 0x17
        /*001a*/ 	.short	(.L_11 - .L_10)
.L_10:
        /*001c*/ 	.word	0x00000000
        /*0020*/ 	.short	0x000c
        /*0022*/ 	.short	0x0040
        /*0024*/ 	.byte	0x00, 0xf4, 0x21, 0x00


	//----- nvinfo : EIATTR_KPARAM_INFO
	.align		4
.L_11:
        /*0028*/ 	.byte	0x04, 0x17
        /*002a*/ 	.short	(.L_13 - .L_12)
.L_12:
        /*002c*/ 	.word	0x00000000
        /*0030*/ 	.short	0x000b
        /*0032*/ 	.short	0x0038
        /*0034*/ 	.byte	0x00, 0xf0, 0x11, 0x00


	//----- nvinfo : EIATTR_KPARAM_INFO
	.align		4
.L_13:
        /*0038*/ 	.byte	0x04, 0x17
        /*003a*/ 	.short	(.L_15 - .L_14)
.L_14:
        /*003c*/ 	.word	0x00000000
        /*0040*/ 	.short	0x000a
        /*0042*/ 	.short	0x0034
        /*0044*/ 	.byte	0x00, 0xf0, 0x11, 0x00


	//----- nvinfo : EIATTR_KPARAM_INFO
	.align		4
.L_15:
        /*0048*/ 	.byte	0x04, 0x17
        /*004a*/ 	.short	(.L_17 - .L_16)
.L_16:
        /*004c*/ 	.word	0x00000000
        /*0050*/ 	.short	0x0009
        /*0052*/ 	.short	0x0030
        /*0054*/ 	.byte	0x00, 0xf0, 0x11, 0x00


	//----- nvinfo : EIATTR_KPARAM_INFO
	.align		4
.L_17:
        /*0058*/ 	.byte	0x04, 0x17
        /*005a*/ 	.short	(.L_19 - .L_18)
.L_18:
        /*005c*/ 	.word	0x00000000
        /*0060*/ 	.short	0x0008
        /*0062*/ 	.short	0x002c
        /*0064*/ 	.byte	0x00, 0xf0, 0x11, 0x00


	//----- nvinfo : EIATTR_KPARAM_INFO
	.align		4
.L_19:
        /*0068*/ 	.byte	0x04, 0x17
        /*006a*/ 	.short	(.L_21 - .L_20)
.L_20:
        /*006c*/ 	.word	0x00000000
        /*0070*/ 	.short	0x0007
        /*0072*/ 	.short	0x0028
        /*0074*/ 	.byte	0x00, 0xf0, 0x11, 0x00


	//----- nvinfo : EIATTR_KPARAM_INFO
	.align		4
.L_21:
        /*0078*/ 	.byte	0x04, 0x17
        /*007a*/ 	.short	(.L_23 - .L_22)
.L_22:
        /*007c*/ 	.word	0x00000000
        /*0080*/ 	.short	0x0006
        /*0082*/ 	.short	0x0024
        /*0084*/ 	.byte	0x00, 0xf0, 0x11, 0x00


	//----- nvinfo : EIATTR_KPARAM_INFO
	.align		4
.L_23:
        /*0088*/ 	.byte	0x04, 0x17
        /*008a*/ 	.short	(.L_25 - .L_24)
.L_24:
        /*008c*/ 	.word	0x00000000
        /*0090*/ 	.short	0x0005
        /*0092*/ 	.short	0x0020
        /*0094*/ 	.byte	0x00, 0xf0, 0x11, 0x00


	//----- nvinfo : EIATTR_KPARAM_INFO
	.align		4
.L_25:
        /*0098*/ 	.byte	0x04, 0x17
        /*009a*/ 	.short	(.L_27 - .L_26)
.L_26:
        /*009c*/ 	.word	0x00000000
        /*00a0*/ 	.short	0x0004
        /*00a2*/ 	.short	0x001c
        /*00a4*/ 	.byte	0x00, 0xf0, 0x11, 0x00


	//----- nvinfo : EIATTR_KPARAM_INFO
	.align		4
.L_27:
        /*00a8*/ 	.byte	0x04, 0x17
        /*00aa*/ 	.short	(.L_29 - .L_28)
.L_28:
        /*00ac*/ 	.word	0x00000000
        /*00b0*/ 	.short	0x0003
        /*00b2*/ 	.short	0x0018
        /*00b4*/ 	.byte	0x00, 0xf0, 0x11, 0x00


	//----- nvinfo : EIATTR_KPARAM_INFO
	.align		4
.L_29:
        /*00b8*/ 	.byte	0x04, 0x17
        /*00ba*/ 	.short	(.L_31 - .L_30)
.L_30:
        /*00bc*/ 	.word	0x00000000
        /*00c0*/ 	.short	0x0002
        /*00c2*/ 	.short	0x0010
        /*00c4*/ 	.byte	0x00, 0xf4, 0x21, 0x00


	//----- nvinfo : EIATTR_KPARAM_INFO
	.align		4
.L_31:
        /*00c8*/ 	.byte	0x04, 0x17
        /*00ca*/ 	.short	(.L_33 - .L_32)
.L_32:
        /*00cc*/ 	.word	0x00000000
        /*00d0*/ 	.short	0x0001
        /*00d2*/ 	.short	0x0008
        /*00d4*/ 	.byte	0x00, 0xf4, 0x21, 0x00


	//----- nvinfo : EIATTR_KPARAM_INFO
	.align		4
.L_33:
        /*00d8*/ 	.byte	0x04, 0x17
        /*00da*/ 	.short	(.L_35 - .L_34)
.L_34:
        /*00dc*/ 	.word	0x00000000
        /*00e0*/ 	.short	0x0000
        /*00e2*/ 	.short	0x0000
        /*00e4*/ 	.byte	0x00, 0xf4, 0x21, 0x00


	//----- nvinfo : EIATTR_EXPLICIT_CLUSTER
	.align		4
.L_35:
        /*00e8*/ 	.byte	0x01, 0x3e
	.zero		2


	//----- nvinfo : EIATTR_CTA_PER_CLUSTER
	.align		4
        /*00ec*/ 	.byte	0x04, 0x3d
        /*00ee*/ 	.short	(.L_37 - .L_36)
.L_36:
        /*00f0*/ 	.word	0x00000002
        /*00f4*/ 	.word	0x00000001
        /*00f8*/ 	.word	0x00000001


	//----- nvinfo : EIATTR_SPARSE_MMA_MASK
	.align		4
.L_37:
        /*00fc*/ 	.byte	0x03, 0x50
        /*00fe*/ 	.short	0x0000


	//----- nvinfo : EIATTR_MAXREG_COUNT
	.align		4
        /*0100*/ 	.byte	0x03, 0x1b
        /*0102*/ 	.short	0x00ff


	//----- nvinfo : EIATTR_NUM_BARRIERS
	.align		4
        /*0104*/ 	.byte	0x02, 0x4c
        /*0106*/ 	.byte	0x01
	.zero		1


	//----- nvinfo : EIATTR_ANNOTATIONS
	.align		4
        /*0108*/ 	.byte	0x04, 0x55
        /*010a*/ 	.short	(.L_39 - .L_38)


	//   ....[0]....
.L_38:
        /*010c*/ 	.word	0x00000001
        /*0110*/ 	.byte	0x90, 0x05, 0x00, 0x00, 0x01, 0x00, 0x00, 0x00, 0xc0, 0x05, 0x00, 0x00, 0x01, 0x00, 0x00, 0x00
        /* <DEDUP_REMOVED lines=8> */
        /*01a0*/ 	.byte	0xc0, 0x16, 0x00, 0x00


	//----- nvinfo : EIATTR_MERCURY_ISA_VERSION
	.align		4
.L_39:
        /*01a4*/ 	.byte	0x03, 0x5f
        /*01a6*/ 	.short	0x0101


	//----- nvinfo : EIATTR_EXIT_INSTR_OFFSETS
	.align		4
        /*01a8*/ 	.byte	0x04, 0x1c
        /*01aa*/ 	.short	(.L_41 - .L_40)


	//   ....[0]....
.L_40:
        /*01ac*/ 	.word	0x00064800


	//   ....[1]....
        /*01b0*/ 	.word	0x00064830


	//----- nvinfo : EIATTR_REQNTID
	.align		4
.L_41:
        /*01b4*/ 	.byte	0x04, 0x10
        /*01b6*/ 	.short	(.L_43 - .L_42)
.L_42:
        /*01b8*/ 	.word	0x00000080
        /*01bc*/ 	.word	0x00000001
        /*01c0*/ 	.word	0x00000001


	//----- nvinfo : EIATTR_CBANK_PARAM_SIZE
	.align		4
.L_43:
        /*01c4*/ 	.byte	0x03, 0x19
        /*01c6*/ 	.short	0x0050


	//----- nvinfo : EIATTR_PARAM_CBANK
	.align		4
        /*01c8*/ 	.byte	0x04, 0x0a
        /*01ca*/ 	.short	(.L_45 - .L_44)
	.align		4
.L_44:
        /*01cc*/ 	.word	index@(.nv.constant0.matmul_kernel)
        /*01d0*/ 	.short	0x0210
        /*01d2*/ 	.short	0x0050


	//----- nvinfo : EIATTR_SW_WAR
	.align		4
.L_45:
        /*01d4*/ 	.byte	0x04, 0x36
        /*01d6*/ 	.short	(.L_47 - .L_46)
.L_46:
        /*01d8*/ 	.word	0x00000008
.L_47:


//--------------------- .nv.callgraph             --------------------------
	.section	.nv.callgraph,"",@"SHT_CUDA_CALLGRAPH"
	.align	4
	.sectionentsize	8
	.align		4
        /*0000*/ 	.word	0x00000000
	.align		4
        /*0004*/ 	.word	0xffffffff
	.align		4
        /*0008*/ 	.word	0x00000000
	.align		4
        /*000c*/ 	.word	0xfffffffe
	.align		4
        /*0010*/ 	.word	0x00000000
	.align		4
        /*0014*/ 	.word	0xfffffffd
	.align		4
        /*0018*/ 	.word	0x00000000
	.align		4
        /*001c*/ 	.word	0xfffffffc


//--------------------- .text.matmul_kernel       --------------------------
	.section	.text.matmul_kernel,"ax",@progbits
	.align	128
        .global         matmul_kernel
        .type           matmul_kernel,@function
        .size           matmul_kernel,(.L_x_4 - matmul_kernel)
        .other          matmul_kernel,@"STO_CUDA_ENTRY STV_DEFAULT"
matmul_kernel:
.text.matmul_kernel:
[----:B------:R-:W0:Y:S08]  /*0000*/  LDC R1, c[0x0][0x28] ;  /* 0x00000a00ff017b82 */ /* 0x000e300000000800 */
[----:B------:R-:W1:Y:S01]  /*0010*/  LDC.64 R126, c[0x0][0x228] ;  /* 0x00008a00ff7e7b82 */ /* 0x000e620000000a00 */
[----:B0-----:R-:W-:Y:S01]  /*0020*/  VIADD R1, R1, 0xffffe030 ;  /* 0xffffe03001017836 */ /* 0x001fe20000000000 */
[----:B------:R-:W0:Y:S01]  /*0030*/  S2R R237, SR_TID.X ;  /* 0x0000000000ed7919 */ /* 0x000e220000002100 */
[----:B------:R-:W-:Y:S01]  /*0040*/  UMOV UR58, 0x400 ;  /* 0x00000400003a7882 */ /* 0x000fe20000000000 */
[----:B------:R-:W-:-:S04]  /*0050*/  ULDC.64 UR56, c[0x0][0x208] ;  /* 0x0000820000387ab9 */ /* 0x000fc80000000a00 */
[----:B------:R-:W2:Y:S08]  /*0060*/  S2UR UR4, SR_CTAID.X ;  /* 0x00000000000479c3 */ /* 0x000eb00000002500 */
[----:B------:R-:W3:Y:S01]  /*0070*/  S2UR UR6, SR_CgaCtaId ;  /* 0x00000000000679c3 */ /* 0x000ee20000008800 */
[----:B-1----:R-:W-:-:S05]  /*0080*/  VIADD R0, R127, 0xff ;  /* 0x000000ff7f007836 */ /* 0x002fca0000000000 */
[----:B------:R-:W-:Y:S02]  /*0090*/  SHF.R.S32.HI R3, RZ, 0x1f, R0 ;  /* 0x0000001fff037819 */ /* 0x000fe40000011400 */
[----:B--2---:R-:W-:Y:S01]  /*00a0*/  I2FP.F32.U32 R5, UR4 ;  /* 0x0000000400057c45 */ /* 0x004fe20008201000 */
[----:B------:R-:W-:Y:S01]  /*00b0*/  ULDC UR4, c[0x0][0x150] ;  /* 0x0000540000047ab9 */ /* 0x000fe20000000800 */
[----:B------:R-:W-:Y:S02]  /*00c0*/  LEA.HI R3, R3, R0, RZ, 0x8 ;  /* 0x0000000003037211 */ /* 0x000fe400078f40ff */
[----:B0-----:R-:W-:Y:S01]  /*00d0*/  LOP3.LUT R239, R237, 0x7f, RZ, 0xc0, !PT ;  /* 0x0000007fedef7812 */ /* 0x001fe200078ec0ff */
[----:B------:R-:W-:Y:S01]  /*00e0*/  FMUL R5, R5, UR4 ;  /* 0x0000000405057c20 */ /* 0x000fe20008400000 */
[----:B------:R-:W-:Y:S01]  /*00f0*/  SHF.R.S32.HI R3, RZ, 0x8, R3 ;  /* 0x00000008ff037819 */ /* 0x000fe20000011403 */
[----:B---3--:R-:W-:Y:S02]  /*0100*/  USHF.L.U32 UR5, UR6, 0x8, URZ ;  /* 0x0000000806057899 */ /* 0x008fe4000800063f */
[----:B------:R-:W-:-:S02]  /*0110*/  ULEA UR58, UR6, UR58, 0x18 ;  /* 0x0000003a063a7291 */ /* 0x000fc4000f8ec03f */
[----:B------:R-:W-:Y:S01]  /*0120*/  IMAD.SHL.U32 R4, R3, 0x8, RZ ;  /* 0x0000000803047824 */ /* 0x000fe200078e00ff */
[----:B------:R-:W0:Y:S01]  /*0130*/  F2I.U32.TRUNC.NTZ R5, R5 ;  /* 0x0000000500057305 */ /* 0x000e22000020f000 */
[----:B------:R-:W-:-:S03]  /*0140*/  ULOP3.LUT UR5, UR5, 0x100, URZ, 0xc0, !UPT ;  /* 0x0000010005057892 */ /* 0x000fc6000f8ec03f */
[----:B------:R-:W-:-:S04]  /*0150*/  IABS R7, R4 ;  /* 0x0000000400077213 */ /* 0x000fc80000000000 */
[----:B------:R-:W1:Y:S01]  /*0160*/  I2F.RP R0, R7 ;  /* 0x0000000700007306 */ /* 0x000e620000209400 */
[----:B0-----:R-:W-:-:S07]  /*0170*/  IABS R11, R5 ;  /* 0x00000005000b7213 */ /* 0x001fce0000000000 */
[----:B-1----:R-:W0:Y:S02]  /*0180*/  MUFU.RCP R0, R0 ;  /* 0x0000000000007308 */ /* 0x002e240000001000 */
[----:B0-----:R-:W-:Y:S01]  /*0190*/  VIADD R2, R0, 0xffffffe ;  /* 0x0ffffffe00027836 */ /* 0x001fe20000000000 */
[----:B------:R-:W-:-:S05]  /*01a0*/  IABS R0, R4 ;  /* 0x0000000400007213 */ /* 0x000fca0000000000 */
[----:B------:R0:W1:Y:S01]  /*01b0*/  F2I.FTZ.U32.TRUNC.NTZ R3, R2 ;  /* 0x0000000200037305 */ /* 0x000062000021f000 */
[----:B------:R-:W-:Y:S02]  /*01c0*/  IMAD.MOV R0, RZ, RZ, -R0 ;  /* 0x000000ffff007224 */ /* 0x000fe400078e0a00 */
[----:B0-----:R-:W-:Y:S02]  /*01d0*/  IMAD.MOV.U32 R2, RZ, RZ, RZ ;  /* 0x000000ffff027224 */ /* 0x001fe400078e00ff */
[----:B-1----:R-:W-:-:S04]  /*01e0*/  IMAD.MOV R6, RZ, RZ, -R3 ;  /* 0x000000ffff067224 */ /* 0x002fc800078e0a03 */
[----:B------:R-:W-:-:S04]  /*01f0*/  IMAD R9, R6, R7, RZ ;  /* 0x0000000706097224 */ /* 0x000fc800078e02ff */
[----:B------:R-:W-:-:S06]  /*0200*/  IMAD.HI.U32 R2, R3, R9, R2 ;  /* 0x0000000903027227 */ /* 0x000fcc00078e0002 */
[----:B------:R-:W-:-:S04]  /*0210*/  IMAD.HI.U32 R2, R2, R11, RZ ;  /* 0x0000000b02027227 */ /* 0x000fc800078e00ff */
[----:B------:R-:W-:-:S05]  /*0220*/  IMAD R0, R2, R0, R11 ;  /* 0x0000000002007224 */ /* 0x000fca00078e020b */
[----:B------:R-:W-:-:S13]  /*0230*/  ISETP.GT.U32.AND P1, PT, R7, R0, PT ;  /* 0x000000000700720c */ /* 0x000fda0003f24070 */
[----:B------:R-:W-:Y:S02]  /*0240*/  @!P1 IMAD.IADD R0, R0, 0x1, -R7 ;  /* 0x0000000100009824 */ /* 0x000fe400078e0a07 */
[----:B------:R-:W-:Y:S01]  /*0250*/  @!P1 VIADD R2, R2, 0x1 ;  /* 0x0000000102029836 */ /* 0x000fe20000000000 */
[----:B------:R-:W-:Y:S02]  /*0260*/  ISETP.NE.AND P1, PT, R4, RZ, PT ;  /* 0x000000ff0400720c */ /* 0x000fe40003f25270 */
[----:B------:R-:W-:Y:S02]  /*0270*/  ISETP.GE.U32.AND P0, PT, R0, R7, PT ;  /* 0x000000070000720c */ /* 0x000fe40003f06070 */
[----:B------:R-:W-:-:S04]  /*0280*/  LOP3.LUT R0, R5, R4, RZ, 0x3c, !PT ;  /* 0x0000000405007212 */ /* 0x000fc800078e3cff */
[----:B------:R-:W-:Y:S01]  /*0290*/  ISETP.GE.AND P2, PT, R0, RZ, PT ;  /* 0x000000ff0000720c */ /* 0x000fe20003f46270 */
[----:B------:R-:W-:-:S05]  /*02a0*/  VIADD R0, R126, 0x1ff ;  /* 0x000001ff7e007836 */ /* 0x000fca0000000000 */
[----:B------:R-:W-:Y:S01]  /*02b0*/  SHF.R.S32.HI R3, RZ, 0x1f, R0 ;  /* 0x0000001fff037819 */ /* 0x000fe20000011400 */
[----:B------:R-:W-:-:S03]  /*02c0*/  @P0 VIADD R2, R2, 0x1 ;  /* 0x0000000102020836 */ /* 0x000fc60000000000 */
[----:B------:R-:W-:-:S03]  /*02d0*/  LEA.HI R3, R3, R0, RZ, 0x9 ;  /* 0x0000000003037211 */ /* 0x000fc600078f48ff */
[----:B------:R-:W-:Y:S01]  /*02e0*/  @!P2 IMAD.MOV R2, RZ, RZ, -R2 ;  /* 0x000000ffff02a224 */ /* 0x000fe200078e0a02 */
[----:B------:R-:W-:-:S05]  /*02f0*/  @!P1 LOP3.LUT R2, RZ, R4, RZ, 0x33, !PT ;  /* 0x00000004ff029212 */ /* 0x000fca00078e33ff */
[----:B------:R-:W-:Y:S02]  /*0300*/  IMAD.SHL.U32 R6, R2, 0x8, RZ ;  /* 0x0000000802067824 */ /* 0x000fe400078e00ff */
[----:B------:R-:W-:-:S03]  /*0310*/  IMAD.MOV R2, RZ, RZ, -R2 ;  /* 0x000000ffff027224 */ /* 0x000fc600078e0a02 */
[----:B------:R-:W-:Y:S01]  /*0320*/  LEA.HI.SX32 R3, R3, -R6, 0x17 ;  /* 0x8000000603037211 */ /* 0x000fe200078fbaff */
[----:B------:R-:W-:-:S03]  /*0330*/  IMAD R4, R4, R2, R5 ;  /* 0x0000000204047224 */ /* 0x000fc600078e0205 */
[----:B------:R-:W-:Y:S02]  /*0340*/  VIMNMX R11, R3, 0x8, PT ;  /* 0x00000008030b7848 */ /* 0x000fe40003fe0100 */
[----:B------:R-:W-:Y:S02]  /*0350*/  IABS R9, R4 ;  /* 0x0000000400097213 */ /* 0x000fe40000000000 */
[----:B------:R-:W-:-:S04]  /*0360*/  IABS R7, R11 ;  /* 0x0000000b00077213 */ /* 0x000fc80000000000 */
[----:B------:R-:W0:Y:S08]  /*0370*/  I2F.RP R0, R7 ;  /* 0x0000000700007306 */ /* 0x000e300000209400 */
[----:B0-----:R-:W0:Y:S02]  /*0380*/  MUFU.RCP R0, R0 ;  /* 0x0000000000007308 */ /* 0x001e240000001000 */
[----:B0-----:R-:W-:-:S06]  /*0390*/  VIADD R3, R0, 0xffffffe ;  /* 0x0ffffffe00037836 */ /* 0x001fcc0000000000 */
[----:B------:R-:W0:Y:S02]  /*03a0*/  F2I.FTZ.U32.TRUNC.NTZ R3, R3 ;  /* 0x0000000300037305 */ /* 0x000e24000021f000 */
[----:B0-----:R-:W-:-:S04]  /*03b0*/  IMAD.MOV R8, RZ, RZ, -R3 ;  /* 0x000000ffff087224 */ /* 0x001fc800078e0a03 */
[----:B------:R-:W-:Y:S01]  /*03c0*/  IMAD.MOV.U32 R2, RZ, RZ, R8 ;  /* 0x000000ffff027224 */ /* 0x000fe200078e0008 */
[----:B------:R-:W-:-:S03]  /*03d0*/  IABS R8, R11 ;  /* 0x0000000b00087213 */ /* 0x000fc60000000000 */
[----:B------:R-:W-:Y:S02]  /*03e0*/  IMAD R5, R2, R7, RZ ;  /* 0x0000000702057224 */ /* 0x000fe400078e02ff */
[----:B------:R-:W-:Y:S02]  /*03f0*/  IMAD.MOV.U32 R2, RZ, RZ, RZ ;  /* 0x000000ffff027224 */ /* 0x000fe400078e00ff */
[----:B------:R-:W-:Y:S02]  /*0400*/  IMAD.MOV R0, RZ, RZ, -R8 ;  /* 0x000000ffff007224 */ /* 0x000fe400078e0a08 */
[----:B------:R-:W-:Y:S02]  /*0410*/  IMAD.HI.U32 R2, R3, R5, R2 ;  /* 0x0000000503027227 */ /* 0x000fe400078e0002 */
[----:B------:R-:W0:Y:S04]  /*0420*/  LDC R3, c[0x0][0x230] ;  /* 0x00008c00ff037b82 */ /* 0x000e280000000800 */
[----:B------:R-:W-:-:S04]  /*0430*/  IMAD.HI.U32 R2, R2, R9, RZ ;  /* 0x0000000902027227 */ /* 0x000fc800078e00ff */
[----:B------:R-:W-:-:S05]  /*0440*/  IMAD R0, R2, R0, R9 ;  /* 0x0000000002007224 */ /* 0x000fca00078e0209 */
[----:B------:R-:W-:Y:S01]  /*0450*/  ISETP.GT.U32.AND P1, PT, R7, R0, PT ;  /* 0x000000000700720c */ /* 0x000fe20003f24070 */
[----:B0-----:R-:W-:-:S12]  /*0460*/  VIADD R10, R3, 0x7f ;  /* 0x0000007f030a7836 */ /* 0x001fd80000000000 */
[----:B------:R-:W-:Y:S02]  /*0470*/  @!P1 IMAD.IADD R0, R0, 0x1, -R7 ;  /* 0x0000000100009824 */ /* 0x000fe400078e0a07 */
[----:B------:R-:W-:Y:S01]  /*0480*/  @!P1 VIADD R2, R2, 0x1 ;  /* 0x0000000102029836 */ /* 0x000fe20000000000 */
[----:B------:R-:W-:Y:S02]  /*0490*/  ISETP.NE.AND P1, PT, R11, RZ, PT ;  /* 0x000000ff0b00720c */ /* 0x000fe40003f25270 */
[----:B------:R-:W-:Y:S02]  /*04a0*/  ISETP.GE.U32.AND P0, PT, R0, R7, PT ;  /* 0x000000070000720c */ /* 0x000fe40003f06070 */
[----:B------:R-:W-:-:S04]  /*04b0*/  LOP3.LUT R0, R4, R11, RZ, 0x3c, !PT ;  /* 0x0000000b04007212 */ /* 0x000fc800078e3cff */
[----:B------:R-:W-:-:S07]  /*04c0*/  ISETP.GE.AND P2, PT, R0, RZ, PT ;  /* 0x000000ff0000720c */ /* 0x000fce0003f46270 */
[----:B------:R-:W-:Y:S01]  /*04d0*/  @P0 VIADD R2, R2, 0x1 ;  /* 0x0000000102020836 */ /* 0x000fe20000000000 */
[----:B------:R-:W-:-:S05]  /*04e0*/  ISETP.GT.AND P0, PT, R10, 0x7f, PT ;  /* 0x0000007f0a00780c */ /* 0x000fca0003f04270 */
[----:B------:R-:W-:Y:S01]  /*04f0*/  @!P2 IMAD.MOV R2, RZ, RZ, -R2 ;  /* 0x000000ffff02a224 */ /* 0x000fe200078e0a02 */
[----:B------:R-:W-:-:S05]  /*0500*/  @!P1 LOP3.LUT R2, RZ, R11, RZ, 0x33, !PT ;  /* 0x0000000bff029212 */ /* 0x000fca00078e33ff */
[----:B------:R-:W-:-:S04]  /*0510*/  IMAD.MOV R0, RZ, RZ, -R2 ;  /* 0x000000ffff007224 */ /* 0x000fc800078e0a02 */
[----:B------:R-:W-:-:S04]  /*0520*/  IMAD R0, R11, R0, R4 ;  /* 0x000000000b007224 */ /* 0x000fc800078e0204 */
[----:B------:R-:W-:-:S05]  /*0530*/  IMAD.IADD R0, R6, 0x1, R0 ;  /* 0x0000000106007824 */ /* 0x000fca00078e0200 */
[----:B------:R-:W-:Y:S01]  /*0540*/  R2UR UR4, R0 ;  /* 0x00000000000472ca */ /* 0x000fe200000e0000 */
[----:B------:R-:W-:-:S04]  /*0550*/  IMAD.SHL.U32 R0, R2, 0x100, RZ ;  /* 0x0000010002007824 */ /* 0x000fc800078e00ff */
[C---:B------:R-:W-:Y:S02]  /*0560*/  VIADD R4, R0.reuse, 0x1 ;  /* 0x0000000100047836 */ /* 0x040fe40000000000 */
[C---:B------:R-:W-:Y:S02]  /*0570*/  VIADD R3, R0.reuse, 0x2 ;  /* 0x0000000200037836 */ /* 0x040fe40000000000 */
[C---:B------:R-:W-:Y:S01]  /*0580*/  VIADD R2, R0.reuse, 0x3 ;  /* 0x0000000300027836 */ /* 0x040fe20000000000 */
[----:B------:R0:W-:Y:S01]  /*0590*/  STL [R1+0x68], R4 ;  /* 0x0000680401007387 */ /* 0x0001e20000100800 */
[C---:B------:R-:W-:Y:S02]  /*05a0*/  VIADD R250, R0.reuse, 0x13 ;  /* 0x0000001300fa7836 */ /* 0x040fe40000000000 */
[----:B------:R-:W-:Y:S01]  /*05b0*/  ULEA UR4, UR4, UR5, 0x9 ;  /* 0x0000000504047291 */ /* 0x000fe2000f8e483f */
[----:B------:R1:W-:Y:S01]  /*05c0*/  STL [R1+0x64], R3 ;  /* 0x0000640301007387 */ /* 0x0003e20000100800 */
[----:B------:R-:W-:-:S02]  /*05d0*/  VIADD R249, R0, 0x14 ;  /* 0x0000001400f97836 */ /* 0x000fc40000000000 */
[C---:B------:R-:W-:Y:S01]  /*05e0*/  VIADD R248, R0.reuse, 0x15 ;  /* 0x0000001500f87836 */ /* 0x040fe20000000000 */
[----:B------:R2:W-:Y:S01]  /*05f0*/  STL [R1+0x60], R2 ;  /* 0x0000600201007387 */ /* 0x0005e20000100800 */
[C---:B------:R-:W-:Y:S02]  /*0600*/  VIADD R35, R0.reuse, 0x16 ;  /* 0x0000001600237836 */ /* 0x040fe40000000000 */
[C---:B0-----:R-:W-:Y:S02]  /*0610*/  VIADD R4, R0.reuse, 0x4 ;  /* 0x0000000400047836 */ /* 0x041fe40000000000 */
[C---:B------:R-:W-:Y:S02]  /*0620*/  VIADD R19, R0.reuse, 0x17 ;  /* 0x0000001700137836 */ /* 0x040fe40000000000 */
[C---:B-1----:R-:W-:Y:S01]  /*0630*/  VIADD R3, R0.reuse, 0x5 ;  /* 0x0000000500037836 */ /* 0x042fe20000000000 */
[----:B------:R0:W-:Y:S01]  /*0640*/  STL [R1+0x5c], R4 ;  /* 0x00005c0401007387 */ /* 0x0001e20000100800 */
[----:B------:R-:W-:-:S02]  /*0650*/  VIADD R5, R0, 0x18 ;  /* 0x0000001800057836 */ /* 0x000fc40000000000 */
[C---:B--2---:R-:W-:Y:S01]  /*0660*/  VIADD R2, R0.reuse, 0x6 ;  /* 0x0000000600027836 */ /* 0x044fe20000000000 */
[----:B------:R1:W-:Y:S01]  /*0670*/  STL [R1+0x58], R3 ;  /* 0x0000580301007387 */ /* 0x0003e20000100800 */
[C---:B------:R-:W-:Y:S02]  /*0680*/  VIADD R51, R0.reuse, 0x19 ;  /* 0x0000001900337836 */ /* 0x040fe40000000000 */
[C---:B------:R-:W-:Y:S01]  /*0690*/  VIADD R49, R0.reuse, 0x1a ;  /* 0x0000001a00317836 */ /* 0x040fe20000000000 */
[----:B------:R2:W-:Y:S01]  /*06a0*/  STL [R1+0x54], R2 ;  /* 0x0000540201007387 */ /* 0x0005e20000100800 */
[C---:B------:R-:W-:Y:S02]  /*06b0*/  VIADD R47, R0.reuse, 0x1b ;  /* 0x0000001b002f7836 */ /* 0x040fe40000000000 */
[C---:B0-----:R-:W-:Y:S02]  /*06c0*/  VIADD R4, R0.reuse, 0x7 ;  /* 0x0000000700047836 */ /* 0x041fe40000000000 */
[----:B------:R-:W-:-:S02]  /*06d0*/  VIADD R82, R0, 0x1c ;  /* 0x0000001c00527836 */ /* 0x000fc40000000000 */
[C---:B-1----:R-:W-:Y:S01]  /*06e0*/  VIADD R3, R0.reuse, 0x8 ;  /* 0x0000000800037836 */ /* 0x042fe20000000000 */
[----:B------:R0:W-:Y:S01]  /*06f0*/  STL [R1+0x50], R4 ;  /* 0x0000500401007387 */ /* 0x0001e20000100800 */
[C---:B------:R-:W-:Y:S02]  /*0700*/  VIADD R74, R0.reuse, 0x1d ;  /* 0x0000001d004a7836 */ /* 0x040fe40000000000 */
[C---:B--2---:R-:W-:Y:S01]  /*0710*/  VIADD R2, R0.reuse, 0x9 ;  /* 0x0000000900027836 */ /* 0x044fe20000000000 */
[----:B------:R1:W-:Y:S01]  /*0720*/  STL [R1+0x4c], R3 ;  /* 0x00004c0301007387 */ /* 0x0003e20000100800 */
[C---:B------:R-:W-:Y:S02]  /*0730*/  VIADD R62, R0.reuse, 0x1e ;  /* 0x0000001e003e7836 */ /* 0x040fe40000000000 */
[C---:B------:R-:W-:Y:S01]  /*0740*/  VIADD R66, R0.reuse, 0x1f ;  /* 0x0000001f00427836 */ /* 0x040fe20000000000 */
[----:B------:R2:W-:Y:S01]  /*0750*/  STL [R1+0x48], R2 ;  /* 0x0000480201007387 */ /* 0x0005e20000100800 */
[----:B------:R-:W-:-:S02]  /*0760*/  VIADD R244, R0, 0x20 ;  /* 0x0000002000f47836 */ /* 0x000fc40000000000 */
[C---:B0-----:R-:W-:Y:S02]  /*0770*/  VIADD R4, R0.reuse, 0xa ;  /* 0x0000000a00047836 */ /* 0x041fe40000000000 */
[C---:B------:R-:W-:Y:S02]  /*0780*/  VIADD R11, R0.reuse, 0x21 ;  /* 0x00000021000b7836 */ /* 0x040fe40000000000 */
[C---:B-1----:R-:W-:Y:S01]  /*0790*/  VIADD R3, R0.reuse, 0xb ;  /* 0x0000000b00037836 */ /* 0x042fe20000000000 */
[----:B------:R0:W-:Y:S01]  /*07a0*/  STL [R1+0x44], R4 ;  /* 0x0000440401007387 */ /* 0x0001e20000100800 */
[C---:B------:R-:W-:Y:S02]  /*07b0*/  VIADD R101, R0.reuse, 0x22 ;  /* 0x0000002200657836 */ /* 0x040fe40000000000 */
[C---:B--2---:R-:W-:Y:S01]  /*07c0*/  VIADD R2, R0.reuse, 0xc ;  /* 0x0000000c00027836 */ /* 0x044fe20000000000 */
        /* <DEDUP_REMOVED lines=19> */
[----:B------:R-:W-:Y:S01]  /*0900*/  STL [R1+0x2c], R4 ;  /* 0x00002c0401007387 */ /* 0x000fe20000100800 */
[C---:B------:R-:W-:Y:S02]  /*0910*/  VIADD R146, R0.reuse, 0x2c ;  /* 0x0000002c00927836 */ /* 0x040fe40000000000 */
[C---:B--2---:R-:W-:Y:S01]  /*0920*/  VIADD R2, R0.reuse, 0x12 ;  /* 0x0000001200027836 */ /* 0x044fe20000000000 */
[----:B------:R0:W-:Y:S01]  /*0930*/  STL [R1+0x28], R3 ;  /* 0x0000280301007387 */ /* 0x0001e20000100800 */
[C---:B------:R-:W-:Y:S02]  /*0940*/  VIADD R142, R0.reuse, 0x2d ;  /* 0x0000002d008e7836 */ /* 0x040fe40000000000 */
[C---:B------:R-:W-:Y:S01]  /*0950*/  VIADD R168, R0.reuse, 0x2e ;  /* 0x0000002e00a87836 */ /* 0x040fe20000000000 */
[----:B------:R1:W-:Y:S01]  /*0960*/  STL [R1+0x24], R2 ;  /* 0x0000240201007387 */ /* 0x0003e20000100800 */
[----:B------:R-:W-:-:S02]  /*0970*/  VIADD R189, R0, 0x2f ;  /* 0x0000002f00bd7836 */ /* 0x000fc40000000000 */
[C---:B------:R-:W-:Y:S02]  /*0980*/  VIADD R175, R0.reuse, 0x30 ;  /* 0x0000003000af7836 */ /* 0x040fe40000000000 */
[C---:B------:R-:W-:Y:S02]  /*0990*/  VIADD R184, R0.reuse, 0x31 ;  /* 0x0000003100b87836 */ /* 0x040fe40000000000 */
[----:B0-----:R-:W-:Y:S02]  /*09a0*/  VIADD R3, R239, UR4 ;  /* 0x00000004ef037c36 */ /* 0x001fe40008000000 */
[C---:B------:R-:W-:Y:S02]  /*09b0*/  VIADD R198, R0.reuse, 0x32 ;  /* 0x0000003200c67836 */ /* 0x040fe40000000000 */
[C---:B------:R-:W-:Y:S02]  /*09c0*/  VIADD R173, R0.reuse, 0x33 ;  /* 0x0000003300ad7836 */ /* 0x040fe40000000000 */
[----:B------:R-:W-:-:S02]  /*09d0*/  VIADD R170, R0, 0x34 ;  /* 0x0000003400aa7836 */ /* 0x000fc40000000000 */
[C---:B------:R-:W-:Y:S02]  /*09e0*/  VIADD R180, R0.reuse, 0x35 ;  /* 0x0000003500b47836 */ /* 0x040fe40000000000 */
[C---:B------:R-:W-:Y:S02]  /*09f0*/  VIADD R177, R0.reuse, 0x36 ;  /* 0x0000003600b17836 */ /* 0x040fe40000000000 */
[C---:B------:R-:W-:Y:S02]  /*0a00*/  VIADD R163, R0.reuse, 0x37 ;  /* 0x0000003700a37836 */ /* 0x040fe40000000000 */
        /* <DEDUP_REMOVED lines=199> */
[----:B------:R-:W-:Y:S02]  /*1680*/  VIADD R239, R0, 0xff ;  /* 0x000000ff00ef7836 */ /* 0x000fe40000000000 */
[----:B------:R-:W-:Y:S01]  /*1690*/  VIADD R4, R3, 0x80 ;  /* 0x0000008003047836 */ /* 0x000fe20000000000 */
[----:B-1----:R-:W-:Y:S06]  /*16a0*/  @P0 BRA `(.L_x_0) ;  /* 0x0000001c000c0947 */ /* 0x002fec0003800000 */
[----:B------:R-:W-:Y:S01]  /*16b0*/  IMAD.SHL.U32 R2, R237, 0x10, RZ ;  /* 0x00000010ed027824 */ /* 0x000fe200078e00ff */
[----:B------:R0:W-:Y:S01]  /*16c0*/  STL [R1+0x400], RZ ;  /* 0x000400ff01007387 */ /* 0x0001e20000100800 */
[----:B------:R-:W-:Y:S02]  /*16d0*/  CS2R R24, SRZ ;  /* 0x0000000000187805 */ /* 0x000fe4000001ff00 */
[----:B------:R-:W-:Y:S02]  /*16e0*/  CS2R R26, SRZ ;  /* 0x00000000001a7805 */ /* 0x000fe4000001ff00 */
[----:B------:R-:W-:Y:S01]  /*16f0*/  CS2R R28, SRZ ;  /* 0x00000000001c7805 */ /* 0x000fe2000001ff00 */
[----:B------:R0:W-:Y:S01]  /*1700*/  STL [R1+0x1900], R2 ;  /* 0x0019000201007387 */ /* 0x0001e20000100800 */
[----:B------:R-:W-:Y:S02]  /*1710*/  CS2R R30, SRZ ;  /* 0x00000000001e7805 */ /* 0x000fe4000001ff00 */
[----:B------:R-:W-:-:S02]  /*1720*/  CS2R R32, SRZ ;  /* 0x0000000000207805 */ /* 0x000fc4000001ff00 */
[----:B------:R-:W-:Y:S01]  /*1730*/  CS2R R34, SRZ ;  /* 0x0000000000227805 */ /* 0x000fe2000001ff00 */
[----:B------:R0:W-:Y:S01]  /*1740*/  STL [R1+0x404], RZ ;  /* 0x000404ff01007387 */ /* 0x0001e20000100800 */
[----:B------:R-:W-:Y:S02]  /*1750*/  CS2R R36, SRZ ;  /* 0x0000000000247805 */ /* 0x000fe4000001ff00 */
[----:B------:R-:W-:Y:S02]  /*1760*/  CS2R R38, SRZ ;  /* 0x0000000000267805 */ /* 0x000fe4000001ff00 */
[----:B------:R-:W-:Y:S01]  /*1770*/  CS2R R40, SRZ ;  /* 0x0000000000287805 */ /* 0x000fe2000001ff00 */
[----:B------:R0:W-:Y:S01]  /*1780*/  STL [R1+0x408], RZ ;  /* 0x000408ff01007387 */ /* 0x0001e20000100800 */
        /* <DEDUP_REMOVED lines=72> */
[----:B------:R-:W-:-:S03]  /*1c10*/  CS2R R150, SRZ ;  /* 0x0000000000967805 */ /* 0x000fc6000001ff00 */
[----:B------:R0:W-:Y:S04]  /*1c20*/  STL [R1+0x454], RZ ;  /* 0x000454ff01007387 */ /* 0x0001e80000100800 */
        /* <DEDUP_REMOVED lines=234> */
[----:B------:R0:W-:Y:S04]  /*2ad0*/  STL [R1], RZ ;  /* 0x000000ff01007387 */ /* 0x0001e80000100800 */
        /* <DEDUP_REMOVED lines=126> */
[----:B------:R0:W-:Y:S01]  /*32c0*/  STL [R1+0x1fc], RZ ;  /* 0x0001fcff01007387 */ /* 0x0001e20000100800 */
[----:B------:R-:W-:Y:S05]  /*32d0*/  BRA `(.L_x_1) ;  /* 0x0000039c00a47947 */ /* 0x000fea0003800000 */
.L_x_0:
[----:B------:R-:W-:Y:S01]  /*32e0*/  IABS R237, R126 ;  /* 0x0000007e00ed7213 */ /* 0x000fe20000000000 */
[----:B------:R-:W-:Y:S01]  /*32f0*/  STL [R1+0x1974], R127 ;  /* 0x0019747f01007387 */ /* 0x000fe20000100800 */
[----:B------:R-:W-:Y:S01]  /*3300*/  IABS R2, R127 ;  /* 0x0000007f00027213 */ /* 0x000fe20000000000 */
[----:B------:R-:W-:Y:S01]  /*3310*/  ULDC UR4, c[0x0][0x234] ;  /* 0x00008d0000047ab9 */ /* 0x000fe20000000800 */
[----:B------:R-:W0:Y:S01]  /*3320*/  I2F.RP R6, R237 ;  /* 0x000000ed00067306 */ /* 0x000e220000209400 */
[----:B------:R-:W-:Y:S01]  /*3330*/  IABS R243, R4 ;  /* 0x0000000400f37213 */ /* 0x000fe20000000000 */
[----:B------:R-:W-:Y:S01]  /*3340*/  STL [R1+0x1904], R3 ;  /* 0x0019040301007387 */ /* 0x000fe20000100800 */
[----:B------:R-:W-:Y:S01]  /*3350*/  ISETP.GE.AND P5, PT, R240, RZ, PT ;  /* 0x000000fff000720c */ /* 0x000fe20003fa6270 */
[----:B------:R-:W-:Y:S01]  /*3360*/  ULDC.64 UR6, c[0x0][0x210] ;  /* 0x0000840000067ab9 */ /* 0x000fe20000000a00 */
[----:B------:R-:W-:Y:S01]  /*3370*/  ISETP.GE.AND P4, PT, R239, RZ, PT ;  /* 0x000000ffef00720c */ /* 0x000fe20003f86270 */
[----:B------:R1:W-:Y:S01]  /*3380*/  STL [R1+0x1908], R4 ;  /* 0x0019080401007387 */ /* 0x0003e20000100800 */
[----:B------:R-:W-:Y:S01]  /*3390*/  ISETP.GE.AND P3, PT, R241, RZ, PT ;  /* 0x000000fff100720c */ /* 0x000fe20003f66270 */
[----:B------:R-:W2:Y:S01]  /*33a0*/  I2F.RP R246, R2 ;  /* 0x0000000200f67306 */ /* 0x000ea20000209400 */
[----:B------:R-:W-:Y:S01]  /*33b0*/  ISETP.GE.AND P2, PT, R4, RZ, PT ;  /* 0x000000ff0400720c */ /* 0x000fe20003f46270 */
[----:B------:R-:W-:Y:S01]  /*33c0*/  ULDC.64 UR10, c[0x0][0x218] ;  /* 0x00008600000a7ab9 */ /* 0x000fe20000000a00 */
[----:B------:R-:W-:Y:S01]  /*33d0*/  IABS R252, R236 ;  /* 0x000000ec00fc7213 */ /* 0x000fe20000000000 */
[----:B------:R-:W-:Y:S01]  /*33e0*/  ULDC UR30, c[0x0][0x240] ;  /* 0x00009000001e7ab9 */ /* 0x000fe20000000800 */
[----:B------:R-:W-:Y:S01]  /*33f0*/  ULDC UR14, c[0x0][0x238] ;  /* 0x00008e00000e7ab9 */ /* 0x000fe20000000800 */
[----:B------:R-:W-:Y:S01]  /*3400*/  ULDC UR18, c[0x0][0x238] ;  /* 0x00008e0000127ab9 */ /* 0x000fe20000000800 */
[----:B------:R-:W-:Y:S01]  /*3410*/  ULDC UR22, c[0x0][0x238] ;  /* 0x00008e0000167ab9 */ /* 0x000fe20000000800 */
[----:B0-----:R-:W0:Y:S01]  /*3420*/  MUFU.RCP R6, R6 ;  /* 0x0000000600067308 */ /* 0x001e220000001000 */
[----:B------:R-:W-:Y:S01]  /*3430*/  ULDC UR23, c[0x0][0x238] ;  /* 0x00008e0000177ab9 */ /* 0x000fe20000000800 */
[----:B------:R-:W-:Y:S01]  /*3440*/  ULDC UR26, c[0x0][0x238] ;  /* 0x00008e00001a7ab9 */ /* 0x000fe20000000800 */
[----:B------:R-:W-:Y:S01]  /*3450*/  ULDC UR27, c[0x0][0x238] ;  /* 0x00008e00001b7ab9 */ /* 0x000fe20000000800 */
[----:B------:R-:W-:Y:S01]  /*3460*/  ULDC UR21, c[0x0][0x238] ;  /* 0x00008e0000157ab9 */ /* 0x000fe20000000800 */
[----:B------:R-:W-:Y:S01]  /*3470*/  ULDC UR43, c[0x0][0x238] ;  /* 0x00008e00002b7ab9 */ /* 0x000fe20000000800 */
[----:B------:R-:W-:Y:S01]  /*3480*/  ULDC UR20, c[0x0][0x238] ;  /* 0x00008e0000147ab9 */ /* 0x000fe20000000800 */
[----:B------:R-:W-:Y:S01]  /*3490*/  ULDC UR9, c[0x0][0x238] ;  /* 0x00008e0000097ab9 */ /* 0x000fe20000000800 */
[----:B--2---:R-:W2:Y:S01]  /*34a0*/  MUFU.RCP R246, R246 ;  /* 0x000000f600f67308 */ /* 0x004ea20000001000 */
[----:B------:R-:W-:Y:S01]  /*34b0*/  ULDC UR29, c[0x0][0x238] ;  /* 0x00008e00001d7ab9 */ /* 0x000fe20000000800 */
[----:B------:R-:W-:Y:S01]  /*34c0*/  ULDC UR60, c[0x0][0x238] ;  /* 0x00008e00003c7ab9 */ /* 0x000fe20000000800 */
[----:B------:R-:W-:Y:S01]  /*34d0*/  ULDC UR19, c[0x0][0x238] ;  /* 0x00008e0000137ab9 */ /* 0x000fe20000000800 */
[----:B------:R-:W-:Y:S01]  /*34e0*/  ULDC UR53, c[0x0][0x238] ;  /* 0x00008e0000357ab9 */ /* 0x000fe20000000800 */
[----:B------:R-:W-:Y:S01]  /*34f0*/  ULDC UR45, c[0x0][0x238] ;  /* 0x00008e00002d7ab9 */ /* 0x000fe20000000800 */
[----:B------:R-:W-:Y:S01]  /*3500*/  ULDC UR38, c[0x0][0x238] ;  /* 0x00008e0000267ab9 */ /* 0x000fe20000000800 */
[----:B------:R-:W-:Y:S01]  /*3510*/  ULDC UR17, c[0x0][0x238] ;  /* 0x00008e0000117ab9 */ /* 0x000fe20000000800 */
[----:B------:R-:W-:Y:S01]  /*3520*/  ULDC UR49, c[0x0][0x238] ;  /* 0x00008e0000317ab9 */ /* 0x000fe20000000800 */
[----:B0-----:R-:W-:Y:S01]  /*3530*/  VIADD R6, R6, 0xffffffe ;  /* 0x0ffffffe06067836 */ /* 0x001fe20000000000 */
[----:B------:R-:W-:Y:S01]  /*3540*/  ULDC UR37, c[0x0][0x238] ;  /* 0x00008e0000257ab9 */ /* 0x000fe20000000800 */
[----:B------:R-:W-:Y:S01]  /*3550*/  ULDC UR42, c[0x0][0x238] ;  /* 0x00008e00002a7ab9 */ /* 0x000fe20000000800 */
[----:B------:R-:W-:Y:S01]  /*3560*/  ULDC UR34, c[0x0][0x238] ;  /* 0x00008e0000227ab9 */ /* 0x000fe20000000800 */
[----:B------:R0:W3:Y:S01]  /*3570*/  F2I.FTZ.U32.TRUNC.NTZ R7, R6 ;  /* 0x0000000600077305 */ /* 0x0000e2000021f000 */
[----:B------:R-:W-:Y:S01]  /*3580*/  ULDC UR48, c[0x0][0x238] ;  /* 0x00008e0000307ab9 */ /* 0x000fe20000000800 */
[----:B------:R-:W-:Y:S01]  /*3590*/  ULDC UR13, c[0x0][0x238] ;  /* 0x00008e00000d7ab9 */ /* 0x000fe20000000800 */
[----:B------:R-:W-:Y:S01]  /*35a0*/  ULDC UR55, c[0x0][0x238] ;  /* 0x00008e0000377ab9 */ /* 0x000fe20000000800 */
[----:B--2---:R-:W-:Y:S01]  /*35b0*/  VIADD R246, R246, 0xffffffe ;  /* 0x0ffffffef6f67836 */ /* 0x004fe20000000000 */
[----:B------:R-:W-:Y:S01]  /*35c0*/  ULDC UR51, c[0x0][0x238] ;  /* 0x00008e0000337ab9 */ /* 0x000fe20000000800 */
[----:B------:R-:W-:Y:S01]  /*35d0*/  ULDC UR25, c[0x0][0x238] ;  /* 0x00008e0000197ab9 */ /* 0x000fe20000000800 */
[----:B------:R-:W-:Y:S01]  /*35e0*/  ULDC UR33, c[0x0][0x238] ;  /* 0x00008e0000217ab9 */ /* 0x000fe20000000800 */
[----:B------:R2:W4:Y:S01]  /*35f0*/  F2I.FTZ.U32.TRUNC.NTZ R247, R246 ;  /* 0x000000f600f77305 */ /* 0x000522000021f000 */
[----:B0-----:R-:W-:Y:S01]  /*3600*/  IMAD.MOV.U32 R6, RZ, RZ, RZ ;  /* 0x000000ffff067224 */ /* 0x001fe200078e00ff */
[----:B------:R-:W-:Y:S01]  /*3610*/  ULDC UR41, c[0x0][0x238] ;  /* 0x00008e0000297ab9 */ /* 0x000fe20000000800 */
[----:B------:R-:W-:Y:S01]  /*3620*/  ULDC UR47, c[0x0][0x238] ;  /* 0x00008e00002f7ab9 */ /* 0x000fe20000000800 */
[----:B------:R-:W-:Y:S01]  /*3630*/  ULDC UR15, c[0x0][0x238] ;  /* 0x00008e00000f7ab9 */ /* 0x000fe20000000800 */
[----:B------:R-:W-:Y:S01]  /*3640*/  ULDC UR31, c[0x0][0x238] ;  /* 0x00008e00001f7ab9 */ /* 0x000fe20000000800 */
[----:B------:R-:W-:Y:S01]  /*3650*/  ULDC UR35, c[0x0][0x238] ;  /* 0x00008e0000237ab9 */ /* 0x000fe20000000800 */
[--C-:B---3--:R-:W-:Y:S01]  /*3660*/  IMAD.MOV R245, RZ, RZ, -R7.reuse ;  /* 0x000000fffff57224 */ /* 0x108fe200078e0a07 */
[----:B------:R-:W-:Y:S01]  /*3670*/  ULDC UR39, c[0x0][0x238] ;  /* 0x00008e0000277ab9 */ /* 0x000fe20000000800 */
[----:B--2---:R-:W-:Y:S01]  /*3680*/  IABS R246, R3 ;  /* 0x0000000300f67213 */ /* 0x004fe20000000000 */
[----:B------:R-:W-:Y:S01]  /*3690*/  ULDC UR8, c[0x0][0x238] ;  /* 0x00008e0000087ab9 */ /* 0x000fe20000000800 */
[----:B------:R-:W-:Y:S01]  /*36a0*/  IMAD R245, R245, R237, RZ ;  /* 0x000000edf5f57224 */ /* 0x000fe200078e02ff */
[----:B------:R-:W-:Y:S01]  /*36b0*/  ULDC UR5, c[0x0][0x238] ;  /* 0x00008e0000057ab9 */ /* 0x000fe20000000800 */
[----:B------:R-:W-:Y:S01]  /*36c0*/  ULDC UR61, c[0x0][0x238] ;  /* 0x00008e00003d7ab9 */ /* 0x000fe20000000800 */
[----:B------:R-:W-:Y:S01]  /*36d0*/  ULDC UR12, c[0x0][0x238] ;  /* 0x00008e00000c7ab9 */ /* 0x000fe20000000800 */
[----:B------:R-:W-:Y:S01]  /*36e0*/  IMAD.HI.U32 R245, R7, R245, R6 ;  /* 0x000000f507f57227 */ /* 0x000fe200078e0006 */
[----:B------:R-:W-:Y:S01]  /*36f0*/  ULDC UR16, c[0x0][0x238] ;  /* 0x00008e0000107ab9 */ /* 0x000fe20000000800 */
[----:B------:R-:W-:Y:S01]  /*3700*/  ULDC UR59, c[0x0][0x238] ;  /* 0x00008e00003b7ab9 */ /* 0x000fe20000000800 */
[----:B------:R-:W-:Y:S01]  /*3710*/  ULDC UR54, c[0x0][0x238] ;  /* 0x00008e0000367ab9 */ /* 0x000fe20000000800 */
[----:B------:R-:W-:Y:S01]  /*3720*/  IMAD.MOV.U32 R7, RZ, RZ, R246 ;  /* 0x000000ffff077224 */ /* 0x000fe200078e00f6 */
[----:B------:R-:W-:Y:S01]  /*3730*/  ULDC UR52, c[0x0][0x238] ;  /* 0x00008e0000347ab9 */ /* 0x000fe20000000800 */
[----:B------:R-:W-:Y:S01]  /*3740*/  IMAD.MOV.U32 R6, RZ, RZ, R243 ;  /* 0x000000ffff067224 */ /* 0x000fe200078e00f3 */
[----:B------:R-:W-:Y:S01]  /*3750*/  ULDC UR50, c[0x0][0x238] ;  /* 0x00008e0000327ab9 */ /* 0x000fe20000000800 */
[C---:B------:R-:W-:Y:S01]  /*3760*/  IMAD.HI.U32 R243, R245.reuse, R7, RZ ;  /* 0x00000007f5f37227 */ /* 0x040fe200078e00ff */
[----:B------:R-:W-:Y:S01]  /*3770*/  ULDC UR24, c[0x0][0x238] ;  /* 0x00008e0000187ab9 */ /* 0x000fe20000000800 */
[----:B------:R-:W-:Y:S01]  /*3780*/  ULDC UR28, c[0x0][0x238] ;  /* 0x00008e00001c7ab9 */ /* 0x000fe20000000800 */
[----:B------:R-:W-:Y:S01]  /*3790*/  ULDC UR32, c[0x0][0x238] ;  /* 0x00008e0000207ab9 */ /* 0x000fe20000000800 */
[----:B------:R-:W-:Y:S01]  /*37a0*/  IMAD.HI.U32 R245, R245, R6, RZ ;  /* 0x00000006f5f57227 */ /* 0x000fe200078e00ff */
[----:B------:R-:W-:Y:S01]  /*37b0*/  ULDC UR36, c[0x0][0x238] ;  /* 0x00008e0000247ab9 */ /* 0x000fe20000000800 */
[----:B------:R-:W-:Y:S01]  /*37c0*/  ULDC UR40, c[0x0][0x238] ;  /* 0x00008e0000287ab9 */ /* 0x000fe20000000800 */
[----:B------:R-:W-:Y:S01]  /*37d0*/  ULDC UR44, c[0x0][0x238] ;  /* 0x00008e00002c7ab9 */ /* 0x000fe20000000800 */
[----:B------:R-:W-:Y:S01]  /*37e0*/  IMAD.MOV R243, RZ, RZ, -R243 ;  /* 0x000000fffff37224 */ /* 0x000fe200078e0af3 */
[----:B------:R-:W-:Y:S01]  /*37f0*/  ULDC UR46, c[0x0][0x238] ;  /* 0x00008e00002e7ab9 */ /* 0x000fe20000000800 */
[----:B------:R-:W-:-:S02]  /*3800*/  IMAD.MOV R245, RZ, RZ, -R245 ;  /* 0x000000fffff57224 */ /* 0x000fc400078e0af5 */
[C---:B------:R-:W-:Y:S01]  /*3810*/  IMAD R7, R237.reuse, R243, R7 ;  /* 0x000000f3ed077224 */ /* 0x040fe200078e0207 */
[----:B------:R-:W-:Y:S01]  /*3820*/  IABS R243, R239 ;  /* 0x000000ef00f37213 */ /* 0x000fe20000000000 */
[C---:B------:R-:W-:Y:S01]  /*3830*/  IMAD R6, R237.reuse, R245, R6 ;  /* 0x000000f5ed067224 */ /* 0x040fe200078e0206 */
[----:B------:R-:W-:Y:S01]  /*3840*/  IABS R239, R241 ;  /* 0x000000f100ef7213 */ /* 0x000fe20000000000 */
[----:B----4-:R-:W-:Y:S01]  /*3850*/  IMAD.MOV R246, RZ, RZ, -R247 ;  /* 0x000000fffff67224 */ /* 0x010fe200078e0af7 */
[C---:B------:R-:W-:Y:S02]  /*3860*/  ISETP.GT.U32.AND P0, PT, R237.reuse, R7, PT ;  /* 0x00000007ed00720c */ /* 0x040fe40003f04070 */
[----:B------:R-:W-:Y:S01]  /*3870*/  ISETP.GT.U32.AND P1, PT, R237, R6, PT ;  /* 0x00000006ed00720c */ /* 0x000fe20003f24070 */
[----:B------:R-:W-:Y:S02]  /*3880*/  IMAD R245, R246, R2, RZ ;  /* 0x00000002f6f57224 */ /* 0x000fe400078e02ff */
[----:B------:R-:W-:-:S04]  /*3890*/  IMAD.MOV.U32 R246, RZ, RZ, RZ ;  /* 0x000000fffff67224 */ /* 0x000fc800078e00ff */
[----:B------:R-:W-:Y:S01]  /*38a0*/  IMAD.HI.U32 R246, R247, R245, R246 ;  /* 0x000000f5f7f67227 */ /* 0x000fe200078e00f6 */
[----:B------:R-:W-:-:S03]  /*38b0*/  IABS R245, R240 ;  /* 0x000000f000f57213 */ /* 0x000fc60000000000 */
[--C-:B------:R-:W-:Y:S02]  /*38c0*/  @!P0 IMAD.IADD R7, R7, 0x1, -R237.reuse ;  /* 0x0000000107078824 */ /* 0x100fe400078e0aed */
[----:B------:R-:W-:Y:S01]  /*38d0*/  @!P1 IMAD.IADD R6, R6, 0x1, -R237 ;  /* 0x0000000106069824 */ /* 0x000fe200078e0aed */
[----:B------:R-:W-:Y:S01]  /*38e0*/  ISETP.GE.AND P1, PT, R3, RZ, PT ;  /* 0x000000ff0300720c */ /* 0x000fe20003f26270 */
[----:B------:R-:W-:Y:S01]  /*38f0*/  IMAD.MOV.U32 R240, RZ, RZ, R245 ;  /* 0x000000fffff07224 */ /* 0x000fe200078e00f5 */
[C---:B------:R-:W-:Y:S01]  /*3900*/  ISETP.GT.U32.AND P0, PT, R237.reuse, R7, PT ;  /* 0x00000007ed00720c */ /* 0x040fe20003f04070 */
[C---:B------:R-:W-:Y:S01]  /*3910*/  IMAD.HI.U32 R247, R246.reuse, R243, RZ ;  /* 0x000000f3f6f77227 */ /* 0x040fe200078e00ff */
[----:B------:R-:W-:Y:S02]  /*3920*/  ISETP.GT.U32.AND P6, PT, R237, R6, PT ;  /* 0x00000006ed00720c */ /* 0x000fe40003fc4070 */
[----:B------:R-:W-:Y:S01]  /*3930*/  IABS R245, R242 ;  /* 0x000000f200f57213 */ /* 0x000fe20000000000 */
[----:B------:R-:W-:-:S04]  /*3940*/  IMAD.HI.U32 R251, R246, R240, RZ ;  /* 0x000000f0f6fb7227 */ /* 0x000fc800078e00ff */
[----:B------:R-:W-:Y:S02]  /*3950*/  IMAD.MOV R247, RZ, RZ, -R247 ;  /* 0x000000fffff77224 */ /* 0x000fe400078e0af7 */
[----:B------:R-:W-:Y:S02]  /*3960*/  IMAD.MOV R241, RZ, RZ, -R251 ;  /* 0x000000fffff17224 */ /* 0x000fe400078e0afb */
[C---:B------:R-:W-:Y:S02]  /*3970*/  IMAD R243, R2.reuse, R247, R243 ;  /* 0x000000f702f37224 */ /* 0x040fe400078e02f3 */
[----:B------:R-:W-:Y:S02]  /*3980*/  IMAD R240, R2, R241, R240 ;  /* 0x000000f102f07224 */ /* 0x000fe400078e02f0 */
[--C-:B------:R-:W-:Y:S02]  /*3990*/  @!P0 IMAD.IADD R7, R7, 0x1, -R237.reuse ;  /* 0x0000000107078824 */ /* 0x100fe400078e0aed */
[----:B------:R-:W-:Y:S01]  /*39a0*/  @!P6 IMAD.IADD R6, R6, 0x1, -R237 ;  /* 0x000000010606e824 */ /* 0x000fe200078e0aed */
[----:B------:R-:W-:Y:S01]  /*39b0*/  ISETP.GT.U32.AND P6, PT, R2, R243, PT ;  /* 0x000000f30200720c */ /* 0x000fe20003fc4070 */
[----:B------:R-:W-:Y:S01]  /*39c0*/  IMAD.HI.U32 R247, R246, R239, RZ ;  /* 0x000000eff6f77227 */ /* 0x000fe200078e00ff */
[----:B------:R-:W-:-:S02]  /*39d0*/  ISETP.GT.U32.AND P0, PT, R2, R240, PT ;  /* 0x000000f00200720c */ /* 0x000fc40003f04070 */
[----:B------:R-:W-:Y:S01]  /*39e0*/  IABS R237, R235 ;  /* 0x000000eb00ed7213 */ /* 0x000fe20000000000 */
[----:B------:R-:W-:Y:S02]  /*39f0*/  IMAD.MOV R241, RZ, RZ, -R247 ;  /* 0x000000fffff17224 */ /* 0x000fe400078e0af7 */
[----:B------:R-:W-:Y:S01]  /*3a00*/  @!P2 IMAD.MOV R6, RZ, RZ, -R6 ;  /* 0x000000ffff06a224 */ /* 0x000fe200078e0a06 */
[----:B------:R-:W-:Y:S01]  /*3a10*/  ISETP.NE.AND P2, PT, R126, RZ, PT ;  /* 0x000000ff7e00720c */ /* 0x000fe20003f45270 */
[C---:B------:R-:W-:Y:S01]  /*3a20*/  IMAD R241, R2.reuse, R241, R239 ;  /* 0x000000f102f17224 */ /* 0x040fe200078e02ef */
[----:B------:R-:W-:Y:S01]  /*3a30*/  LOP3.LUT R126, RZ, R126, RZ, 0x33, !PT ;  /* 0x0000007eff7e7212 */ /* 0x000fe200078e33ff */
[----:B------:R-:W-:Y:S01]  /*3a40*/  @!P1 IMAD.MOV R7, RZ, RZ, -R7 ;  /* 0x000000ffff079224 */ /* 0x000fe200078e0a07 */
[----:B------:R-:W-:Y:S01]  /*3a50*/  IABS R239, R234 ;  /* 0x000000ea00ef7213 */ /* 0x000fe20000000000 */
[--C-:B------:R-:W-:Y:S01]  /*3a60*/  @!P6 IMAD.IADD R243, R243, 0x1, -R2.reuse ;  /* 0x00000001f3f3e824 */ /* 0x100fe200078e0a02 */
[----:B------:R-:W-:Y:S01]  /*3a70*/  ISETP.GT.U32.AND P1, PT, R2, R241, PT ;  /* 0x000000f10200720c */ /* 0x000fe20003f24070 */
[----:B------:R-:W-:Y:S01]  /*3a80*/  @!P0 IMAD.IADD R240, R240, 0x1, -R2 ;  /* 0x00000001f0f08824 */ /* 0x000fe200078e0a02 */
[----:B-1----:R-:W-:Y:S01]  /*3a90*/  SEL R4, R126, R7, !P2 ;  /* 0x000000077e047207 */ /* 0x002fe20005000000 */
[----:B------:R-:W-:Y:S01]  /*3aa0*/  IMAD.HI.U32 R247, R246, R245, RZ ;  /* 0x000000f5f6f77227 */ /* 0x000fe200078e00ff */
[----:B------:R-:W-:-:S02]  /*3ab0*/  SEL R3, R126, R6, !P2 ;  /* 0x000000067e037207 */ /* 0x000fc40005000000 */
[----:B------:R-:W-:Y:S01]  /*3ac0*/  ISETP.GT.U32.AND P2, PT, R2, R243, PT ;  /* 0x000000f30200720c */ /* 0x000fe20003f44070 */
[----:B------:R-:W-:Y:S01]  /*3ad0*/  IMAD.HI.U32 R126, R246, R239, RZ ;  /* 0x000000eff67e7227 */ /* 0x000fe200078e00ff */
[C---:B------:R-:W-:Y:S01]  /*3ae0*/  ISETP.GT.U32.AND P6, PT, R2.reuse, R240, PT ;  /* 0x000000f00200720c */ /* 0x040fe20003fc4070 */
[----:B------:R0:W-:Y:S01]  /*3af0*/  STL [R1+0x70], R4 ;  /* 0x0000700401007387 */ /* 0x0001e20000100800 */
[----:B------:R-:W-:Y:S01]  /*3b00*/  IABS R7, R238 ;  /* 0x000000ee00077213 */ /* 0x000fe20000000000 */
[----:B------:R-:W-:Y:S01]  /*3b10*/  IMAD.MOV R247, RZ, RZ, -R247 ;  /* 0x000000fffff77224 */ /* 0x000fe200078e0af7 */
[----:B------:R-:W-:Y:S01]  /*3b20*/  IABS R6, R232 ;  /* 0x000000e800067213 */ /* 0x000fe20000000000 */
[----:B------:R-:W-:Y:S01]  /*3b30*/  IMAD.MOV R126, RZ, RZ, -R126 ;  /* 0x000000ffff7e7224 */ /* 0x000fe200078e0a7e */
[----:B------:R1:W-:Y:S01]  /*3b40*/  STL [R1+0x6c], R3 ;  /* 0x00006c0301007387 */ /* 0x0003e20000100800 */
[C---:B------:R-:W-:Y:S02]  /*3b50*/  IMAD R245, R2.reuse, R247, R245 ;  /* 0x000000f702f57224 */ /* 0x040fe400078e02f5 */
[----:B------:R-:W-:-:S02]  /*3b60*/  IMAD R239, R2, R126, R239 ;  /* 0x0000007e02ef7224 */ /* 0x000fc400078e02ef */
[--C-:B------:R-:W-:Y:S01]  /*3b70*/  @!P1 IMAD.IADD R241, R241, 0x1, -R2.reuse ;  /* 0x00000001f1f19824 */ /* 0x100fe200078e0a02 */
[----:B------:R-:W-:Y:S01]  /*3b80*/  ISETP.GT.U32.AND P0, PT, R2, R245, PT ;  /* 0x000000f50200720c */ /* 0x000fe20003f04070 */
[--C-:B------:R-:W-:Y:S01]  /*3b90*/  @!P2 IMAD.IADD R243, R243, 0x1, -R2.reuse ;  /* 0x00000001f3f3a824 */ /* 0x100fe200078e0a02 */
[----:B------:R-:W-:Y:S01]  /*3ba0*/  ISETP.GE.AND P2, PT, R242, RZ, PT ;  /* 0x000000fff200720c */ /* 0x000fe20003f46270 */
[----:B------:R-:W-:Y:S01]  /*3bb0*/  @!P6 IMAD.IADD R240, R240, 0x1, -R2 ;  /* 0x00000001f0f0e824 */ /* 0x000fe200078e0a02 */
[----:B------:R-:W-:Y:S01]  /*3bc0*/  ISETP.GT.U32.AND P6, PT, R2, R239, PT ;  /* 0x000000ef0200720c */ /* 0x000fe20003fc4070 */
[----:B------:R-:W-:Y:S01]  /*3bd0*/  IMAD.HI.U32 R242, R246, R237, RZ ;  /* 0x000000edf6f27227 */ /* 0x000fe200078e00ff */
[----:B------:R-:W-:-:S03]  /*3be0*/  ISETP.GT.U32.AND P1, PT, R2, R241, PT ;  /* 0x000000f10200720c */ /* 0x000fc60003f24070 */
[----:B------:R-:W-:Y:S02]  /*3bf0*/  IMAD.MOV R242, RZ, RZ, -R242 ;  /* 0x000000fffff27224 */ /* 0x000fe400078e0af2 */
[----:B0-----:R-:W-:Y:S02]  /*3c00*/  IMAD.MOV.U32 R4, RZ, RZ, R243 ;  /* 0x000000ffff047224 */ /* 0x001fe400078e00f3 */
[C---:B------:R-:W-:Y:S02]  /*3c10*/  IMAD R237, R2.reuse, R242, R237 ;  /* 0x000000f202ed7224 */ /* 0x040fe400078e02ed */
[--C-:B------:R-:W-:Y:S01]  /*3c20*/  @!P0 IMAD.IADD R245, R245, 0x1, -R2.reuse ;  /* 0x00000001f5f58824 */ /* 0x100fe200078e0a02 */
[----:B------:R-:W-:Y:S01]  /*3c30*/  ISETP.GE.AND P0, PT, R235, RZ, PT ;  /* 0x000000ffeb00720c */ /* 0x000fe20003f06270 */
[----:B------:R-:W-:Y:S01]  /*3c40*/  @!P6 IMAD.IADD R239, R239, 0x1, -R2 ;  /* 0x00000001efefe824 */ /* 0x000fe200078e0a02 */
[----:B------:R-:W-:Y:S01]  /*3c50*/  ISETP.GT.U32.AND P6, PT, R2, R237, PT ;  /* 0x000000ed0200720c */ /* 0x000fe20003fc4070 */
[----:B------:R-:W-:-:S04]  /*3c60*/  IMAD.HI.U32 R126, R246, R7, RZ ;  /* 0x00000007f67e7227 */ /* 0x000fc800078e00ff */
[----:B-1----:R-:W-:Y:S02]  /*3c70*/  IMAD.MOV.U32 R3, RZ, RZ, R240 ;  /* 0x000000ffff037224 */ /* 0x002fe400078e00f0 */
[----:B------:R-:W-:Y:S01]  /*3c80*/  @!P1 IMAD.IADD R241, R241, 0x1, -R2 ;  /* 0x00000001f1f19824 */ /* 0x000fe200078e0a02 */
[----:B------:R-:W-:Y:S01]  /*3c90*/  ISETP.GE.AND P1, PT, R234, RZ, PT ;  /* 0x000000ffea00720c */ /* 0x000fe20003f26270 */
[----:B------:R-:W-:Y:S01]  /*3ca0*/  @!P4 IMAD.MOV R4, RZ, RZ, -R4 ;  /* 0x000000ffff04c224 */ /* 0x000fe200078e0a04 */
[----:B------:R-:W-:Y:S01]  /*3cb0*/  ISETP.GT.U32.AND P4, PT, R2, R245, PT ;  /* 0x000000f50200720c */ /* 0x000fe20003f84070 */
[----:B------:R-:W-:Y:S02]  /*3cc0*/  IMAD.MOV R234, RZ, RZ, -R126 ;  /* 0x000000ffffea7224 */ /* 0x000fe400078e0a7e */
[----:B------:R-:W-:Y:S01]  /*3cd0*/  IMAD.HI.U32 R126, R246, R6, RZ ;  /* 0x00000006f67e7227 */ /* 0x000fe200078e00ff */
[----:B------:R-:W-:Y:S03]  /*3ce0*/  STL [R1+0x20], R4 ;  /* 0x0000200401007387 */ /* 0x000fe60000100800 */
[----:B------:R-:W-:Y:S01]  /*3cf0*/  @!P5 IMAD.MOV R3, RZ, RZ, -R3 ;  /* 0x000000ffff03d224 */ /* 0x000fe200078e0a03 */
[----:B------:R-:W-:Y:S01]  /*3d00*/  ISETP.GT.U32.AND P5, PT, R2, R239, PT ;  /* 0x000000ef0200720c */ /* 0x000fe20003fa4070 */
[----:B------:R-:W-:-:S02]  /*3d10*/  IMAD.MOV R126, RZ, RZ, -R126 ;  /* 0x000000ffff7e7224 */ /* 0x000fc400078e0a7e */
[C---:B------:R-:W-:Y:S01]  /*3d20*/  IMAD R235, R2.reuse, R234, R7 ;  /* 0x000000ea02eb7224 */ /* 0x040fe200078e0207 */
[----:B------:R0:W-:Y:S01]  /*3d30*/  STL [R1+0x1c], R3 ;  /* 0x00001c0301007387 */ /* 0x0001e20000100800 */
[C---:B------:R-:W-:Y:S01]  /*3d40*/  IMAD R234, R2.reuse, R126, R6 ;  /* 0x0000007e02ea7224 */ /* 0x040fe200078e0206 */
[----:B------:R-:W-:Y:S01]  /*3d50*/  IABS R6, R233 ;  /* 0x000000e900067213 */ /* 0x000fe20000000000 */
[--C-:B------:R-:W-:Y:S01]  /*3d60*/  @!P6 IMAD.IADD R237, R237, 0x1, -R2.reuse ;  /* 0x00000001edede824 */ /* 0x100fe200078e0a02 */
[----:B------:R-:W-:Y:S01]  /*3d70*/  IABS R126, R231 ;  /* 0x000000e7007e7213 */ /* 0x000fe20000000000 */
[----:B------:R-:W-:Y:S01]  /*3d80*/  @!P4 IMAD.IADD R245, R245, 0x1, -R2 ;  /* 0x00000001f5f5c824 */ /* 0x000fe200078e0a02 */
[----:B------:R-:W-:Y:S01]  /*3d90*/  ISETP.GT.U32.AND P4, PT, R2, R234, PT ;  /* 0x000000ea0200720c */ /* 0x000fe20003f84070 */
[----:B------:R-:W-:Y:S01]  /*3da0*/  IMAD.HI.U32 R7, R246, R6, RZ ;  /* 0x00000006f6077227 */ /* 0x000fe200078e00ff */
[----:B------:R-:W-:-:S03]  /*3db0*/  ISETP.GT.U32.AND P6, PT, R2, R237, PT ;  /* 0x000000ed0200720c */ /* 0x000fc60003fc4070 */
[----:B0-----:R-:W-:Y:S02]  /*3dc0*/  IMAD.MOV.U32 R3, RZ, RZ, R241 ;  /* 0x000000ffff037224 */ /* 0x001fe400078e00f1 */
[----:B------:R-:W-:Y:S01]  /*3dd0*/  @!P5 IMAD.IADD R239, R239, 0x1, -R2 ;  /* 0x00000001efefd824 */ /* 0x000fe200078e0a02 */
[----:B------:R-:W-:Y:S01]  /*3de0*/  ISETP.GE.AND P5, PT, R238, RZ, PT ;  /* 0x000000ffee00720c */ /* 0x000fe20003fa6270 */
[----:B------:R-:W-:Y:S01]  /*3df0*/  @!P3 IMAD.MOV R3, RZ, RZ, -R3 ;  /* 0x000000ffff03b224 */ /* 0x000fe200078e0a03 */
[----:B------:R-:W-:Y:S01]  /*3e00*/  ISETP.GT.U32.AND P3, PT, R2, R235, PT ;  /* 0x000000eb0200720c */ /* 0x000fe20003f64070 */
[----:B------:R-:W-:Y:S02]  /*3e10*/  IMAD.MOV R7, RZ, RZ, -R7 ;  /* 0x000000ffff077224 */ /* 0x000fe400078e0a07 */
[----:B------:R-:W-:Y:S01]  /*3e20*/  IMAD.HI.U32 R238, R246, R252, RZ ;  /* 0x000000fcf6ee7227 */ /* 0x000fe200078e00ff */
[----:B------:R0:W-:Y:S03]  /*3e30*/  STL [R1+0x18], R3 ;  /* 0x0000180301007387 */ /* 0x0001e60000100800 */
[----:B------:R-:W-:-:S02]  /*3e40*/  IMAD.MOV R238, RZ, RZ, -R238 ;  /* 0x000000ffffee7224 */ /* 0x000fc400078e0aee */
[----:B------:R-:W-:Y:S02]  /*3e50*/  @!P6 IMAD.IADD R237, R237, 0x1, -R2 ;  /* 0x00000001edede824 */ /* 0x000fe400078e0a02 */
[----:B------:R-:W-:Y:S02]  /*3e60*/  IMAD R252, R2, R238, R252 ;  /* 0x000000ee02fc7224 */ /* 0x000fe400078e02fc */
[----:B------:R-:W-:Y:S02]  /*3e70*/  @!P3 IMAD.IADD R235, R235, 0x1, -R2 ;  /* 0x00000001ebebb824 */ /* 0x000fe400078e0a02 */
[----:B0-----:R-:W-:Y:S02]  /*3e80*/  IMAD.MOV.U32 R3, RZ, RZ, R245 ;  /* 0x000000ffff037224 */ /* 0x001fe400078e00f5 */
[----:B------:R-:W-:Y:S01]  /*3e90*/  IMAD.HI.U32 R238, R246, R126, RZ ;  /* 0x0000007ef6ee7227 */ /* 0x000fe200078e00ff */
[----:B------:R-:W-:-:S03]  /*3ea0*/  ISETP.GT.U32.AND P3, PT, R2, R235, PT ;  /* 0x000000eb0200720c */ /* 0x000fc60003f64070 */
[----:B------:R-:W-:Y:S01]  /*3eb0*/  @!P2 IMAD.MOV R3, RZ, RZ, -R3 ;  /* 0x000000ffff03a224 */ /* 0x000fe200078e0a03 */
[----:B------:R-:W-:Y:S01]  /*3ec0*/  ISETP.GE.AND P2, PT, R232, RZ, PT ;  /* 0x000000ffe800720c */ /* 0x000fe20003f46270 */
[----:B------:R-:W-:Y:S01]  /*3ed0*/  IMAD R232, R2, R7, R6 ;  /* 0x0000000702e87224 */ /* 0x000fe200078e0206 */
[----:B------:R-:W-:Y:S01]  /*3ee0*/  IABS R7, R230 ;  /* 0x000000e600077213 */ /* 0x000fe20000000000 */
[----:B------:R-:W-:Y:S01]  /*3ef0*/  IMAD.MOV R238, RZ, RZ, -R238 ;  /* 0x000000ffffee7224 */ /* 0x000fe200078e0aee */
[----:B------:R0:W-:Y:S01]  /*3f00*/  STL [R1+0x14], R3 ;  /* 0x0000140301007387 */ /* 0x0001e20000100800 */
[----:B------:R-:W-:Y:S01]  /*3f10*/  @!P4 IMAD.IADD R234, R234, 0x1, -R2 ;  /* 0x00000001eaeac824 */ /* 0x000fe200078e0a02 */
[C---:B------:R-:W-:Y:S01]  /*3f20*/  ISETP.GT.U32.AND P6, PT, R2.reuse, R232, PT ;  /* 0x000000e80200720c */ /* 0x040fe20003fc4070 */
[C---:B------:R-:W-:Y:S01]  /*3f30*/  IMAD R126, R2.reuse, R238, R126 ;  /* 0x000000ee027e7224 */ /* 0x040fe200078e027e */
[----:B------:R-:W-:Y:S01]  /*3f40*/  IABS R238, R222 ;  /* 0x000000de00ee7213 */ /* 0x000fe20000000000 */
[----:B------:R-:W-:Y:S01]  /*3f50*/  @!P3 IMAD.IADD R235, R235, 0x1, -R2 ;  /* 0x00000001ebebb824 */ /* 0x000fe200078e0a02 */
[C---:B------:R-:W-:Y:S01]  /*3f60*/  ISETP.GT.U32.AND P3, PT, R2.reuse, R252, PT ;  /* 0x000000fc0200720c */ /* 0x040fe20003f64070 */
[----:B------:R-:W-:Y:S01]  /*3f70*/  IMAD.MOV.U32 R4, RZ, RZ, R239 ;  /* 0x000000ffff047224 */ /* 0x000fe200078e00ef */
[----:B------:R-:W-:Y:S01]  /*3f80*/  ISETP.GT.U32.AND P4, PT, R2, R234, PT ;  /* 0x000000ea0200720c */ /* 0x000fe20003f84070 */
[----:B------:R-:W-:Y:S01]  /*3f90*/  IMAD.HI.U32 R240, R246, R7, RZ ;  /* 0x00000007f6f07227 */ /* 0x000fe200078e00ff */
[----:B------:R-:W-:-:S03]  /*3fa0*/  IABS R6, R214 ;  /* 0x000000d600067213 */ /* 0x000fc60000000000 */
[----:B0-----:R-:W-:Y:S02]  /*3fb0*/  IMAD.MOV.U32 R3, RZ, RZ, R237 ;  /* 0x000000ffff037224 */ /* 0x001fe400078e00ed */
[----:B------:R-:W-:Y:S01]  /*3fc0*/  @!P6 IMAD.IADD R232, R232, 0x1, -R2 ;  /* 0x00000001e8e8e824 */ /* 0x000fe200078e0a02 */
[----:B------:R-:W-:Y:S01]  /*3fd0*/  ISETP.GT.U32.AND P6, PT, R2, R126, PT ;  /* 0x0000007e0200720c */ /* 0x000fe20003fc4070 */
[----:B------:R-:W-:Y:S02]  /*3fe0*/  @!P1 IMAD.MOV R4, RZ, RZ, -R4 ;  /* 0x000000ffff049224 */ /* 0x000fe400078e0a04 */
[----:B------:R-:W-:Y:S01]  /*3ff0*/  @!P3 IMAD.IADD R252, R252, 0x1, -R2 ;  /* 0x00000001fcfcb824 */ /* 0x000fe200078e0a02 */
[----:B------:R-:W-:Y:S01]  /*4000*/  ISETP.GE.AND P3, PT, R236, RZ, PT ;  /* 0x000000ffec00720c */ /* 0x000fe20003f66270 */
[----:B------:R-:W-:Y:S01]  /*4010*/  @!P0 IMAD.MOV R3, RZ, RZ, -R3 ;  /* 0x000000ffff038224 */ /* 0x000fe200078e0a03 */
[----:B------:R-:W-:Y:S01]  /*4020*/  STL [R1+0x10], R4 ;  /* 0x0000100401007387 */ /* 0x000fe20000100800 */
[----:B------:R-:W-:Y:S01]  /*4030*/  IMAD.MOV R240, RZ, RZ, -R240 ;  /* 0x000000fffff07224 */ /* 0x000fe200078e0af0 */
[----:B------:R-:W-:Y:S01]  /*4040*/  ISETP.GT.U32.AND P1, PT, R2, R232, PT ;  /* 0x000000e80200720c */ /* 0x000fe20003f24070 */
[----:B------:R-:W-:Y:S01]  /*4050*/  IMAD.HI.U32 R236, R246, R238, RZ ;  /* 0x000000eef6ec7227 */ /* 0x000fe200078e00ff */
[----:B------:R0:W-:Y:S01]  /*4060*/  STL [R1+0xc], R3 ;  /* 0x00000c0301007387 */ /* 0x0001e20000100800 */
[----:B------:R-:W-:-:S02]  /*4070*/  ISETP.GT.U32.AND P0, PT, R2, R252, PT ;  /* 0x000000fc0200720c */ /* 0x000fc40003f04070 */
[--C-:B------:R-:W-:Y:S01]  /*4080*/  @!P6 IMAD.IADD R126, R126, 0x1, -R2.reuse ;  /* 0x000000017e7ee824 */ /* 0x100fe200078e0a02 */
[----:B------:R-:W2:Y:S01]  /*4090*/  LDL.LU R247, [R1+0x28] ;  /* 0x0000280001f77983 */ /* 0x000ea20000300800 */
[----:B------:R-:W-:Y:S01]  /*40a0*/  @!P4 IMAD.IADD R234, R234, 0x1, -R2 ;  /* 0x00000001eaeac824 */ /* 0x000fe200078e0a02 */
[----:B------:R-:W-:Y:S01]  /*40b0*/  ISETP.GE.AND P4, PT, R233, RZ, PT ;  /* 0x000000ffe900720c */ /* 0x000fe20003f86270 */
[----:B------:R-:W-:Y:S01]  /*40c0*/  IMAD.HI.U32 R233, R246, R6, RZ ;  /* 0x00000006f6e97227 */ /* 0x000fe200078e00ff */
[C---:B------:R-:W-:Y:S01]  /*40d0*/  ISETP.GT.U32.AND P6, PT, R2.reuse, R126, PT ;  /* 0x0000007e0200720c */ /* 0x040fe20003fc4070 */
[----:B------:R-:W3:Y:S02]  /*40e0*/  LDL.LU R251, [R1+0x2c] ;  /* 0x00002c0001fb7983 */ /* 0x000ee40000300800 */
[----:B------:R-:W-:Y:S02]  /*40f0*/  IMAD R7, R2, R240, R7 ;  /* 0x000000f002077224 */ /* 0x000fe400078e0207 */
[----:B0-----:R-:W-:Y:S01]  /*4100*/  IMAD.MOV.U32 R3, RZ, RZ, R235 ;  /* 0x000000ffff037224 */ /* 0x001fe200078e00eb */
[----:B------:R-:W4:Y:S01]  /*4110*/  LDL.LU R127, [R1+0x30] ;  /* 0x00003000017f7983 */ /* 0x000f220000300800 */
[----:B------:R-:W-:-:S02]  /*4120*/  IMAD.MOV R236, RZ, RZ, -R236 ;  /* 0x000000ffffec7224 */ /* 0x000fc400078e0aec */
[----:B------:R-:W-:Y:S02]  /*4130*/  IMAD.MOV R233, RZ, RZ, -R233 ;  /* 0x000000ffffe97224 */ /* 0x000fe400078e0ae9 */
[----:B------:R-:W-:Y:S01]  /*4140*/  @!P5 IMAD.MOV R3, RZ, RZ, -R3 ;  /* 0x000000ffff03d224 */ /* 0x000fe200078e0a03 */
[C---:B------:R-:W-:Y:S01]  /*4150*/  ISETP.GT.U32.AND P5, PT, R2.reuse, R7, PT ;  /* 0x000000070200720c */ /* 0x040fe20003fa4070 */
[C---:B------:R-:W-:Y:S02]  /*4160*/  IMAD R238, R2.reuse, R236, R238 ;  /* 0x000000ec02ee7224 */ /* 0x040fe400078e02ee */
[----:B------:R-:W-:Y:S01]  /*4170*/  IMAD R6, R2, R233, R6 ;  /* 0x000000e902067224 */ /* 0x000fe200078e0206 */
[----:B------:R-:W-:Y:S01]  /*4180*/  IABS R233, R70 ;  /* 0x0000004600e97213 */ /* 0x000fe20000000000 */
[--C-:B------:R-:W-:Y:S01]  /*4190*/  @!P6 IMAD.IADD R126, R126, 0x1, -R2.reuse ;  /* 0x000000017e7ee824 */ /* 0x100fe200078e0a02 */
[----:B------:R-:W-:Y:S01]  /*41a0*/  ISETP.GT.U32.AND P6, PT, R2, R238, PT ;  /* 0x000000ee0200720c */ /* 0x000fe20003fc4070 */
[----:B------:R-:W-:Y:S01]  /*41b0*/  @!P1 IMAD.IADD R232, R232, 0x1, -R2 ;  /* 0x00000001e8e89824 */ /* 0x000fe200078e0a02 */
[----:B------:R-:W-:Y:S01]  /*41c0*/  ISETP.GT.U32.AND P1, PT, R2, R6, PT ;  /* 0x000000060200720c */ /* 0x000fe20003f24070 */
[----:B------:R-:W-:Y:S01]  /*41d0*/  IMAD.MOV.U32 R4, RZ, RZ, R234 ;  /* 0x000000ffff047224 */ /* 0x000fe200078e00ea */
[----:B------:R0:W-:Y:S01]  /*41e0*/  STL [R1+0x8], R3 ;  /* 0x0000080301007387 */ /* 0x0001e20000100800 */
[----:B------:R-:W-:Y:S01]  /*41f0*/  @!P0 IMAD.IADD R252, R252, 0x1, -R2 ;  /* 0x00000001fcfc8824 */ /* 0x000fe200078e0a02 */
[----:B------:R-:W-:Y:S01]  /*4200*/  ISETP.GE.AND P0, PT, R230, RZ, PT ;  /* 0x000000ffe600720c */ /* 0x000fe20003f06270 */
[----:B------:R-:W-:Y:S01]  /*4210*/  @!P2 IMAD.MOV R4, RZ, RZ, -R4 ;  /* 0x000000ffff04a224 */ /* 0x000fe200078e0a04 */
[----:B------:R-:W-:Y:S01]  /*4220*/  ISETP.GE.AND P2, PT, R231, RZ, PT ;  /* 0x000000ffe700720c */ /* 0x000fe20003f46270 */
[----:B------:R-:W-:Y:S01]  /*4230*/  @!P5 IMAD.IADD R7, R7, 0x1, -R2 ;  /* 0x000000010707d824 */ /* 0x000fe200078e0a02 */
[----:B------:R-:W-:Y:S01]  /*4240*/  IABS R231, R121 ;  /* 0x0000007900e77213 */ /* 0x000fe20000000000 */
[----:B------:R-:W-:-:S04]  /*4250*/  IMAD.HI.U32 R230, R246, R233, RZ ;  /* 0x000000e9f6e67227 */ /* 0x000fc800078e00ff */
[----:B0-----:R-:W-:Y:S01]  /*4260*/  IMAD.MOV.U32 R3, RZ, RZ, R232 ;  /* 0x000000ffff037224 */ /* 0x001fe200078e00e8 */
[----:B------:R-:W-:Y:S01]  /*4270*/  ISETP.GE.AND P5, PT, R214, RZ, PT ;  /* 0x000000ffd600720c */ /* 0x000fe20003fa6270 */
[----:B------:R-:W-:Y:S02]  /*4280*/  @!P6 IMAD.IADD R238, R238, 0x1, -R2 ;  /* 0x00000001eeeee824 */ /* 0x000fe400078e0a02 */
[----:B------:R-:W-:Y:S01]  /*4290*/  @!P4 IMAD.MOV R3, RZ, RZ, -R3 ;  /* 0x000000ffff03c224 */ /* 0x000fe200078e0a03 */
[C---:B------:R-:W-:Y:S01]  /*42a0*/  ISETP.GT.U32.AND P4, PT, R2.reuse, R7, PT ;  /* 0x000000070200720c */ /* 0x040fe20003f84070 */
[----:B------:R-:W-:Y:S01]  /*42b0*/  IMAD.MOV R232, RZ, RZ, -R230 ;  /* 0x000000ffffe87224 */ /* 0x000fe200078e0ae6 */
[----:B------:R-:W-:Y:S01]  /*42c0*/  IABS R214, R228 ;  /* 0x000000e400d67213 */ /* 0x000fe20000000000 */
[----:B------:R-:W-:Y:S01]  /*42d0*/  IMAD.MOV.U32 R230, RZ, RZ, R231 ;  /* 0x000000ffffe67224 */ /* 0x000fe200078e00e7 */
[----:B------:R-:W-:Y:S01]  /*42e0*/  ISETP.GT.U32.AND P6, PT, R2, R238, PT ;  /* 0x000000ee0200720c */ /* 0x000fe20003fc4070 */
[----:B------:R-:W-:Y:S01]  /*42f0*/  @!P1 IMAD.IADD R6, R6, 0x1, -R2 ;  /* 0x0000000106069824 */ /* 0x000fe200078e0a02 */
[----:B------:R-:W-:Y:S01]  /*4300*/  ISETP.GE.AND P1, PT, R222, RZ, PT ;  /* 0x000000ffde00720c */ /* 0x000fe20003f26270 */
[----:B------:R-:W-:-:S02]  /*4310*/  IMAD R231, R2, R232, R233 ;  /* 0x000000e802e77224 */ /* 0x000fc400078e02e9 */
[----:B------:R-:W-:-:S04]  /*4320*/  IMAD.HI.U32 R222, R246, R230, RZ ;  /* 0x000000e6f6de7227 */ /* 0x000fc800078e00ff */
[----:B------:R-:W-:Y:S02]  /*4330*/  IMAD.MOV.U32 R232, RZ, RZ, R214 ;  /* 0x000000ffffe87224 */ /* 0x000fe400078e00d6 */
[----:B------:R-:W-:Y:S01]  /*4340*/  @!P3 IMAD.MOV R252, RZ, RZ, -R252 ;  /* 0x000000fffffcb224 */ /* 0x000fe200078e0afc */
[----:B------:R-:W-:Y:S01]  /*4350*/  ISETP.GT.U32.AND P3, PT, R2, R6, PT ;  /* 0x000000060200720c */ /* 0x000fe20003f64070 */
[----:B------:R-:W-:Y:S02]  /*4360*/  IMAD.MOV.U32 R214, RZ, RZ, R126 ;  /* 0x000000ffffd67224 */ /* 0x000fe400078e007e */
[----:B------:R-:W-:Y:S02]  /*4370*/  IMAD.MOV R126, RZ, RZ, -R222 ;  /* 0x000000ffff7e7224 */ /* 0x000fe400078e0ade */
[----:B------:R-:W-:Y:S01]  /*4380*/  @!P2 IMAD.MOV R214, RZ, RZ, -R214 ;  /* 0x000000ffffd6a224 */ /* 0x000fe200078e0ad6 */
[----:B------:R-:W-:Y:S01]  /*4390*/  ISETP.GE.AND P2, PT, R70, RZ, PT ;  /* 0x000000ff4600720c */ /* 0x000fe20003f46270 */
[----:B------:R-:W-:Y:S01]  /*43a0*/  @!P4 IMAD.IADD R7, R7, 0x1, -R2 ;  /* 0x000000010707c824 */ /* 0x000fe200078e0a02 */
[C---:B------:R-:W-:Y:S01]  /*43b0*/  ISETP.GT.U32.AND P4, PT, R2.reuse, R231, PT ;  /* 0x000000e70200720c */ /* 0x040fe20003f84070 */
[----:B------:R-:W-:-:S02]  /*43c0*/  IMAD R70, R2, R126, R230 ;  /* 0x0000007e02467224 */ /* 0x000fc400078e02e6 */
[----:B------:R-:W-:Y:S02]  /*43d0*/  @!P6 IMAD.IADD R238, R238, 0x1, -R2 ;  /* 0x00000001eeeee824 */ /* 0x000fe400078e0a02 */
[----:B------:R-:W-:Y:S01]  /*43e0*/  IMAD.MOV.U32 R222, RZ, RZ, R7 ;  /* 0x000000ffffde7224 */ /* 0x000fe200078e0007 */
[----:B------:R-:W-:Y:S01]  /*43f0*/  ISETP.GT.U32.AND P6, PT, R2, R70, PT ;  /* 0x000000460200720c */ /* 0x000fe20003fc4070 */
[----:B------:R-:W-:-:S04]  /*4400*/  IMAD.HI.U32 R7, R246, R232, RZ ;  /* 0x000000e8f6077227 */ /* 0x000fc800078e00ff */
[--C-:B------:R-:W-:Y:S01]  /*4410*/  @!P3 IMAD.IADD R6, R6, 0x1, -R2.reuse ;  /* 0x000000010606b824 */ /* 0x100fe200078e0a02 */
[----:B------:R-:W-:Y:S01]  /*4420*/  ISETP.GE.AND P3, PT, R228, RZ, PT ;  /* 0x000000ffe400720c */ /* 0x000fe20003f66270 */
[----:B------:R-:W-:Y:S01]  /*4430*/  IMAD.MOV R228, RZ, RZ, -R7 ;  /* 0x000000ffffe47224 */ /* 0x000fe200078e0a07 */
[----:B------:R-:W-:Y:S01]  /*4440*/  IABS R7, R229 ;  /* 0x000000e500077213 */ /* 0x000fe20000000000 */
[----:B------:R-:W-:Y:S02]  /*4450*/  @!P4 IMAD.IADD R231, R231, 0x1, -R2 ;  /* 0x00000001e7e7c824 */ /* 0x000fe400078e0a02 */
[----:B------:R-:W-:Y:S02]  /*4460*/  IMAD.MOV.U32 R230, RZ, RZ, R6 ;  /* 0x000000ffffe67224 */ /* 0x000fe400078e0006 */
[----:B------:R-:W-:Y:S02]  /*4470*/  IMAD R228, R2, R228, R232 ;  /* 0x000000e402e47224 */ /* 0x000fe400078e02e8 */
[----:B------:R-:W-:-:S02]  /*4480*/  IMAD.MOV.U32 R232, RZ, RZ, R7 ;  /* 0x000000ffffe87224 */ /* 0x000fc400078e0007 */
[----:B------:R-:W-:Y:S01]  /*4490*/  @!P0 IMAD.MOV R222, RZ, RZ, -R222 ;  /* 0x000000ffffde8224 */ /* 0x000fe200078e0ade */
[----:B------:R-:W-:Y:S01]  /*44a0*/  ISETP.GE.AND P0, PT, R121, RZ, PT ;  /* 0x000000ff7900720c */ /* 0x000fe20003f06270 */
[----:B------:R-:W-:Y:S01]  /*44b0*/  @!P6 IMAD.IADD R70, R70, 0x1, -R2 ;  /* 0x000000014646e824 */ /* 0x000fe200078e0a02 */
[----:B------:R-:W-:Y:S01]  /*44c0*/  IABS R121, R31 ;  /* 0x0000001f00797213 */ /* 0x000fe20000000000 */
[----:B------:R-:W-:Y:S01]  /*44d0*/  @!P5 IMAD.MOV R230, RZ, RZ, -R230 ;  /* 0x000000ffffe6d224 */ /* 0x000fe200078e0ae6 */
[----:B------:R-:W-:Y:S01]  /*44e0*/  ISETP.GT.U32.AND P5, PT, R2, R231, PT ;  /* 0x000000e70200720c */ /* 0x000fe20003fa4070 */
[----:B------:R-:W-:Y:S01]  /*44f0*/  IMAD.HI.U32 R126, R246, R232, RZ ;  /* 0x000000e8f67e7227 */ /* 0x000fe200078e00ff */
[----:B------:R-:W-:-:S03]  /*4500*/  ISETP.GT.U32.AND P6, PT, R2, R70, PT ;  /* 0x000000460200720c */ /* 0x000fc60003fc4070 */
[----:B------:R-:W-:-:S04]  /*4510*/  IMAD.HI.U32 R6, R246, R121, RZ ;  /* 0x00000079f6067227 */ /* 0x000fc800078e00ff */
[----:B------:R-:W-:Y:S02]  /*4520*/  IMAD.MOV R126, RZ, RZ, -R126 ;  /* 0x000000ffff7e7224 */ /* 0x000fe400078e0a7e */
[----:B------:R-:W-:Y:S02]  /*4530*/  IMAD.MOV R6, RZ, RZ, -R6 ;  /* 0x000000ffff067224 */ /* 0x000fe400078e0a06 */
[----:B------:R-:W-:Y:S01]  /*4540*/  @!P1 IMAD.MOV R238, RZ, RZ, -R238 ;  /* 0x000000ffffee9224 */ /* 0x000fe200078e0aee */
[C---:B------:R-:W-:Y:S01]  /*4550*/  ISETP.GT.U32.AND P1, PT, R2.reuse, R228, PT ;  /* 0x000000e40200720c */ /* 0x040fe20003f24070 */
[C---:B------:R-:W-:Y:S02]  /*4560*/  IMAD R232, R2.reuse, R126, R232 ;  /* 0x0000007e02e87224 */ /* 0x040fe400078e02e8 */
[C---:B------:R-:W-:Y:S02]  /*4570*/  IMAD R121, R2.reuse, R6, R121 ;  /* 0x0000000602797224 */ /* 0x040fe400078e0279 */
[--C-:B------:R-:W-:Y:S01]  /*4580*/  @!P5 IMAD.IADD R231, R231, 0x1, -R2.reuse ;  /* 0x00000001e7e7d824 */ /* 0x100fe200078e0a02 */
[----:B------:R-:W-:Y:S01]  /*4590*/  ISETP.GT.U32.AND P5, PT, R2, R232, PT ;  /* 0x000000e80200720c */ /* 0x000fe20003fa4070 */
[----:B------:R-:W-:Y:S01]  /*45a0*/  @!P6 IMAD.IADD R70, R70, 0x1, -R2 ;  /* 0x000000014646e824 */ /* 0x000fe200078e0a02 */
[----:B------:R-:W-:-:S02]  /*45b0*/  ISETP.GE.AND P4, PT, R229, RZ, PT ;  /* 0x000000ffe500720c */ /* 0x000fc40003f86270 */
[----:B------:R-:W-:Y:S02]  /*45c0*/  ISETP.GT.U32.AND P6, PT, R2, R121, PT ;  /* 0x000000790200720c */ /* 0x000fe40003fc4070 */
[----:B------:R-:W-:Y:S01]  /*45d0*/  IABS R229, R86 ;  /* 0x0000005600e57213 */ /* 0x000fe20000000000 */
[----:B------:R-:W-:Y:S01]  /*45e0*/  @!P1 IMAD.IADD R228, R228, 0x1, -R2 ;  /* 0x00000001e4e49824 */ /* 0x000fe200078e0a02 */
[----:B------:R-:W-:-:S03]  /*45f0*/  IABS R7, R105 ;  /* 0x0000006900077213 */ /* 0x000fc60000000000 */
[----:B------:R-:W-:Y:S01]  /*4600*/  IMAD.HI.U32 R233, R246, R229, RZ ;  /* 0x000000e5f6e97227 */ /* 0x000fe200078e00ff */
[----:B------:R-:W-:-:S03]  /*4610*/  IABS R126, R138 ;  /* 0x0000008a007e7213 */ /* 0x000fc60000000000 */
[----:B------:R-:W-:Y:S01]  /*4620*/  @!P5 IMAD.IADD R232, R232, 0x1, -R2 ;  /* 0x00000001e8e8d824 */ /* 0x000fe200078e0a02 */
[----:B------:R-:W-:Y:S01]  /*4630*/  ISETP.GT.U32.AND P5, PT, R2, R228, PT ;  /* 0x000000e40200720c */ /* 0x000fe20003fa4070 */
[----:B------:R-:W-:Y:S02]  /*4640*/  IMAD.MOV R233, RZ, RZ, -R233 ;  /* 0x000000ffffe97224 */ /* 0x000fe400078e0ae9 */
[----:B------:R-:W-:-:S04]  /*4650*/  IMAD.HI.U32 R6, R246, R7, RZ ;  /* 0x00000007f6067227 */ /* 0x000fc800078e00ff */
[----:B------:R-:W-:Y:S01]  /*4660*/  @!P6 IMAD.IADD R121, R121, 0x1, -R2 ;  /* 0x000000017979e824 */ /* 0x000fe200078e0a02 */
[C---:B------:R-:W-:Y:S01]  /*4670*/  ISETP.GT.U32.AND P6, PT, R2.reuse, R232, PT ;  /* 0x000000e80200720c */ /* 0x040fe20003fc4070 */
[----:B------:R-:W-:Y:S02]  /*4680*/  IMAD R229, R2, R233, R229 ;  /* 0x000000e902e57224 */ /* 0x000fe400078e02e5 */
[----:B------:R-:W-:Y:S02]  /*4690*/  IMAD.MOV R6, RZ, RZ, -R6 ;  /* 0x000000ffff067224 */ /* 0x000fe400078e0a06 */
[----:B------:R-:W-:-:S04]  /*46a0*/  IMAD.HI.U32 R233, R246, R126, RZ ;  /* 0x0000007ef6e97227 */ /* 0x000fc800078e00ff */
[----:B------:R-:W-:Y:S02]  /*46b0*/  IMAD R7, R2, R6, R7 ;  /* 0x0000000602077224 */ /* 0x000fe400078e0207 */
[----:B------:R-:W-:Y:S01]  /*46c0*/  IMAD.MOV R233, RZ, RZ, -R233 ;  /* 0x000000ffffe97224 */ /* 0x000fe200078e0ae9 */
[----:B------:R-:W-:Y:S01]  /*46d0*/  ISETP.GE.AND P1, PT, R31, RZ, PT ;  /* 0x000000ff1f00720c */ /* 0x000fe20003f26270 */
[----:B------:R-:W-:Y:S01]  /*46e0*/  @!P5 IMAD.IADD R228, R228, 0x1, -R2 ;  /* 0x00000001e4e4d824 */ /* 0x000fe200078e0a02 */
[C---:B------:R-:W-:Y:S01]  /*46f0*/  ISETP.GT.U32.AND P5, PT, R2.reuse, R7, PT ;  /* 0x000000070200720c */ /* 0x040fe20003fa4070 */
[C---:B------:R-:W-:Y:S02]  /*4700*/  IMAD R126, R2.reuse, R233, R126 ;  /* 0x000000e9027e7224 */ /* 0x040fe400078e027e */
[----:B------:R-:W-:Y:S02]  /*4710*/  IMAD.MOV.U32 R31, RZ, RZ, R231 ;  /* 0x000000ffff1f7224 */ /* 0x000fe400078e00e7 */
[----:B------:R-:W-:Y:S01]  /*4720*/  @!P0 IMAD.MOV R70, RZ, RZ, -R70 ;  /* 0x000000ffff468224 */ /* 0x000fe200078e0a46 */
[----:B------:R-:W-:Y:S01]  /*4730*/  ISETP.GT.U32.AND P0, PT, R2, R229, PT ;  /* 0x000000e50200720c */ /* 0x000fe20003f04070 */
[----:B------:R-:W-:Y:S01]  /*4740*/  @!P6 IMAD.IADD R232, R232, 0x1, -R2 ;  /* 0x00000001e8e8e824 */ /* 0x000fe200078e0a02 */
[----:B------:R-:W-:Y:S01]  /*4750*/  ISETP.GT.U32.AND P6, PT, R2, R126, PT ;  /* 0x0000007e0200720c */ /* 0x000fe20003fc4070 */
[----:B------:R-:W-:Y:S01]  /*4760*/  @!P2 IMAD.MOV R31, RZ, RZ, -R31 ;  /* 0x000000ffff1fa224 */ /* 0x000fe200078e0a1f */
[----:B------:R-:W-:-:S02]  /*4770*/  IABS R6, R154 ;  /* 0x0000009a00067213 */ /* 0x000fc40000000000 */
[----:B------:R-:W-:-:S03]  /*4780*/  ISETP.GT.U32.AND P2, PT, R2, R121, PT ;  /* 0x000000790200720c */ /* 0x000fc60003f44070 */
[----:B------:R-:W-:Y:S01]  /*4790*/  IMAD.HI.U32 R231, R246, R6, RZ ;  /* 0x00000006f6e77227 */ /* 0x000fe200078e00ff */
[----:B------:R-:W-:-:S03]  /*47a0*/  IABS R242, R182 ;  /* 0x000000b600f27213 */ /* 0x000fc60000000000 */
[--C-:B------:R-:W-:Y:S02]  /*47b0*/  @!P5 IMAD.IADD R7, R7, 0x1, -R2.reuse ;  /* 0x000000010707d824 */ /* 0x100fe400078e0a02 */
[----:B------:R-:W-:Y:S02]  /*47c0*/  IMAD.MOV R231, RZ, RZ, -R231 ;  /* 0x000000ffffe77224 */ /* 0x000fe400078e0ae7 */
[--C-:B------:R-:W-:Y:S02]  /*47d0*/  @!P0 IMAD.IADD R229, R229, 0x1, -R2.reuse ;  /* 0x00000001e5e58824 */ /* 0x100fe400078e0a02 */
[----:B------:R-:W-:Y:S01]  /*47e0*/  @!P6 IMAD.IADD R126, R126, 0x1, -R2 ;  /* 0x000000017e7ee824 */ /* 0x000fe200078e0a02 */
[C---:B------:R-:W-:Y:S01]  /*47f0*/  ISETP.GT.U32.AND P6, PT, R2.reuse, R7, PT ;  /* 0x000000070200720c */ /* 0x040fe20003fc4070 */
[C---:B------:R-:W-:Y:S01]  /*4800*/  IMAD R6, R2.reuse, R231, R6 ;  /* 0x000000e702067224 */ /* 0x040fe200078e0206 */
[----:B------:R-:W-:Y:S01]  /*4810*/  IABS R231, R227 ;  /* 0x000000e300e77213 */ /* 0x000fe20000000000 */
[----:B------:R-:W-:Y:S01]  /*4820*/  @!P2 IMAD.IADD R121, R121, 0x1, -R2 ;  /* 0x000000017979a824 */ /* 0x000fe200078e0a02 */
[----:B------:R-:W-:Y:S01]  /*4830*/  ISETP.GT.U32.AND P5, PT, R2, R229, PT ;  /* 0x000000e50200720c */ /* 0x000fe20003fa4070 */
[----:B------:R-:W-:Y:S01]  /*4840*/  IMAD.HI.U32 R233, R246, R242, RZ ;  /* 0x000000f2f6e97227 */ /* 0x000fe200078e00ff */
[----:B------:R-:W-:-:S02]  /*4850*/  ISETP.GE.AND P0, PT, R105, RZ, PT ;  /* 0x000000ff6900720c */ /* 0x000fc40003f06270 */
[----:B------:R-:W-:Y:S01]  /*4860*/  ISETP.GE.AND P2, PT, R86, RZ, PT ;  /* 0x000000ff5600720c */ /* 0x000fe20003f46270 */
[----:B------:R-:W-:Y:S02]  /*4870*/  IMAD.MOV.U32 R105, RZ, RZ, R232 ;  /* 0x000000ffff697224 */ /* 0x000fe400078e00e8 */
[----:B------:R-:W-:Y:S02]  /*4880*/  IMAD.MOV R233, RZ, RZ, -R233 ;  /* 0x000000ffffe97224 */ /* 0x000fe400078e0ae9 */
[----:B------:R-:W-:Y:S02]  /*4890*/  IMAD.MOV.U32 R86, RZ, RZ, R228 ;  /* 0x000000ffff567224 */ /* 0x000fe400078e00e4 */
[----:B------:R-:W-:Y:S01]  /*48a0*/  @!P1 IMAD.MOV R121, RZ, RZ, -R121 ;  /* 0x000000ffff799224 */ /* 0x000fe200078e0a79 */
[----:B------:R-:W-:Y:S01]  /*48b0*/  ISETP.GT.U32.AND P1, PT, R2, R6, PT ;  /* 0x000000060200720c */ /* 0x000fe20003f24070 */
[----:B------:R-:W-:Y:S02]  /*48c0*/  IMAD.MOV.U32 R228, RZ, RZ, R231 ;  /* 0x000000ffffe47224 */ /* 0x000fe400078e00e7 */
[----:B------:R-:W-:Y:S01]  /*48d0*/  @!P4 IMAD.MOV R105, RZ, RZ, -R105 ;  /* 0x000000ffff69c224 */ /* 0x000fe200078e0a69 */
[----:B------:R-:W-:Y:S01]  /*48e0*/  ISETP.GE.AND P4, PT, R138, RZ, PT ;  /* 0x000000ff8a00720c */ /* 0x000fe20003f86270 */
[----:B------:R-:W-:Y:S01]  /*48f0*/  @!P3 IMAD.MOV R86, RZ, RZ, -R86 ;  /* 0x000000ffff56b224 */ /* 0x000fe200078e0a56 */
[C---:B------:R-:W-:Y:S01]  /*4900*/  ISETP.GT.U32.AND P3, PT, R2.reuse, R126, PT ;  /* 0x0000007e0200720c */ /* 0x040fe20003f64070 */
[----:B------:R-:W-:-:S02]  /*4910*/  IMAD R242, R2, R233, R242 ;  /* 0x000000e902f27224 */ /* 0x000fc400078e02f2 */
[----:B------:R-:W-:-:S04]  /*4920*/  IMAD.HI.U32 R138, R246, R228, RZ ;  /* 0x000000e4f68a7227 */ /* 0x000fc800078e00ff */
[----:B------:R-:W-:Y:S01]  /*4930*/  @!P6 IMAD.IADD R7, R7, 0x1, -R2 ;  /* 0x000000010707e824 */ /* 0x000fe200078e0a02 */
[C---:B------:R-:W-:Y:S01]  /*4940*/  ISETP.GT.U32.AND P6, PT, R2.reuse, R242, PT ;  /* 0x000000f20200720c */ /* 0x040fe20003fc4070 */
[----:B------:R-:W-:Y:S02]  /*4950*/  IMAD.MOV R138, RZ, RZ, -R138 ;  /* 0x000000ffff8a7224 */ /* 0x000fe400078e0a8a */
[----:B------:R-:W-:Y:S02]  /*4960*/  @!P5 IMAD.IADD R229, R229, 0x1, -R2 ;  /* 0x00000001e5e5d824 */ /* 0x000fe400078e0a02 */
[----:B------:R-:W-:Y:S01]  /*4970*/  IMAD R228, R2, R138, R228 ;  /* 0x0000008a02e47224 */ /* 0x000fe200078e02e4 */
[----:B------:R-:W-:Y:S01]  /*4980*/  IABS R232, R196 ;  /* 0x000000c400e87213 */ /* 0x000fe20000000000 */
[--C-:B------:R-:W-:Y:S02]  /*4990*/  @!P1 IMAD.IADD R6, R6, 0x1, -R2.reuse ;  /* 0x0000000106069824 */ /* 0x100fe400078e0a02 */
[----:B------:R-:W-:Y:S01]  /*49a0*/  IMAD.MOV.U32 R138, RZ, RZ, R229 ;  /* 0x000000ffff8a7224 */ /* 0x000fe200078e00e5 */
[----:B------:R-:W-:Y:S01]  /*49b0*/  IABS R231, R210 ;  /* 0x000000d200e77213 */ /* 0x000fe20000000000 */
[----:B------:R-:W-:Y:S01]  /*49c0*/  @!P3 IMAD.IADD R126, R126, 0x1, -R2 ;  /* 0x000000017e7eb824 */ /* 0x000fe200078e0a02 */
[----:B------:R-:W-:Y:S01]  /*49d0*/  ISETP.GE.AND P3, PT, R182, RZ, PT ;  /* 0x000000ffb600720c */ /* 0x000fe20003f66270 */
[----:B------:R-:W-:Y:S01]  /*49e0*/  @!P2 IMAD.MOV R138, RZ, RZ, -R138 ;  /* 0x000000ffff8aa224 */ /* 0x000fe200078e0a8a */
[----:B------:R-:W-:Y:S01]  /*49f0*/  ISETP.GT.U32.AND P2, PT, R2, R6, PT ;  /* 0x000000060200720c */ /* 0x000fe20003f44070 */
[----:B------:R-:W-:Y:S01]  /*4a00*/  IMAD.HI.U32 R233, R246, R232, RZ ;  /* 0x000000e8f6e97227 */ /* 0x000fe200078e00ff */
[----:B------:R-:W-:-:S02]  /*4a10*/  IABS R182, R113 ;  /* 0x0000007100b67213 */ /* 0x000fc40000000000 */
[----:B------:R-:W-:Y:S01]  /*4a20*/  ISETP.GE.AND P1, PT, R227, RZ, PT ;  /* 0x000000ffe300720c */ /* 0x000fe20003f26270 */
[----:B------:R-:W-:Y:S01]  /*4a30*/  @!P6 IMAD.IADD R242, R242, 0x1, -R2 ;  /* 0x00000001f2f2e824 */ /* 0x000fe200078e0a02 */
[----:B------:R-:W-:Y:S01]  /*4a40*/  ISETP.GE.AND P5, PT, R154, RZ, PT ;  /* 0x000000ff9a00720c */ /* 0x000fe20003fa6270 */
[----:B------:R-:W-:Y:S01]  /*4a50*/  IMAD.HI.U32 R227, R246, R231, RZ ;  /* 0x000000e7f6e37227 */ /* 0x000fe200078e00ff */
[----:B------:R-:W-:-:S03]  /*4a60*/  ISETP.GT.U32.AND P6, PT, R2, R228, PT ;  /* 0x000000e40200720c */ /* 0x000fc60003fc4070 */
[----:B------:R-:W-:Y:S02]  /*4a70*/  IMAD.MOV.U32 R154, RZ, RZ, R7 ;  /* 0x000000ffff9a7224 */ /* 0x000fe400078e0007 */
[----:B------:R-:W-:Y:S02]  /*4a80*/  IMAD.MOV R233, RZ, RZ, -R233 ;  /* 0x000000ffffe97224 */ /* 0x000fe400078e0ae9 */
[----:B------:R-:W-:Y:S02]  /*4a90*/  IMAD.MOV.U32 R7, RZ, RZ, R182 ;  /* 0x000000ffff077224 */ /* 0x000fe400078e00b6 */
[----:B------:R-:W-:Y:S02]  /*4aa0*/  IMAD.MOV.U32 R182, RZ, RZ, R126 ;  /* 0x000000ffffb67224 */ /* 0x000fe400078e007e */
[----:B------:R-:W-:Y:S02]  /*4ab0*/  IMAD.MOV R126, RZ, RZ, -R227 ;  /* 0x000000ffff7e7224 */ /* 0x000fe400078e0ae3 */
[----:B------:R-:W-:-:S02]  /*4ac0*/  IMAD R227, R2, R233, R232 ;  /* 0x000000e902e37224 */ /* 0x000fc400078e02e8 */
[----:B------:R-:W-:Y:S02]  /*4ad0*/  IMAD R126, R2, R126, R231 ;  /* 0x0000007e027e7224 */ /* 0x000fe400078e02e7 */
[----:B------:R-:W-:Y:S01]  /*4ae0*/  @!P2 IMAD.IADD R6, R6, 0x1, -R2 ;  /* 0x000000010606a824 */ /* 0x000fe200078e0a02 */
[C---:B------:R-:W-:Y:S01]  /*4af0*/  ISETP.GT.U32.AND P2, PT, R2.reuse, R227, PT ;  /* 0x000000e30200720c */ /* 0x040fe20003f44070 */
[----:B------:R-:W-:Y:S01]  /*4b00*/  @!P0 IMAD.MOV R154, RZ, RZ, -R154 ;  /* 0x000000ffff9a8224 */ /* 0x000fe200078e0a9a */
[----:B------:R-:W-:Y:S01]  /*4b10*/  ISETP.GT.U32.AND P0, PT, R2, R242, PT ;  /* 0x000000f20200720c */ /* 0x000fe20003f04070 */
[----:B------:R-:W-:Y:S01]  /*4b20*/  @!P6 IMAD.IADD R228, R228, 0x1, -R2 ;  /* 0x00000001e4e4e824 */ /* 0x000fe200078e0a02 */
[----:B------:R-:W-:Y:S01]  /*4b30*/  ISETP.GT.U32.AND P6, PT, R2, R126, PT ;  /* 0x0000007e0200720c */ /* 0x000fe20003fc4070 */
[----:B------:R-:W-:-:S04]  /*4b40*/  IMAD.HI.U32 R229, R246, R7, RZ ;  /* 0x00000007f6e57227 */ /* 0x000fc800078e00ff */
[----:B------:R-:W-:-:S04]  /*4b50*/  IMAD.MOV R229, RZ, RZ, -R229 ;  /* 0x000000ffffe57224 */ /* 0x000fc800078e0ae5 */
[----:B------:R-:W-:Y:S01]  /*4b60*/  IMAD R7, R2, R229, R7 ;  /* 0x000000e502077224 */ /* 0x000fe200078e0207 */
[----:B------:R-:W-:Y:S01]  /*4b70*/  IABS R229, R23 ;  /* 0x0000001700e57213 */ /* 0x000fe20000000000 */
[--C-:B------:R-:W-:Y:S02]  /*4b80*/  @!P2 IMAD.IADD R227, R227, 0x1, -R2.reuse ;  /* 0x00000001e3e3a824 */ /* 0x100fe400078e0a02 */
[--C-:B------:R-:W-:Y:S02]  /*4b90*/  @!P0 IMAD.IADD R242, R242, 0x1, -R2.reuse ;  /* 0x00000001f2f28824 */ /* 0x100fe400078e0a02 */
[----:B------:R-:W-:Y:S01]  /*4ba0*/  @!P6 IMAD.IADD R126, R126, 0x1, -R2 ;  /* 0x000000017e7ee824 */ /* 0x000fe200078e0a02 */
[----:B------:R-:W-:Y:S01]  /*4bb0*/  ISETP.GT.U32.AND P6, PT, R2, R227, PT ;  /* 0x000000e30200720c */ /* 0x000fe20003fc4070 */
[----:B------:R-:W-:Y:S01]  /*4bc0*/  IMAD.HI.U32 R233, R246, R229, RZ ;  /* 0x000000e5f6e97227 */ /* 0x000fe200078e00ff */
[----:B------:R-:W-:-:S03]  /*4bd0*/  ISETP.GT.U32.AND P2, PT, R2, R228, PT ;  /* 0x000000e40200720c */ /* 0x000fc60003f44070 */
[----:B------:R-:W-:Y:S01]  /*4be0*/  @!P3 IMAD.MOV R242, RZ, RZ, -R242 ;  /* 0x000000fffff2b224 */ /* 0x000fe200078e0af2 */
[----:B------:R-:W-:Y:S01]  /*4bf0*/  ISETP.GT.U32.AND P3, PT, R2, R7, PT ;  /* 0x000000070200720c */ /* 0x000fe20003f64070 */
[----:B------:R-:W-:Y:S01]  /*4c00*/  @!P4 IMAD.MOV R182, RZ, RZ, -R182 ;  /* 0x000000ffffb6c224 */ /* 0x000fe200078e0ab6 */
[----:B------:R-:W-:Y:S01]  /*4c10*/  ISETP.GE.AND P0, PT, R210, RZ, PT ;  /* 0x000000ffd200720c */ /* 0x000fe20003f06270 */
[----:B------:R-:W-:Y:S01]  /*4c20*/  IMAD.MOV.U32 R210, RZ, RZ, R6 ;  /* 0x000000ffffd27224 */ /* 0x000fe200078e0006 */
[----:B------:R-:W-:Y:S01]  /*4c30*/  ISETP.GE.AND P4, PT, R196, RZ, PT ;  /* 0x000000ffc400720c */ /* 0x000fe20003f86270 */
[----:B------:R-:W-:Y:S01]  /*4c40*/  IMAD.MOV R233, RZ, RZ, -R233 ;  /* 0x000000ffffe97224 */ /* 0x000fe200078e0ae9 */
[----:B------:R-:W-:Y:S01]  /*4c50*/  IABS R196, R78 ;  /* 0x0000004e00c47213 */ /* 0x000fe20000000000 */
[----:B------:R-:W-:Y:S01]  /*4c60*/  @!P5 IMAD.MOV R210, RZ, RZ, -R210 ;  /* 0x000000ffffd2d224 */ /* 0x000fe200078e0ad2 */
[C---:B------:R-:W-:Y:S01]  /*4c70*/  ISETP.GT.U32.AND P5, PT, R2.reuse, R126, PT ;  /* 0x0000007e0200720c */ /* 0x040fe20003fa4070 */
[----:B------:R-:W-:-:S02]  /*4c80*/  IMAD R229, R2, R233, R229 ;  /* 0x000000e902e57224 */ /* 0x000fc400078e02e5 */
[----:B------:R-:W-:-:S04]  /*4c90*/  IMAD.HI.U32 R6, R246, R196, RZ ;  /* 0x000000c4f6067227 */ /* 0x000fc800078e00ff */
[----:B------:R-:W-:Y:S01]  /*4ca0*/  @!P6 IMAD.IADD R227, R227, 0x1, -R2 ;  /* 0x00000001e3e3e824 */ /* 0x000fe200078e0a02 */
[----:B------:R-:W-:Y:S01]  /*4cb0*/  ISETP.GT.U32.AND P6, PT, R2, R229, PT ;  /* 0x000000e50200720c */ /* 0x000fe20003fc4070 */
[----:B------:R-:W-:Y:S02]  /*4cc0*/  IMAD.MOV R6, RZ, RZ, -R6 ;  /* 0x000000ffff067224 */ /* 0x000fe400078e0a06 */
[--C-:B------:R-:W-:Y:S01]  /*4cd0*/  @!P3 IMAD.IADD R7, R7, 0x1, -R2.reuse ;  /* 0x000000010707b824 */ /* 0x100fe200078e0a02 */
[----:B------:R-:W-:Y:S01]  /*4ce0*/  IABS R231, R33 ;  /* 0x0000002100e77213 */ /* 0x000fe20000000000 */
[----:B------:R-:W-:Y:S01]  /*4cf0*/  @!P2 IMAD.IADD R228, R228, 0x1, -R2 ;  /* 0x00000001e4e4a824 */ /* 0x000fe200078e0a02 */
[----:B------:R-:W-:Y:S01]  /*4d00*/  ISETP.GE.AND P2, PT, R113, RZ, PT ;  /* 0x000000ff7100720c */ /* 0x000fe20003f46270 */
[C---:B------:R-:W-:Y:S01]  /*4d10*/  IMAD R6, R2.reuse, R6, R196 ;  /* 0x0000000602067224 */ /* 0x040fe200078e02c4 */
[----:B------:R-:W-:Y:S01]  /*4d20*/  ISETP.GT.U32.AND P3, PT, R2, R7, PT ;  /* 0x000000070200720c */ /* 0x000fe20003f64070 */
[----:B------:R-:W-:-:S02]  /*4d30*/  IMAD.MOV.U32 R113, RZ, RZ, R228 ;  /* 0x000000ffff717224 */ /* 0x000fc400078e00e4 */
[----:B------:R-:W-:-:S04]  /*4d40*/  IMAD.HI.U32 R196, R246, R231, RZ ;  /* 0x000000e7f6c47227 */ /* 0x000fc800078e00ff */
[----:B------:R-:W-:Y:S01]  /*4d50*/  @!P5 IMAD.IADD R126, R126, 0x1, -R2 ;  /* 0x000000017e7ed824 */ /* 0x000fe200078e0a02 */
[C---:B------:R-:W-:Y:S01]  /*4d60*/  ISETP.GT.U32.AND P5, PT, R2.reuse, R6, PT ;  /* 0x000000060200720c */ /* 0x040fe20003fa4070 */
[----:B------:R-:W-:Y:S01]  /*4d70*/  @!P1 IMAD.MOV R113, RZ, RZ, -R113 ;  /* 0x000000ffff719224 */ /* 0x000fe200078e0a71 */
[----:B------:R-:W-:Y:S01]  /*4d80*/  ISETP.GE.AND P1, PT, R23, RZ, PT ;  /* 0x000000ff1700720c */ /* 0x000fe20003f26270 */
[----:B------:R-:W-:Y:S01]  /*4d90*/  IMAD.MOV R23, RZ, RZ, -R196 ;  /* 0x000000ffff177224 */ /* 0x000fe200078e0ac4 */
[----:B------:R-:W-:Y:S01]  /*4da0*/  IABS R228, R42 ;  /* 0x0000002a00e47213 */ /* 0x000fe20000000000 */
[----:B------:R-:W-:Y:S02]  /*4db0*/  @!P6 IMAD.IADD R229, R229, 0x1, -R2 ;  /* 0x00000001e5e5e824 */ /* 0x000fe400078e0a02 */
[----:B------:R-:W-:Y:S01]  /*4dc0*/  IMAD.MOV.U32 R196, RZ, RZ, R227 ;  /* 0x000000ffffc47224 */ /* 0x000fe200078e00e3 */
[----:B------:R-:W-:Y:S01]  /*4dd0*/  IABS R232, R29 ;  /* 0x0000001d00e87213 */ /* 0x000fe20000000000 */
[----:B------:R-:W-:-:S02]  /*4de0*/  IMAD R231, R2, R23, R231 ;  /* 0x0000001702e77224 */ /* 0x000fc400078e02e7 */
[----:B------:R-:W-:Y:S01]  /*4df0*/  @!P4 IMAD.MOV R196, RZ, RZ, -R196 ;  /* 0x000000ffffc4c224 */ /* 0x000fe200078e0ac4 */
[----:B------:R-:W-:Y:S01]  /*4e00*/  ISETP.GT.U32.AND P4, PT, R2, R229, PT ;  /* 0x000000e50200720c */ /* 0x000fe20003f84070 */
[----:B------:R-:W-:Y:S01]  /*4e10*/  IMAD.HI.U32 R23, R246, R228, RZ ;  /* 0x000000e4f6177227 */ /* 0x000fe200078e00ff */
[----:B------:R-:W-:-:S03]  /*4e20*/  ISETP.GE.AND P6, PT, R78, RZ, PT ;  /* 0x000000ff4e00720c */ /* 0x000fc60003fc6270 */
[----:B------:R-:W-:Y:S02]  /*4e30*/  @!P3 IMAD.IADD R7, R7, 0x1, -R2 ;  /* 0x000000010707b824 */ /* 0x000fe400078e0a02 */
[----:B------:R-:W-:-:S04]  /*4e40*/  IMAD.HI.U32 R233, R246, R232, RZ ;  /* 0x000000e8f6e97227 */ /* 0x000fc800078e00ff */
[----:B------:R-:W-:Y:S02]  /*4e50*/  IMAD.MOV.U32 R78, RZ, RZ, R126 ;  /* 0x000000ffff4e7224 */ /* 0x000fe400078e007e */
[----:B------:R-:W-:Y:S02]  /*4e60*/  IMAD.MOV R126, RZ, RZ, -R23 ;  /* 0x000000ffff7e7224 */ /* 0x000fe400078e0a17 */
[----:B------:R-:W-:Y:S02]  /*4e70*/  @!P5 IMAD.IADD R6, R6, 0x1, -R2 ;  /* 0x000000010606d824 */ /* 0x000fe400078e0a02 */
[----:B------:R-:W-:Y:S02]  /*4e80*/  IMAD.MOV.U32 R23, RZ, RZ, R7 ;  /* 0x000000ffff177224 */ /* 0x000fe400078e0007 */
[----:B------:R-:W-:Y:S01]  /*4e90*/  IMAD.MOV R233, RZ, RZ, -R233 ;  /* 0x000000ffffe97224 */ /* 0x000fe200078e0ae9 */
[C---:B------:R-:W-:Y:S01]  /*4ea0*/  ISETP.GT.U32.AND P5, PT, R2.reuse, R6, PT ;  /* 0x000000060200720c */ /* 0x040fe20003fa4070 */
[----:B------:R-:W-:-:S02]  /*4eb0*/  IMAD R228, R2, R126, R228 ;  /* 0x0000007e02e47224 */ /* 0x000fc400078e02e4 */
[----:B------:R-:W-:Y:S01]  /*4ec0*/  @!P2 IMAD.MOV R23, RZ, RZ, -R23 ;  /* 0x000000ffff17a224 */ /* 0x000fe200078e0a17 */
[C---:B------:R-:W-:Y:S01]  /*4ed0*/  ISETP.GT.U32.AND P2, PT, R2.reuse, R231, PT ;  /* 0x000000e70200720c */ /* 0x040fe20003f44070 */
[C---:B------:R-:W-:Y:S02]  /*4ee0*/  IMAD R232, R2.reuse, R233, R232 ;  /* 0x000000e902e87224 */ /* 0x040fe400078e02e8 */
[----:B------:R-:W-:Y:S01]  /*4ef0*/  @!P4 IMAD.IADD R229, R229, 0x1, -R2 ;  /* 0x00000001e5e5c824 */ /* 0x000fe200078e0a02 */
[C---:B------:R-:W-:Y:S02]  /*4f00*/  ISETP.GT.U32.AND P4, PT, R2.reuse, R228, PT ;  /* 0x000000e40200720c */ /* 0x040fe40003f84070 */
[----:B------:R-:W-:Y:S01]  /*4f10*/  ISETP.GT.U32.AND P3, PT, R2, R232, PT ;  /* 0x000000e80200720c */ /* 0x000fe20003f64070 */
[----:B------:R-:W-:Y:S01]  /*4f20*/  @!P0 IMAD.MOV R78, RZ, RZ, -R78 ;  /* 0x000000ffff4e8224 */ /* 0x000fe200078e0a4e */
[----:B------:R-:W-:Y:S02]  /*4f30*/  ISETP.GE.AND P0, PT, R29, RZ, PT ;  /* 0x000000ff1d00720c */ /* 0x000fe40003f06270 */
[----:B------:R-:W-:Y:S01]  /*4f40*/  IABS R29, R8 ;  /* 0x00000008001d7213 */ /* 0x000fe20000000000 */
[--C-:B------:R-:W-:Y:S01]  /*4f50*/  @!P5 IMAD.IADD R6, R6, 0x1, -R2.reuse ;  /* 0x000000010606d824 */ /* 0x100fe200078e0a02 */
[----:B------:R-:W-:Y:S01]  /*4f60*/  ISETP.GE.AND P5, PT, R33, RZ, PT ;  /* 0x000000ff2100720c */ /* 0x000fe20003fa6270 */
[----:B------:R-:W-:-:S02]  /*4f70*/  @!P2 IMAD.IADD R231, R231, 0x1, -R2 ;  /* 0x00000001e7e7a824 */ /* 0x000fc400078e0a02 */
[----:B------:R-:W-:Y:S02]  /*4f80*/  IMAD.MOV.U32 R33, RZ, RZ, R29 ;  /* 0x000000ffff217224 */ /* 0x000fe400078e001d */
[--C-:B------:R-:W-:Y:S01]  /*4f90*/  @!P4 IMAD.IADD R228, R228, 0x1, -R2.reuse ;  /* 0x00000001e4e4c824 */ /* 0x100fe200078e0a02 */
[----:B------:R-:W-:Y:S01]  /*4fa0*/  ISETP.GT.U32.AND P4, PT, R2, R231, PT ;  /* 0x000000e70200720c */ /* 0x000fe20003f84070 */
[----:B------:R-:W-:Y:S02]  /*4fb0*/  @!P3 IMAD.IADD R232, R232, 0x1, -R2 ;  /* 0x00000001e8e8b824 */ /* 0x000fe400078e0a02 */
[----:B------:R-:W-:-:S03]  /*4fc0*/  IMAD.HI.U32 R126, R246, R33, RZ ;  /* 0x00000021f67e7227 */ /* 0x000fc600078e00ff */
[C---:B------:R-:W-:Y:S01]  /*4fd0*/  ISETP.GT.U32.AND P2, PT, R2.reuse, R232, PT ;  /* 0x000000e80200720c */ /* 0x040fe20003f44070 */
[----:B------:R-:W-:Y:S01]  /*4fe0*/  IMAD.MOV R126, RZ, RZ, -R126 ;  /* 0x000000ffff7e7224 */ /* 0x000fe200078e0a7e */
[----:B------:R-:W-:Y:S01]  /*4ff0*/  IABS R7, R17 ;  /* 0x0000001100077213 */ /* 0x000fe20000000000 */
[----:B------:R-:W-:Y:S02]  /*5000*/  IMAD.MOV.U32 R29, RZ, RZ, R6 ;  /* 0x000000ffff1d7224 */ /* 0x000fe400078e0006 */
[----:B------:R-:W-:Y:S02]  /*5010*/  IMAD R33, R2, R126, R33 ;  /* 0x0000007e02217224 */ /* 0x000fe400078e0221 */
[----:B------:R-:W-:Y:S01]  /*5020*/  @!P6 IMAD.MOV R29, RZ, RZ, -R29 ;  /* 0x000000ffff1de224 */ /* 0x000fe200078e0a1d */
[----:B------:R-:W-:Y:S01]  /*5030*/  ISETP.GE.AND P6, PT, R8, RZ, PT ;  /* 0x000000ff0800720c */ /* 0x000fe20003fc6270 */
[----:B------:R-:W-:Y:S01]  /*5040*/  @!P4 IMAD.IADD R231, R231, 0x1, -R2 ;  /* 0x00000001e7e7c824 */ /* 0x000fe200078e0a02 */
[----:B------:R-:W-:Y:S01]  /*5050*/  ISETP.GE.AND P3, PT, R42, RZ, PT ;  /* 0x000000ff2a00720c */ /* 0x000fe20003f66270 */
[----:B------:R-:W-:Y:S01]  /*5060*/  IMAD.HI.U32 R8, R246, R7, RZ ;  /* 0x00000007f6087227 */ /* 0x000fe200078e00ff */
[----:B------:R-:W-:-:S03]  /*5070*/  ISETP.GT.U32.AND P4, PT, R2, R33, PT ;  /* 0x000000210200720c */ /* 0x000fc60003f84070 */
[----:B------:R-:W-:Y:S01]  /*5080*/  IMAD.MOV.U32 R42, RZ, RZ, R229 ;  /* 0x000000ffff2a7224 */ /* 0x000fe200078e00e5 */
[----:B------:R-:W-:Y:S01]  /*5090*/  IABS R227, R25 ;  /* 0x0000001900e37213 */ /* 0x000fe20000000000 */
[----:B------:R-:W-:Y:S02]  /*50a0*/  IMAD.MOV R8, RZ, RZ, -R8 ;  /* 0x000000ffff087224 */ /* 0x000fe400078e0a08 */
[----:B------:R-:W-:Y:S01]  /*50b0*/  @!P1 IMAD.MOV R42, RZ, RZ, -R42 ;  /* 0x000000ffff2a9224 */ /* 0x000fe200078e0a2a */
[----:B------:R-:W-:Y:S01]  /*50c0*/  ISETP.GT.U32.AND P1, PT, R2, R228, PT ;  /* 0x000000e40200720c */ /* 0x000fe20003f24070 */
[----:B------:R-:W-:Y:S02]  /*50d0*/  @!P2 IMAD.IADD R232, R232, 0x1, -R2 ;  /* 0x00000001e8e8a824 */ /* 0x000fe400078e0a02 */
[----:B------:R-:W-:Y:S02]  /*50e0*/  IMAD R7, R2, R8, R7 ;  /* 0x0000000802077224 */ /* 0x000fe400078e0207 */
[----:B------:R-:W-:-:S02]  /*50f0*/  IMAD.MOV.U32 R6, RZ, RZ, R227 ;  /* 0x000000ffff067224 */ /* 0x000fc400078e00e3 */
[----:B------:R-:W-:Y:S02]  /*5100*/  IMAD.MOV.U32 R8, RZ, RZ, R232 ;  /* 0x000000ffff087224 */ /* 0x000fe400078e00e8 */
[----:B------:R-:W-:Y:S01]  /*5110*/  IMAD.HI.U32 R227, R246, R6, RZ ;  /* 0x00000006f6e37227 */ /* 0x000fe200078e00ff */
[----:B------:R-:W-:-:S03]  /*5120*/  IABS R229, R27 ;  /* 0x0000001b00e57213 */ /* 0x000fc60000000000 */
[----:B------:R-:W-:Y:S02]  /*5130*/  @!P4 IMAD.IADD R33, R33, 0x1, -R2 ;  /* 0x000000012121c824 */ /* 0x000fe400078e0a02 */
[----:B------:R-:W-:Y:S01]  /*5140*/  @!P0 IMAD.MOV R8, RZ, RZ, -R8 ;  /* 0x000000ffff088224 */ /* 0x000fe200078e0a08 */
[----:B------:R-:W-:Y:S01]  /*5150*/  ISETP.GT.U32.AND P0, PT, R2, R7, PT ;  /* 0x000000070200720c */ /* 0x000fe20003f04070 */
[----:B------:R-:W-:Y:S01]  /*5160*/  IMAD.MOV R227, RZ, RZ, -R227 ;  /* 0x000000ffffe37224 */ /* 0x000fe200078e0ae3 */
[----:B------:R-:W-:Y:S01]  /*5170*/  IABS R126, R21 ;  /* 0x00000015007e7213 */ /* 0x000fe20000000000 */
[----:B------:R-:W-:Y:S01]  /*5180*/  @!P1 IMAD.IADD R228, R228, 0x1, -R2 ;  /* 0x00000001e4e49824 */ /* 0x000fe200078e0a02 */
[----:B------:R-:W-:Y:S01]  /*5190*/  ISETP.GT.U32.AND P4, PT, R2, R33, PT ;  /* 0x000000210200720c */ /* 0x000fe20003f84070 */
[----:B------:R-:W-:Y:S01]  /*51a0*/  IMAD.HI.U32 R234, R246, R229, RZ ;  /* 0x000000e5f6ea7227 */ /* 0x000fe200078e00ff */
[----:B------:R-:W-:-:S03]  /*51b0*/  ISETP.GE.AND P1, PT, R25, RZ, PT ;  /* 0x000000ff1900720c */ /* 0x000fc60003f26270 */
[----:B------:R-:W-:Y:S02]  /*51c0*/  IMAD R6, R2, R227, R6 ;  /* 0x000000e302067224 */ /* 0x000fe400078e0206 */
[----:B------:R-:W-:Y:S02]  /*51d0*/  IMAD.MOV.U32 R25, RZ, RZ, R231 ;  /* 0x000000ffff197224 */ /* 0x000fe400078e00e7 */
[----:B------:R-:W-:-:S04]  /*51e0*/  IMAD.HI.U32 R232, R246, R126, RZ ;  /* 0x0000007ef6e87227 */ /* 0x000fc800078e00ff */
[----:B------:R-:W-:Y:S02]  /*51f0*/  IMAD.MOV R234, RZ, RZ, -R234 ;  /* 0x000000ffffea7224 */ /* 0x000fe400078e0aea */
[----:B------:R-:W-:Y:S01]  /*5200*/  @!P5 IMAD.MOV R25, RZ, RZ, -R25 ;  /* 0x000000ffff19d224 */ /* 0x000fe200078e0a19 */
[C---:B------:R-:W-:Y:S01]  /*5210*/  ISETP.GT.U32.AND P5, PT, R2.reuse, R6, PT ;  /* 0x000000060200720c */ /* 0x040fe20003fa4070 */
[----:B------:R-:W-:Y:S01]  /*5220*/  IMAD.MOV R232, RZ, RZ, -R232 ;  /* 0x000000ffffe87224 */ /* 0x000fe200078e0ae8 */
[----:B------:R-:W-:Y:S01]  /*5230*/  ISETP.GE.AND P2, PT, R17, RZ, PT ;  /* 0x000000ff1100720c */ /* 0x000fe20003f46270 */
[----:B------:R-:W-:Y:S02]  /*5240*/  @!P0 IMAD.IADD R7, R7, 0x1, -R2 ;  /* 0x0000000107078824 */ /* 0x000fe400078e0a02 */
[C---:B------:R-:W-:Y:S01]  /*5250*/  IMAD R229, R2.reuse, R234, R229 ;  /* 0x000000ea02e57224 */ /* 0x040fe200078e02e5 */
[----:B------:R-:W-:Y:S01]  /*5260*/  IABS R227, R38 ;  /* 0x0000002600e37213 */ /* 0x000fe20000000000 */
[----:B------:R-:W-:Y:S01]  /*5270*/  IMAD.MOV.U32 R17, RZ, RZ, R228 ;  /* 0x000000ffff117224 */ /* 0x000fe200078e00e4 */
[----:B------:R-:W-:Y:S01]  /*5280*/  ISETP.GT.U32.AND P0, PT, R2, R7, PT ;  /* 0x000000070200720c */ /* 0x000fe20003f04070 */
[----:B------:R-:W-:-:S02]  /*5290*/  @!P4 IMAD.IADD R33, R33, 0x1, -R2 ;  /* 0x000000012121c824 */ /* 0x000fc400078e0a02 */
[C---:B------:R-:W-:Y:S01]  /*52a0*/  IMAD R228, R2.reuse, R232, R126 ;  /* 0x000000e802e47224 */ /* 0x040fe200078e027e */
[----:B------:R-:W-:Y:S01]  /*52b0*/  ISETP.GT.U32.AND P4, PT, R2, R229, PT ;  /* 0x000000e50200720c */ /* 0x000fe20003f84070 */
[----:B------:R-:W-:Y:S01]  /*52c0*/  @!P3 IMAD.MOV R17, RZ, RZ, -R17 ;  /* 0x000000ffff11b224 */ /* 0x000fe200078e0a11 */
[----:B------:R-:W-:Y:S01]  /*52d0*/  ISETP.GE.AND P3, PT, R27, RZ, PT ;  /* 0x000000ff1b00720c */ /* 0x000fe20003f66270 */
[----:B------:R-:W-:Y:S01]  /*52e0*/  IMAD.HI.U32 R27, R246, R227, RZ ;  /* 0x000000e3f61b7227 */ /* 0x000fe200078e00ff */
[----:B------:R-:W-:-:S03]  /*52f0*/  IABS R233, R45 ;  /* 0x0000002d00e97213 */ /* 0x000fc60000000000 */
[----:B------:R-:W-:Y:S01]  /*5300*/  @!P6 IMAD.MOV R33, RZ, RZ, -R33 ;  /* 0x000000ffff21e224 */ /* 0x000fe200078e0a21 */
[----:B------:R-:W-:Y:S01]  /*5310*/  ISETP.GT.U32.AND P6, PT, R2, R228, PT ;  /* 0x000000e40200720c */ /* 0x000fe20003fc4070 */
[----:B------:R-:W-:Y:S02]  /*5320*/  IMAD.MOV R126, RZ, RZ, -R27 ;  /* 0x000000ffff7e7224 */ /* 0x000fe400078e0a1b */
[----:B------:R-:W-:Y:S02]  /*5330*/  @!P5 IMAD.IADD R6, R6, 0x1, -R2 ;  /* 0x000000010606d824 */ /* 0x000fe400078e0a02 */
[----:B------:R-:W-:-:S03]  /*5340*/  IMAD.HI.U32 R27, R246, R233, RZ ;  /* 0x000000e9f61b7227 */ /* 0x000fc600078e00ff */
[C---:B------:R-:W-:Y:S01]  /*5350*/  ISETP.GT.U32.AND P5, PT, R2.reuse, R6, PT ;  /* 0x000000060200720c */ /* 0x040fe20003fa4070 */
[----:B------:R-:W-:Y:S02]  /*5360*/  IMAD.MOV R27, RZ, RZ, -R27 ;  /* 0x000000ffff1b7224 */ /* 0x000fe400078e0a1b */
[--C-:B------:R-:W-:Y:S02]  /*5370*/  @!P0 IMAD.IADD R7, R7, 0x1, -R2.reuse ;  /* 0x0000000107078824 */ /* 0x100fe400078e0a02 */
[----:B------:R-:W-:Y:S02]  /*5380*/  @!P4 IMAD.IADD R229, R229, 0x1, -R2 ;  /* 0x00000001e5e5c824 */ /* 0x000fe400078e0a02 */
[C---:B------:R-:W-:Y:S02]  /*5390*/  IMAD R227, R2.reuse, R126, R227 ;  /* 0x0000007e02e37224 */ /* 0x040fe400078e02e3 */
[----:B------:R-:W-:Y:S02]  /*53a0*/  IMAD R126, R2, R27, R233 ;  /* 0x0000001b027e7224 */ /* 0x000fe400078e02e9 */
[----:B------:R-:W-:-:S02]  /*53b0*/  IMAD.MOV.U32 R27, RZ, RZ, R7 ;  /* 0x000000ffff1b7224 */ /* 0x000fc400078e0007 */
[--C-:B------:R-:W-:Y:S01]  /*53c0*/  @!P6 IMAD.IADD R228, R228, 0x1, -R2.reuse ;  /* 0x00000001e4e4e824 */ /* 0x100fe200078e0a02 */
[C---:B------:R-:W-:Y:S01]  /*53d0*/  ISETP.GT.U32.AND P4, PT, R2.reuse, R229, PT ;  /* 0x000000e50200720c */ /* 0x040fe20003f84070 */
[----:B------:R-:W-:Y:S01]  /*53e0*/  @!P2 IMAD.MOV R27, RZ, RZ, -R27 ;  /* 0x000000ffff1ba224 */ /* 0x000fe200078e0a1b */
[----:B------:R-:W-:Y:S02]  /*53f0*/  IABS R232, R16 ;  /* 0x0000001000e87213 */ /* 0x000fe40000000000 */
[----:B------:R-:W-:Y:S01]  /*5400*/  ISETP.GT.U32.AND P2, PT, R2, R228, PT ;  /* 0x000000e40200720c */ /* 0x000fe20003f44070 */
[----:B------:R-:W-:Y:S01]  /*5410*/  @!P5 IMAD.IADD R6, R6, 0x1, -R2 ;  /* 0x000000010606d824 */ /* 0x000fe200078e0a02 */
[C---:B------:R-:W-:Y:S02]  /*5420*/  ISETP.GT.U32.AND P0, PT, R2.reuse, R227, PT ;  /* 0x000000e30200720c */ /* 0x040fe40003f04070 */
[----:B------:R-:W-:Y:S02]  /*5430*/  IABS R231, R18 ;  /* 0x0000001200e77213 */ /* 0x000fe40000000000 */
[----:B------:R-:W-:-:S02]  /*5440*/  ISETP.GT.U32.AND P5, PT, R2, R126, PT ;  /* 0x0000007e0200720c */ /* 0x000fc40003fa4070 */
[----:B------:R-:W-:Y:S01]  /*5450*/  ISETP.GE.AND P6, PT, R21, RZ, PT ;  /* 0x000000ff1500720c */ /* 0x000fe20003fc6270 */
[----:B------:R-:W-:-:S04]  /*5460*/  IMAD.HI.U32 R21, R246, R232, RZ ;  /* 0x000000e8f6157227 */ /* 0x000fc800078e00ff */
[----:B------:R-:W-:-:S04]  /*5470*/  IMAD.HI.U32 R7, R246, R231, RZ ;  /* 0x000000e7f6077227 */ /* 0x000fc800078e00ff */
[----:B------:R-:W-:Y:S02]  /*5480*/  IMAD.MOV R21, RZ, RZ, -R21 ;  /* 0x000000ffff157224 */ /* 0x000fe400078e0a15 */
[----:B------:R-:W-:Y:S01]  /*5490*/  @!P4 IMAD.IADD R229, R229, 0x1, -R2 ;  /* 0x00000001e5e5c824 */ /* 0x000fe200078e0a02 */
[----:B------:R-:W-:Y:S01]  /*54a0*/  ISETP.GE.AND P4, PT, R38, RZ, PT ;  /* 0x000000ff2600720c */ /* 0x000fe20003f86270 */
[----:B------:R-:W-:Y:S02]  /*54b0*/  IMAD.MOV.U32 R38, RZ, RZ, R6 ;  /* 0x000000ffff267224 */ /* 0x000fe400078e0006 */
[----:B------:R-:W-:Y:S02]  /*54c0*/  IMAD.MOV R7, RZ, RZ, -R7 ;  /* 0x000000ffff077224 */ /* 0x000fe400078e0a07 */
[----:B------:R-:W-:Y:S02]  /*54d0*/  IMAD R6, R2, R21, R232 ;  /* 0x0000001502067224 */ /* 0x000fe400078e02e8 */
[----:B------:R-:W-:-:S02]  /*54e0*/  @!P2 IMAD.IADD R228, R228, 0x1, -R2 ;  /* 0x00000001e4e4a824 */ /* 0x000fc400078e0a02 */
[--C-:B------:R-:W-:Y:S01]  /*54f0*/  @!P0 IMAD.IADD R227, R227, 0x1, -R2.reuse ;  /* 0x00000001e3e38824 */ /* 0x100fe200078e0a02 */
[----:B------:R-:W-:Y:S01]  /*5500*/  ISETP.GT.U32.AND P2, PT, R2, R6, PT ;  /* 0x000000060200720c */ /* 0x000fe20003f44070 */
[----:B------:R-:W-:Y:S02]  /*5510*/  @!P5 IMAD.IADD R126, R126, 0x1, -R2 ;  /* 0x000000017e7ed824 */ /* 0x000fe400078e0a02 */
[C---:B------:R-:W-:Y:S02]  /*5520*/  IMAD R7, R2.reuse, R7, R231 ;  /* 0x0000000702077224 */ /* 0x040fe400078e02e7 */
[----:B------:R-:W-:Y:S02]  /*5530*/  IMAD.MOV.U32 R21, RZ, RZ, R228 ;  /* 0x000000ffff157224 */ /* 0x000fe400078e00e4 */
[----:B------:R-:W-:Y:S01]  /*5540*/  @!P1 IMAD.MOV R38, RZ, RZ, -R38 ;  /* 0x000000ffff269224 */ /* 0x000fe200078e0a26 */
[C---:B------:R-:W-:Y:S01]  /*5550*/  ISETP.GT.U32.AND P1, PT, R2.reuse, R227, PT ;  /* 0x000000e30200720c */ /* 0x040fe20003f24070 */
[----:B------:R-:W-:Y:S01]  /*5560*/  @!P6 IMAD.MOV R21, RZ, RZ, -R21 ;  /* 0x000000ffff15e224 */ /* 0x000fe200078e0a15 */
[----:B------:R-:W-:-:S02]  /*5570*/  ISETP.GT.U32.AND P5, PT, R2, R126, PT ;  /* 0x0000007e0200720c */ /* 0x000fc40003fa4070 */
[----:B------:R-:W-:Y:S02]  /*5580*/  ISETP.GT.U32.AND P6, PT, R2, R7, PT ;  /* 0x000000070200720c */ /* 0x000fe40003fc4070 */
[----:B------:R-:W-:Y:S01]  /*5590*/  ISETP.GE.AND P0, PT, R45, RZ, PT ;  /* 0x000000ff2d00720c */ /* 0x000fe20003f06270 */
[----:B------:R-:W-:Y:S01]  /*55a0*/  IMAD.MOV.U32 R45, RZ, RZ, R229 ;  /* 0x000000ffff2d7224 */ /* 0x000fe200078e00e5 */
[----:B------:R-:W-:Y:S01]  /*55b0*/  IABS R229, R40 ;  /* 0x0000002800e57213 */ /* 0x000fe20000000000 */
[--C-:B------:R-:W-:Y:S02]  /*55c0*/  @!P2 IMAD.IADD R6, R6, 0x1, -R2.reuse ;  /* 0x000000010606a824 */ /* 0x100fe400078e0a02 */
[----:B------:R-:W-:Y:S02]  /*55d0*/  @!P3 IMAD.MOV R45, RZ, RZ, -R45 ;  /* 0x000000ffff2db224 */ /* 0x000fe400078e0a2d */
[----:B------:R-:W-:Y:S02]  /*55e0*/  IMAD.MOV.U32 R228, RZ, RZ, R229 ;  /* 0x000000ffffe47224 */ /* 0x000fe400078e00e5 */
[--C-:B------:R-:W-:Y:S01]  /*55f0*/  @!P1 IMAD.IADD R227, R227, 0x1, -R2.reuse ;  /* 0x00000001e3e39824 */ /* 0x100fe200078e0a02 */
[----:B------:R-:W-:Y:S01]  /*5600*/  ISETP.GE.AND P3, PT, R16, RZ, PT ;  /* 0x000000ff1000720c */ /* 0x000fe20003f66270 */
[--C-:B------:R-:W-:Y:S01]  /*5610*/  @!P5 IMAD.IADD R126, R126, 0x1, -R2.reuse ;  /* 0x000000017e7ed824 */ /* 0x100fe200078e0a02 */
[----:B------:R-:W-:Y:S01]  /*5620*/  IABS R16, R55 ;  /* 0x0000003700107213 */ /* 0x000fe20000000000 */
[----:B------:R-:W-:Y:S01]  /*5630*/  @!P6 IMAD.IADD R7, R7, 0x1, -R2 ;  /* 0x000000010707e824 */ /* 0x000fe200078e0a02 */
[----:B------:R-:W-:Y:S01]  /*5640*/  ISETP.GE.AND P5, PT, R40, RZ, PT ;  /* 0x000000ff2800720c */ /* 0x000fe20003fa6270 */
[----:B------:R-:W-:Y:S01]  /*5650*/  IMAD.HI.U32 R40, R246, R228, RZ ;  /* 0x000000e4f6287227 */ /* 0x000fe200078e00ff */
[----:B------:R-:W-:-:S02]  /*5660*/  ISETP.GE.AND P2, PT, R55, RZ, PT ;  /* 0x000000ff3700720c */ /* 0x000fc40003f46270 */
[----:B------:R-:W-:Y:S01]  /*5670*/  ISETP.GT.U32.AND P6, PT, R2, R6, PT ;  /* 0x000000060200720c */ /* 0x000fe20003fc4070 */
[----:B------:R-:W-:Y:S01]  /*5680*/  IMAD.MOV.U32 R55, RZ, RZ, R227 ;  /* 0x000000ffff377224 */ /* 0x000fe200078e00e3 */
[----:B------:R-:W-:Y:S01]  /*5690*/  ISETP.GE.AND P1, PT, R18, RZ, PT ;  /* 0x000000ff1200720c */ /* 0x000fe20003f26270 */
[----:B------:R-:W-:Y:S01]  /*56a0*/  IMAD.MOV R227, RZ, RZ, -R40 ;  /* 0x000000ffffe37224 */ /* 0x000fe200078e0a28 */
[----:B------:R-:W-:Y:S01]  /*56b0*/  IABS R18, R10 ;  /* 0x0000000a00127213 */ /* 0x000fe20000000000 */
[----:B------:R-:W-:Y:S01]  /*56c0*/  @!P4 IMAD.MOV R55, RZ, RZ, -R55 ;  /* 0x000000ffff37c224 */ /* 0x000fe200078e0a37 */
[----:B------:R-:W-:Y:S01]  /*56d0*/  ISETP.GT.U32.AND P4, PT, R2, R7, PT ;  /* 0x000000070200720c */ /* 0x000fe20003f84070 */
[----:B------:R-:W-:-:S04]  /*56e0*/  IMAD.HI.U32 R229, R246, R16, RZ ;  /* 0x00000010f6e57227 */ /* 0x000fc800078e00ff */
[----:B------:R-:W-:Y:S02]  /*56f0*/  IMAD.MOV.U32 R40, RZ, RZ, R126 ;  /* 0x000000ffff287224 */ /* 0x000fe400078e007e */
[----:B------:R-:W-:Y:S02]  /*5700*/  IMAD R227, R2, R227, R228 ;  /* 0x000000e302e37224 */ /* 0x000fe400078e02e4 */
[----:B------:R-:W-:Y:S02]  /*5710*/  IMAD.MOV R229, RZ, RZ, -R229 ;  /* 0x000000ffffe57224 */ /* 0x000fe400078e0ae5 */
[----:B------:R-:W-:Y:S02]  /*5720*/  IMAD.MOV.U32 R126, RZ, RZ, R18 ;  /* 0x000000ffff7e7224 */ /* 0x000fe400078e0012 */
[----:B------:R-:W-:Y:S01]  /*5730*/  @!P0 IMAD.MOV R40, RZ, RZ, -R40 ;  /* 0x000000ffff288224 */ /* 0x000fe200078e0a28 */
[----:B------:R-:W-:Y:S01]  /*5740*/  ISETP.GE.AND P0, PT, R10, RZ, PT ;  /* 0x000000ff0a00720c */ /* 0x000fe20003f06270 */
[----:B------:R-:W-:Y:S01]  /*5750*/  @!P6 IMAD.IADD R6, R6, 0x1, -R2 ;  /* 0x000000010606e824 */ /* 0x000fe200078e0a02 */
[C---:B------:R-:W-:Y:S01]  /*5760*/  ISETP.GT.U32.AND P6, PT, R2.reuse, R227, PT ;  /* 0x000000e30200720c */ /* 0x040fe20003fc4070 */
[----:B------:R-:W-:-:S02]  /*5770*/  IMAD R10, R2, R229, R16 ;  /* 0x000000e5020a7224 */ /* 0x000fc400078e0210 */
[----:B------:R-:W-:-:S04]  /*5780*/  IMAD.HI.U32 R228, R246, R126, RZ ;  /* 0x0000007ef6e47227 */ /* 0x000fc800078e00ff */
[----:B------:R-:W-:Y:S02]  /*5790*/  IMAD.MOV R228, RZ, RZ, -R228 ;  /* 0x000000ffffe47224 */ /* 0x000fe400078e0ae4 */
[----:B------:R-:W-:Y:S01]  /*57a0*/  @!P4 IMAD.IADD R7, R7, 0x1, -R2 ;  /* 0x000000010707c824 */ /* 0x000fe200078e0a02 */
[C---:B------:R-:W-:Y:S01]  /*57b0*/  ISETP.GT.U32.AND P4, PT, R2.reuse, R10, PT ;  /* 0x0000000a0200720c */ /* 0x040fe20003f84070 */
[----:B------:R-:W-:Y:S02]  /*57c0*/  IMAD R126, R2, R228, R126 ;  /* 0x000000e4027e7224 */ /* 0x000fe400078e027e */
[----:B------:R-:W-:-:S03]  /*57d0*/  @!P6 IMAD.IADD R227, R227, 0x1, -R2 ;  /* 0x00000001e3e3e824 */ /* 0x000fc600078e0a02 */
[----:B------:R-:W-:Y:S02]  /*57e0*/  ISETP.GT.U32.AND P6, PT, R2, R126, PT ;  /* 0x0000007e0200720c */ /* 0x000fe40003fc4070 */
[----:B------:R-:W-:-:S05]  /*57f0*/  IABS R18, R28 ;  /* 0x0000001c00127213 */ /* 0x000fca0000000000 */
[----:B------:R-:W-:Y:S01]  /*5800*/  @!P4 IMAD.IADD R10, R10, 0x1, -R2 ;  /* 0x000000010a0ac824 */ /* 0x000fe200078e0a02 */
[----:B------:R-:W-:Y:S02]  /*5810*/  ISETP.GT.U32.AND P4, PT, R2, R227, PT ;  /* 0x000000e30200720c */ /* 0x000fe40003f84070 */
[----:B------:R-:W-:Y:S01]  /*5820*/  IABS R16, R39 ;  /* 0x0000002700107213 */ /* 0x000fe20000000000 */
[----:B------:R-:W-:Y:S01]  /*5830*/  IMAD.HI.U32 R234, R246, R18, RZ ;  /* 0x00000012f6ea7227 */ /* 0x000fe200078e00ff */
[----:B------:R-:W-:-:S03]  /*5840*/  IABS R229, R12 ;  /* 0x0000000c00e57213 */ /* 0x000fc60000000000 */
[----:B------:R-:W-:Y:S02]  /*5850*/  @!P6 IMAD.IADD R126, R126, 0x1, -R2 ;  /* 0x000000017e7ee824 */ /* 0x000fe400078e0a02 */
[----:B------:R-:W-:Y:S01]  /*5860*/  IMAD.HI.U32 R228, R246, R16, RZ ;  /* 0x00000010f6e47227 */ /* 0x000fe200078e00ff */
[----:B------:R-:W-:-:S03]  /*5870*/  IABS R231, R9 ;  /* 0x0000000900e77213 */ /* 0x000fc60000000000 */
[----:B------:R-:W-:Y:S01]  /*5880*/  @!P3 IMAD.MOV R6, RZ, RZ, -R6 ;  /* 0x000000ffff06b224 */ /* 0x000fe200078e0a06 */
[----:B------:R-:W-:Y:S01]  /*5890*/  ISETP.GT.U32.AND P3, PT, R2, R10, PT ;  /* 0x0000000a0200720c */ /* 0x000fe20003f64070 */
[----:B------:R-:W-:Y:S01]  /*58a0*/  @!P1 IMAD.MOV R7, RZ, RZ, -R7 ;  /* 0x000000ffff079224 */ /* 0x000fe200078e0a07 */
[----:B------:R-:W-:Y:S01]  /*58b0*/  ISETP.GE.AND P1, PT, R9, RZ, PT ;  /* 0x000000ff0900720c */ /* 0x000fe20003f26270 */
[----:B------:R-:W-:Y:S01]  /*58c0*/  IMAD.HI.U32 R233, R246, R229, RZ ;  /* 0x000000e5f6e97227 */ /* 0x000fe200078e00ff */
[----:B------:R-:W-:-:S03]  /*58d0*/  ISETP.GT.U32.AND P6, PT, R2, R126, PT ;  /* 0x0000007e0200720c */ /* 0x000fc60003fc4070 */
[----:B------:R-:W-:Y:S02]  /*58e0*/  IMAD.MOV R9, RZ, RZ, -R234 ;  /* 0x000000ffff097224 */ /* 0x000fe400078e0aea */
[----:B------:R-:W-:Y:S02]  /*58f0*/  IMAD.MOV R228, RZ, RZ, -R228 ;  /* 0x000000ffffe47224 */ /* 0x000fe400078e0ae4 */
[----:B------:R-:W-:Y:S02]  /*5900*/  @!P4 IMAD.IADD R227, R227, 0x1, -R2 ;  /* 0x00000001e3e3c824 */ /* 0x000fe400078e0a02 */
[----:B------:R-:W-:Y:S02]  /*5910*/  IMAD.MOV R233, RZ, RZ, -R233 ;  /* 0x000000ffffe97224 */ /* 0x000fe400078e0ae9 */
[C---:B------:R-:W-:Y:S02]  /*5920*/  IMAD R18, R2.reuse, R9, R18 ;  /* 0x0000000902127224 */ /* 0x040fe400078e0212 */
[----:B------:R-:W-:-:S02]  /*5930*/  IMAD R16, R2, R228, R16 ;  /* 0x000000e402107224 */ /* 0x000fc400078e0210 */
[----:B------:R-:W-:Y:S02]  /*5940*/  IMAD.MOV.U32 R9, RZ, RZ, R227 ;  /* 0x000000ffff097224 */ /* 0x000fe400078e00e3 */
[C---:B------:R-:W-:Y:S02]  /*5950*/  IMAD R229, R2.reuse, R233, R229 ;  /* 0x000000e902e57224 */ /* 0x040fe400078e02e5 */
[----:B------:R-:W-:Y:S01]  /*5960*/  @!P5 IMAD.MOV R9, RZ, RZ, -R9 ;  /* 0x000000ffff09d224 */ /* 0x000fe200078e0a09 */
[----:B------:R-:W-:Y:S01]  /*5970*/  ISETP.GT.U32.AND P5, PT, R2, R16, PT ;  /* 0x000000100200720c */ /* 0x000fe20003fa4070 */
[----:B------:R-:W-:-:S04]  /*5980*/  IMAD.HI.U32 R232, R246, R231, RZ ;  /* 0x000000e7f6e87227 */ /* 0x000fc800078e00ff */
[--C-:B------:R-:W-:Y:S01]  /*5990*/  @!P3 IMAD.IADD R10, R10, 0x1, -R2.reuse ;  /* 0x000000010a0ab824 */ /* 0x100fe200078e0a02 */
[----:B------:R-:W-:Y:S01]  /*59a0*/  ISETP.GT.U32.AND P3, PT, R2, R229, PT ;  /* 0x000000e50200720c */ /* 0x000fe20003f64070 */
[----:B------:R-:W-:Y:S01]  /*59b0*/  @!P6 IMAD.IADD R126, R126, 0x1, -R2 ;  /* 0x000000017e7ee824 */ /* 0x000fe200078e0a02 */
[----:B------:R-:W-:Y:S01]  /*59c0*/  ISETP.GT.U32.AND P6, PT, R2, R18, PT ;  /* 0x000000120200720c */ /* 0x000fe20003fc4070 */
[----:B------:R-:W-:-:S04]  /*59d0*/  IMAD.MOV R232, RZ, RZ, -R232 ;  /* 0x000000ffffe87224 */ /* 0x000fc800078e0ae8 */
[----:B------:R-:W-:Y:S01]  /*59e0*/  IMAD R231, R2, R232, R231 ;  /* 0x000000e802e77224 */ /* 0x000fe200078e02e7 */
[----:B------:R-:W-:Y:S01]  /*59f0*/  IABS R232, R14 ;  /* 0x0000000e00e87213 */ /* 0x000fe20000000000 */
[----:B------:R-:W-:Y:S01]  /*5a00*/  @!P5 IMAD.IADD R16, R16, 0x1, -R2 ;  /* 0x000000011010d824 */ /* 0x000fe200078e0a02 */
[----:B------:R-:W-:Y:S01]  /*5a10*/  IABS R228, R15 ;  /* 0x0000000f00e47213 */ /* 0x000fe20000000000 */
[----:B------:R-:W-:Y:S01]  /*5a20*/  @!P2 IMAD.MOV R10, RZ, RZ, -R10 ;  /* 0x000000ffff0aa224 */ /* 0x000fe200078e0a0a */
[----:B------:R-:W-:Y:S01]  /*5a30*/  ISETP.GT.U32.AND P4, PT, R2, R231, PT ;  /* 0x000000e70200720c */ /* 0x000fe20003f84070 */
[--C-:B------:R-:W-:Y:S01]  /*5a40*/  @!P3 IMAD.IADD R229, R229, 0x1, -R2.reuse ;  /* 0x00000001e5e5b824 */ /* 0x100fe200078e0a02 */
[----:B------:R-:W-:Y:S01]  /*5a50*/  ISETP.GE.AND P2, PT, R12, RZ, PT ;  /* 0x000000ff0c00720c */ /* 0x000fe20003f46270 */
[----:B------:R-:W-:Y:S01]  /*5a60*/  @!P6 IMAD.IADD R18, R18, 0x1, -R2 ;  /* 0x000000011212e824 */ /* 0x000fe200078e0a02 */
[----:B------:R-:W-:Y:S01]  /*5a70*/  ISETP.GT.U32.AND P6, PT, R2, R16, PT ;  /* 0x000000100200720c */ /* 0x000fe20003fc4070 */
[----:B------:R-:W-:-:S02]  /*5a80*/  IMAD.MOV.U32 R12, RZ, RZ, R126 ;  /* 0x000000ffff0c7224 */ /* 0x000fc400078e007e */
[----:B------:R-:W-:Y:S01]  /*5a90*/  IMAD.HI.U32 R126, R246, R232, RZ ;  /* 0x000000e8f67e7227 */ /* 0x000fe200078e00ff */
[----:B------:R-:W-:-:S03]  /*5aa0*/  ISETP.GT.U32.AND P5, PT, R2, R229, PT ;  /* 0x000000e50200720c */ /* 0x000fc60003fa4070 */
[----:B------:R-:W-:-:S04]  /*5ab0*/  IMAD.HI.U32 R227, R246, R228, RZ ;  /* 0x000000e4f6e37227 */ /* 0x000fc800078e00ff */
[----:B------:R-:W-:Y:S02]  /*5ac0*/  IMAD.MOV R126, RZ, RZ, -R126 ;  /* 0x000000ffff7e7224 */ /* 0x000fe400078e0a7e */
[----:B------:R-:W-:Y:S02]  /*5ad0*/  IMAD.MOV R227, RZ, RZ, -R227 ;  /* 0x000000ffffe37224 */ /* 0x000fe400078e0ae3 */
[C---:B------:R-:W-:Y:S02]  /*5ae0*/  IMAD R126, R2.reuse, R126, R232 ;  /* 0x0000007e027e7224 */ /* 0x040fe400078e02e8 */
[----:B------:R-:W-:Y:S02]  /*5af0*/  @!P4 IMAD.IADD R231, R231, 0x1, -R2 ;  /* 0x00000001e7e7c824 */ /* 0x000fe400078e0a02 */
[----:B------:R-:W-:Y:S02]  /*5b00*/  IMAD R227, R2, R227, R228 ;  /* 0x000000e302e37224 */ /* 0x000fe400078e02e4 */
[----:B------:R-:W-:Y:S01]  /*5b10*/  @!P6 IMAD.IADD R16, R16, 0x1, -R2 ;  /* 0x000000011010e824 */ /* 0x000fe200078e0a02 */
[C---:B------:R-:W-:Y:S01]  /*5b20*/  ISETP.GT.U32.AND P6, PT, R2.reuse, R126, PT ;  /* 0x0000007e0200720c */ /* 0x040fe20003fc4070 */
[----:B------:R-:W-:Y:S01]  /*5b30*/  @!P0 IMAD.MOV R12, RZ, RZ, -R12 ;  /* 0x000000ffff0c8224 */ /* 0x000fe200078e0a0c */
[C---:B------:R-:W-:Y:S01]  /*5b40*/  ISETP.GT.U32.AND P3, PT, R2.reuse, R231, PT ;  /* 0x000000e70200720c */ /* 0x040fe20003f64070 */
[----:B------:R-:W-:Y:S01]  /*5b50*/  @!P5 IMAD.IADD R229, R229, 0x1, -R2 ;  /* 0x00000001e5e5d824 */ /* 0x000fe200078e0a02 */
[----:B------:R-:W-:-:S02]  /*5b60*/  ISETP.GT.U32.AND P0, PT, R2, R18, PT ;  /* 0x000000120200720c */ /* 0x000fc40003f04070 */
[----:B------:R-:W-:Y:S02]  /*5b70*/  ISETP.GT.U32.AND P5, PT, R2, R227, PT ;  /* 0x000000e30200720c */ /* 0x000fe40003fa4070 */
[----:B------:R-:W-:Y:S02]  /*5b80*/  ISETP.GE.AND P4, PT, R39, RZ, PT ;  /* 0x000000ff2700720c */ /* 0x000fe40003f86270 */
[----:B------:R-:W-:Y:S02]  /*5b90*/  IABS R39, R26 ;  /* 0x0000001a00277213 */ /* 0x000fe40000000000 */
[----:B------:R-:W-:Y:S01]  /*5ba0*/  IABS R228, R22 ;  /* 0x0000001600e47213 */ /* 0x000fe20000000000 */
[--C-:B------:R-:W-:Y:S02]  /*5bb0*/  @!P6 IMAD.IADD R126, R126, 0x1, -R2.reuse ;  /* 0x000000017e7ee824 */ /* 0x100fe400078e0a02 */
[----:B------:R-:W-:Y:S02]  /*5bc0*/  @!P3 IMAD.IADD R231, R231, 0x1, -R2 ;  /* 0x00000001e7e7b824 */ /* 0x000fe400078e0a02 */
[----:B------:R-:W-:Y:S01]  /*5bd0*/  IMAD.HI.U32 R232, R246, R39, RZ ;  /* 0x00000027f6e87227 */ /* 0x000fe200078e00ff */
[----:B------:R-:W-:-:S03]  /*5be0*/  ISETP.GT.U32.AND P6, PT, R2, R126, PT ;  /* 0x0000007e0200720c */ /* 0x000fc60003fc4070 */
[--C-:B------:R-:W-:Y:S01]  /*5bf0*/  @!P0 IMAD.IADD R18, R18, 0x1, -R2.reuse ;  /* 0x0000000112128824 */ /* 0x100fe200078e0a02 */
[----:B------:R-:W-:Y:S01]  /*5c00*/  ISETP.GE.AND P0, PT, R15, RZ, PT ;  /* 0x000000ff0f00720c */ /* 0x000fe20003f06270 */
[----:B------:R-:W-:Y:S01]  /*5c10*/  @!P5 IMAD.IADD R227, R227, 0x1, -R2 ;  /* 0x00000001e3e3d824 */ /* 0x000fe200078e0a02 */
[----:B------:R-:W-:Y:S01]  /*5c20*/  ISETP.GE.AND P5, PT, R14, RZ, PT ;  /* 0x000000ff0e00720c */ /* 0x000fe20003fa6270 */
[----:B------:R-:W-:Y:S02]  /*5c30*/  IMAD.MOV R15, RZ, RZ, -R232 ;  /* 0x000000ffff0f7224 */ /* 0x000fe400078e0ae8 */
[----:B------:R-:W-:Y:S02]  /*5c40*/  IMAD.MOV.U32 R14, RZ, RZ, R231 ;  /* 0x000000ffff0e7224 */ /* 0x000fe400078e00e7 */
[----:B------:R-:W-:-:S04]  /*5c50*/  IMAD.HI.U32 R232, R246, R228, RZ ;  /* 0x000000e4f6e87227 */ /* 0x000fc800078e00ff */
[C---:B------:R-:W-:Y:S02]  /*5c60*/  IMAD R39, R2.reuse, R15, R39 ;  /* 0x0000000f02277224 */ /* 0x040fe400078e0227 */
[----:B------:R-:W-:Y:S01]  /*5c70*/  @!P1 IMAD.MOV R14, RZ, RZ, -R14 ;  /* 0x000000ffff0e9224 */ /* 0x000fe200078e0a0e */
[----:B------:R-:W-:Y:S01]  /*5c80*/  ISETP.GT.U32.AND P1, PT, R2, R227, PT ;  /* 0x000000e30200720c */ /* 0x000fe20003f24070 */
[----:B------:R-:W-:Y:S02]  /*5c90*/  IMAD.MOV R232, RZ, RZ, -R232 ;  /* 0x000000ffffe87224 */ /* 0x000fe400078e0ae8 */
[----:B------:R-:W-:Y:S02]  /*5ca0*/  IMAD.MOV.U32 R15, RZ, RZ, R229 ;  /* 0x000000ffff0f7224 */ /* 0x000fe400078e00e5 */
[----:B------:R-:W-:Y:S01]  /*5cb0*/  @!P4 IMAD.MOV R16, RZ, RZ, -R16 ;  /* 0x000000ffff10c224 */ /* 0x000fe200078e0a10 */
[----:B------:R-:W-:Y:S01]  /*5cc0*/  ISETP.GE.AND P4, PT, R26, RZ, PT ;  /* 0x000000ff1a00720c */ /* 0x000fe20003f86270 */
[----:B------:R-:W-:Y:S01]  /*5cd0*/  @!P2 IMAD.MOV R15, RZ, RZ, -R15 ;  /* 0x000000ffff0fa224 */ /* 0x000fe200078e0a0f */
[C---:B------:R-:W-:Y:S01]  /*5ce0*/  ISETP.GT.U32.AND P2, PT, R2.reuse, R39, PT ;  /* 0x000000270200720c */ /* 0x040fe20003f44070 */
[----:B------:R-:W-:-:S02]  /*5cf0*/  IMAD R26, R2, R232, R228 ;  /* 0x000000e8021a7224 */ /* 0x000fc400078e02e4 */
[----:B------:R-:W-:-:S03]  /*5d00*/  @!P6 IMAD.IADD R126, R126, 0x1, -R2 ;  /* 0x000000017e7ee824 */ /* 0x000fc600078e0a02 */
[----:B------:R-:W-:Y:S01]  /*5d10*/  ISETP.GT.U32.AND P6, PT, R2, R26, PT ;  /* 0x0000001a0200720c */ /* 0x000fe20003fc4070 */
[--C-:B------:R-:W-:Y:S01]  /*5d20*/  @!P1 IMAD.IADD R227, R227, 0x1, -R2.reuse ;  /* 0x00000001e3e39824 */ /* 0x100fe200078e0a02 */
[----:B------:R-:W-:Y:S02]  /*5d30*/  ISETP.GE.AND P3, PT, R28, RZ, PT ;  /* 0x000000ff1c00720c */ /* 0x000fe40003f66270 */
[----:B------:R-:W-:Y:S02]  /*5d40*/  IABS R28, R20 ;  /* 0x00000014001c7213 */ /* 0x000fe40000000000 */
[----:B------:R-:W-:Y:S01]  /*5d50*/  ISETP.GE.AND P1, PT, R20, RZ, PT ;  /* 0x000000ff1400720c */ /* 0x000fe20003f26270 */
[----:B------:R-:W-:Y:S02]  /*5d60*/  IMAD.MOV.U32 R20, RZ, RZ, R227 ;  /* 0x000000ffff147224 */ /* 0x000fe400078e00e3 */
[----:B------:R-:W-:Y:S02]  /*5d70*/  @!P2 IMAD.IADD R39, R39, 0x1, -R2 ;  /* 0x000000012727a824 */ /* 0x000fe400078e0a02 */
[----:B------:R-:W-:Y:S01]  /*5d80*/  @!P0 IMAD.MOV R20, RZ, RZ, -R20 ;  /* 0x000000ffff148224 */ /* 0x000fe200078e0a14 */
[----:B------:R-:W-:Y:S01]  /*5d90*/  ISETP.GE.AND P0, PT, R30, RZ, PT ;  /* 0x000000ff1e00720c */ /* 0x000fe20003f06270 */
[----:B------:R-:W-:Y:S01]  /*5da0*/  @!P6 IMAD.IADD R26, R26, 0x1, -R2 ;  /* 0x000000011a1ae824 */ /* 0x000fe200078e0a02 */
[----:B------:R-:W-:Y:S01]  /*5db0*/  IABS R30, R30 ;  /* 0x0000001e001e7213 */ /* 0x000fe20000000000 */
[----:B------:R-:W-:Y:S01]  /*5dc0*/  IMAD.HI.U32 R231, R246, R28, RZ ;  /* 0x0000001cf6e77227 */ /* 0x000fe200078e00ff */
[----:B------:R-:W-:-:S03]  /*5dd0*/  ISETP.GT.U32.AND P2, PT, R2, R39, PT ;  /* 0x000000270200720c */ /* 0x000fc60003f44070 */
[----:B------:R-:W-:Y:S01]  /*5de0*/  @!P3 IMAD.MOV R18, RZ, RZ, -R18 ;  /* 0x000000ffff12b224 */ /* 0x000fe200078e0a12 */
[----:B------:R-:W-:Y:S01]  /*5df0*/  ISETP.GE.AND P3, PT, R22, RZ, PT ;  /* 0x000000ff1600720c */ /* 0x000fe20003f66270 */
[----:B------:R-:W-:Y:S01]  /*5e00*/  IMAD.MOV.U32 R22, RZ, RZ, R126 ;  /* 0x000000ffff167224 */ /* 0x000fe200078e007e */
[----:B------:R-:W-:Y:S01]  /*5e10*/  ISETP.GT.U32.AND P6, PT, R2, R26, PT ;  /* 0x0000001a0200720c */ /* 0x000fe20003fc4070 */
[----:B------:R-:W-:Y:S02]  /*5e20*/  IMAD.MOV R231, RZ, RZ, -R231 ;  /* 0x000000ffffe77224 */ /* 0x000fe400078e0ae7 */
[----:B------:R-:W-:-:S04]  /*5e30*/  IMAD.HI.U32 R126, R246, R30, RZ ;  /* 0x0000001ef67e7227 */ /* 0x000fc800078e00ff */
[C---:B------:R-:W-:Y:S02]  /*5e40*/  IMAD R28, R2.reuse, R231, R28 ;  /* 0x000000e7021c7224 */ /* 0x040fe400078e021c */
[----:B------:R-:W-:Y:S02]  /*5e50*/  IMAD.MOV R126, RZ, RZ, -R126 ;  /* 0x000000ffff7e7224 */ /* 0x000fe400078e0a7e */
[----:B------:R-:W-:Y:S01]  /*5e60*/  @!P2 IMAD.IADD R39, R39, 0x1, -R2 ;  /* 0x000000012727a824 */ /* 0x000fe200078e0a02 */
[C---:B------:R-:W-:Y:S01]  /*5e70*/  ISETP.GT.U32.AND P2, PT, R2.reuse, R28, PT ;  /* 0x0000001c0200720c */ /* 0x040fe20003f44070 */
[----:B------:R-:W-:Y:S02]  /*5e80*/  IMAD R30, R2, R126, R30 ;  /* 0x0000007e021e7224 */ /* 0x000fe400078e021e */
[----:B------:R-:W-:-:S03]  /*5e90*/  @!P6 IMAD.IADD R26, R26, 0x1, -R2 ;  /* 0x000000011a1ae824 */ /* 0x000fc600078e0a02 */
[----:B------:R-:W-:Y:S02]  /*5ea0*/  ISETP.GT.U32.AND P6, PT, R2, R30, PT ;  /* 0x0000001e0200720c */ /* 0x000fe40003fc4070 */
[----:B------:R-:W-:Y:S02]  /*5eb0*/  IABS R232, R37 ;  /* 0x0000002500e87213 */ /* 0x000fe40000000000 */
[----:B------:R-:W-:-:S03]  /*5ec0*/  IABS R233, R24 ;  /* 0x0000001800e97213 */ /* 0x000fc60000000000 */
[----:B------:R-:W-:-:S04]  /*5ed0*/  IMAD.HI.U32 R229, R246, R232, RZ ;  /* 0x000000e8f6e57227 */ /* 0x000fc800078e00ff */
[----:B------:R-:W-:Y:S02]  /*5ee0*/  @!P2 IMAD.IADD R28, R28, 0x1, -R2 ;  /* 0x000000011c1ca824 */ /* 0x000fe400078e0a02 */
[----:B------:R-:W-:Y:S01]  /*5ef0*/  @!P5 IMAD.MOV R22, RZ, RZ, -R22 ;  /* 0x000000ffff16d224 */ /* 0x000fe200078e0a16 */
[----:B------:R-:W-:Y:S01]  /*5f00*/  ISETP.GE.AND P5, PT, R37, RZ, PT ;  /* 0x000000ff2500720c */ /* 0x000fe20003fa6270 */
[----:B------:R-:W-:Y:S02]  /*5f10*/  IMAD.MOV R229, RZ, RZ, -R229 ;  /* 0x000000ffffe57224 */ /* 0x000fe400078e0ae5 */
[----:B------:R-:W-:Y:S01]  /*5f20*/  @!P6 IMAD.IADD R30, R30, 0x1, -R2 ;  /* 0x000000011e1ee824 */ /* 0x000fe200078e0a02 */
[----:B------:R-:W-:Y:S01]  /*5f30*/  ISETP.GT.U32.AND P6, PT, R2, R28, PT ;  /* 0x0000001c0200720c */ /* 0x000fe20003fc4070 */
[----:B------:R-:W-:Y:S01]  /*5f40*/  IMAD.HI.U32 R228, R246, R233, RZ ;  /* 0x000000e9f6e47227 */ /* 0x000fe200078e00ff */
[----:B------:R-:W-:Y:S02]  /*5f50*/  IABS R37, R34 ;  /* 0x0000002200257213 */ /* 0x000fe40000000000 */
[----:B------:R-:W-:Y:S01]  /*5f60*/  ISETP.GE.AND P2, PT, R24, RZ, PT ;  /* 0x000000ff1800720c */ /* 0x000fe20003f46270 */
[----:B------:R-:W-:Y:S01]  /*5f70*/  IMAD R232, R2, R229, R232 ;  /* 0x000000e502e87224 */ /* 0x000fe200078e02e8 */
[----:B------:R-:W-:Y:S01]  /*5f80*/  IABS R231, R32 ;  /* 0x0000002000e77213 */ /* 0x000fe20000000000 */
[----:B------:R-:W-:-:S02]  /*5f90*/  IMAD.MOV R228, RZ, RZ, -R228 ;  /* 0x000000ffffe47224 */ /* 0x000fc400078e0ae4 */
[----:B------:R-:W-:Y:S02]  /*5fa0*/  IMAD.MOV.U32 R24, RZ, RZ, R39 ;  /* 0x000000ffff187224 */ /* 0x000fe400078e0027 */
[----:B------:R-:W-:Y:S01]  /*5fb0*/  IMAD.HI.U32 R126, R246, R37, RZ ;  /* 0x00000025f67e7227 */ /* 0x000fe200078e00ff */
[----:B------:R-:W-:-:S03]  /*5fc0*/  IABS R39, R36 ;  /* 0x0000002400277213 */ /* 0x000fc60000000000 */
[----:B------:R-:W-:Y:S01]  /*5fd0*/  @!P3 IMAD.MOV R26, RZ, RZ, -R26 ;  /* 0x000000ffff1ab224 */ /* 0x000fe200078e0a1a */
[C---:B------:R-:W-:Y:S01]  /*5fe0*/  ISETP.GT.U32.AND P3, PT, R2.reuse, R232, PT ;  /* 0x000000e80200720c */ /* 0x040fe20003f64070 */
[C---:B------:R-:W-:Y:S02]  /*5ff0*/  IMAD R233, R2.reuse, R228, R233 ;  /* 0x000000e402e97224 */ /* 0x040fe400078e02e9 */
[----:B------:R-:W-:Y:S01]  /*6000*/  @!P4 IMAD.MOV R24, RZ, RZ, -R24 ;  /* 0x000000ffff18c224 */ /* 0x000fe200078e0a18 */
        /* <DEDUP_REMOVED lines=9> */
[----:B------:R-:W-:Y:S02]  /*60a0*/  IMAD.MOV R126, RZ, RZ, -R126 ;  /* 0x000000ffff7e7224 */ /* 0x000fe400078e0a7e */
[--C-:B------:R-:W-:Y:S01]  /*60b0*/  @!P3 IMAD.IADD R232, R232, 0x1, -R2.reuse ;  /* 0x00000001e8e8b824 */ /* 0x100fe200078e0a02 */
[----:B------:R-:W-:Y:S01]  /*60c0*/  ISETP.GT.U32.AND P3, PT, R2, R37, PT ;  /* 0x000000250200720c */ /* 0x000fe20003f64070 */
[--C-:B------:R-:W-:Y:S01]  /*60d0*/  @!P4 IMAD.IADD R30, R30, 0x1, -R2.reuse ;  /* 0x000000011e1ec824 */ /* 0x100fe200078e0a02 */
[C---:B------:R-:W-:Y:S01]  /*60e0*/  ISETP.GT.U32.AND P4, PT, R2.reuse, R231, PT ;  /* 0x000000e70200720c */ /* 0x040fe20003f84070 */
[----:B------:R-:W-:Y:S02]  /*60f0*/  IMAD R39, R2, R126, R39 ;  /* 0x0000007e02277224 */ /* 0x000fe400078e0227 */
[----:B------:R-:W-:-:S03]  /*6100*/  @!P6 IMAD.IADD R233, R233, 0x1, -R2 ;  /* 0x00000001e9e9e824 */ /* 0x000fc600078e0a02 */
[C---:B------:R-:W-:Y:S02]  /*6110*/  ISETP.GT.U32.AND P6, PT, R2.reuse, R39, PT ;  /* 0x000000270200720c */ /* 0x040fe40003fc4070 */
[----:B------:R-:W-:Y:S02]  /*6120*/  IABS R228, R41 ;  /* 0x0000002900e47213 */ /* 0x000fe40000000000 */
[----:B------:R-:W-:Y:S01]  /*6130*/  IABS R229, R69 ;  /* 0x0000004500e57213 */ /* 0x000fe20000000000 */
[----:B------:R-:W-:Y:S01]  /*6140*/  @!P3 IMAD.IADD R37, R37, 0x1, -R2 ;  /* 0x000000012525b824 */ /* 0x000fe200078e0a02 */
[----:B------:R-:W-:Y:S01]  /*6150*/  ISETP.GT.U32.AND P3, PT, R2, R233, PT ;  /* 0x000000e90200720c */ /* 0x000fe20003f64070 */
[----:B------:R-:W-:Y:S01]  /*6160*/  IMAD.HI.U32 R234, R246, R228, RZ ;  /* 0x000000e4f6ea7227 */ /* 0x000fe200078e00ff */
[----:B------:R-:W-:-:S03]  /*6170*/  IABS R227, R43 ;  /* 0x0000002b00e37213 */ /* 0x000fc60000000000 */
[----:B------:R-:W-:Y:S01]  /*6180*/  @!P4 IMAD.IADD R231, R231, 0x1, -R2 ;  /* 0x00000001e7e7c824 */ /* 0x000fe200078e0a02 */
[----:B------:R-:W-:Y:S01]  /*6190*/  ISETP.GT.U32.AND P4, PT, R2, R232, PT ;  /* 0x000000e80200720c */ /* 0x000fe20003f84070 */
[----:B------:R-:W-:-:S04]  /*61a0*/  IMAD.HI.U32 R235, R246, R229, RZ ;  /* 0x000000e5f6eb7227 */ /* 0x000fc800078e00ff */
[----:B------:R-:W-:Y:S02]  /*61b0*/  IMAD.MOV R234, RZ, RZ, -R234 ;  /* 0x000000ffffea7224 */ /* 0x000fe400078e0aea */
[----:B------:R-:W-:Y:S01]  /*61c0*/  @!P1 IMAD.MOV R28, RZ, RZ, -R28 ;  /* 0x000000ffff1c9224 */ /* 0x000fe200078e0a1c */
[C---:B------:R-:W-:Y:S01]  /*61d0*/  ISETP.GT.U32.AND P1, PT, R2.reuse, R231, PT ;  /* 0x000000e70200720c */ /* 0x040fe20003f24070 */
[----:B------:R-:W-:Y:S01]  /*61e0*/  @!P6 IMAD.IADD R39, R39, 0x1, -R2 ;  /* 0x000000012727e824 */ /* 0x000fe200078e0a02 */
[----:B------:R-:W-:Y:S01]  /*61f0*/  ISETP.GT.U32.AND P6, PT, R2, R37, PT ;  /* 0x000000250200720c */ /* 0x000fe20003fc4070 */
[----:B------:R-:W-:Y:S02]  /*6200*/  IMAD.MOV R235, RZ, RZ, -R235 ;  /* 0x000000ffffeb7224 */ /* 0x000fe400078e0aeb */
[----:B------:R-:W-:-:S04]  /*6210*/  IMAD.HI.U32 R126, R246, R227, RZ ;  /* 0x000000e3f67e7227 */ /* 0x000fc800078e00ff */
[C---:B------:R-:W-:Y:S02]  /*6220*/  IMAD R228, R2.reuse, R234, R228 ;  /* 0x000000ea02e47224 */ /* 0x040fe400078e02e4 */
[C---:B------:R-:W-:Y:S02]  /*6230*/  IMAD R229, R2.reuse, R235, R229 ;  /* 0x000000eb02e57224 */ /* 0x040fe400078e02e5 */
[----:B------:R-:W-:Y:S02]  /*6240*/  IMAD.MOV R126, RZ, RZ, -R126 ;  /* 0x000000ffff7e7224 */ /* 0x000fe400078e0a7e */
[----:B------:R-:W-:Y:S01]  /*6250*/  @!P0 IMAD.MOV R30, RZ, RZ, -R30 ;  /* 0x000000ffff1e8224 */ /* 0x000fe200078e0a1e */
[C---:B------:R-:W-:Y:S01]  /*6260*/  ISETP.GT.U32.AND P0, PT, R2.reuse, R39, PT ;  /* 0x000000270200720c */ /* 0x040fe20003f04070 */
[--C-:B------:R-:W-:Y:S01]  /*6270*/  @!P3 IMAD.IADD R233, R233, 0x1, -R2.reuse ;  /* 0x00000001e9e9b824 */ /* 0x100fe200078e0a02 */
[C---:B------:R-:W-:Y:S01]  /*6280*/  ISETP.GT.U32.AND P3, PT, R2.reuse, R228, PT ;  /* 0x000000e40200720c */ /* 0x040fe20003f64070 */
[----:B------:R-:W-:Y:S01]  /*6290*/  IMAD R227, R2, R126, R227 ;  /* 0x0000007e02e37224 */ /* 0x000fe200078e02e3 */
[----:B------:R-:W-:Y:S01]  /*62a0*/  IABS R234, R56 ;  /* 0x0000003800ea7213 */ /* 0x000fe20000000000 */
[--C-:B------:R-:W-:Y:S01]  /*62b0*/  @!P4 IMAD.IADD R232, R232, 0x1, -R2.reuse ;  /* 0x00000001e8e8c824 */ /* 0x100fe200078e0a02 */
[----:B------:R-:W-:Y:S01]  /*62c0*/  ISETP.GT.U32.AND P4, PT, R2, R229, PT ;  /* 0x000000e50200720c */ /* 0x000fe20003f84070 */
[--C-:B------:R-:W-:Y:S01]  /*62d0*/  @!P1 IMAD.IADD R231, R231, 0x1, -R2.reuse ;  /* 0x00000001e7e79824 */ /* 0x100fe200078e0a02 */
[----:B------:R-:W-:Y:S01]  /*62e0*/  IABS R126, R50 ;  /* 0x00000032007e7213 */ /* 0x000fe20000000000 */
[----:B------:R-:W-:Y:S01]  /*62f0*/  @!P6 IMAD.IADD R37, R37, 0x1, -R2 ;  /* 0x000000012525e824 */ /* 0x000fe200078e0a02 */
[----:B------:R-:W-:Y:S01]  /*6300*/  ISETP.GE.AND P1, PT, R32, RZ, PT ;  /* 0x000000ff2000720c */ /* 0x000fe20003f26270 */
[----:B------:R-:W-:Y:S01]  /*6310*/  IMAD.HI.U32 R32, R246, R234, RZ ;  /* 0x000000eaf6207227 */ /* 0x000fe200078e00ff */
[----:B------:R-:W-:-:S03]  /*6320*/  ISETP.GT.U32.AND P6, PT, R2, R227, PT ;  /* 0x000000e30200720c */ /* 0x000fc60003fc4070 */
[----:B------:R-:W-:-:S04]  /*6330*/  IMAD.HI.U32 R235, R246, R126, RZ ;  /* 0x0000007ef6eb7227 */ /* 0x000fc800078e00ff */
[----:B------:R-:W-:Y:S01]  /*6340*/  @!P0 IMAD.IADD R39, R39, 0x1, -R2 ;  /* 0x0000000127278824 */ /* 0x000fe200078e0a02 */
[----:B------:R-:W-:Y:S01]  /*6350*/  ISETP.GE.AND P0, PT, R34, RZ, PT ;  /* 0x000000ff2200720c */ /* 0x000fe20003f06270 */
[----:B------:R-:W-:Y:S01]  /*6360*/  IMAD.MOV R32, RZ, RZ, -R32 ;  /* 0x000000ffff207224 */ /* 0x000fe200078e0a20 */
[----:B------:R-:W-:Y:S01]  /*6370*/  IABS R34, R67 ;  /* 0x0000004300227213 */ /* 0x000fe20000000000 */
[--C-:B------:R-:W-:Y:S01]  /*6380*/  @!P3 IMAD.IADD R228, R228, 0x1, -R2.reuse ;  /* 0x00000001e4e4b824 */ /* 0x100fe200078e0a02 */
[----:B------:R-:W-:Y:S01]  /*6390*/  ISETP.GE.AND P3, PT, R69, RZ, PT ;  /* 0x000000ff4500720c */ /* 0x000fe20003f66270 */
[----:B------:R-:W-:Y:S02]  /*63a0*/  @!P4 IMAD.IADD R229, R229, 0x1, -R2 ;  /* 0x00000001e5e5c824 */ /* 0x000fe400078e0a02 */
[----:B------:R-:W-:Y:S02]  /*63b0*/  IMAD.MOV R235, RZ, RZ, -R235 ;  /* 0x000000ffffeb7224 */ /* 0x000fe400078e0aeb */
[----:B------:R-:W-:-:S02]  /*63c0*/  IMAD R69, R2, R32, R234 ;  /* 0x0000002002457224 */ /* 0x000fc400078e02ea */
[----:B------:R-:W-:Y:S02]  /*63d0*/  IMAD.MOV.U32 R32, RZ, RZ, R232 ;  /* 0x000000ffff207224 */ /* 0x000fe400078e00e8 */
[----:B------:R-:W-:Y:S01]  /*63e0*/  IMAD.MOV.U32 R232, RZ, RZ, R34 ;  /* 0x000000ffffe87224 */ /* 0x000fe200078e0022 */
[----:B------:R-:W-:Y:S01]  /*63f0*/  ISETP.GE.AND P4, PT, R36, RZ, PT ;  /* 0x000000ff2400720c */ /* 0x000fe20003f86270 */
[C---:B------:R-:W-:Y:S02]  /*6400*/  IMAD R126, R2.reuse, R235, R126 ;  /* 0x000000eb027e7224 */ /* 0x040fe400078e027e */
[----:B------:R-:W-:Y:S01]  /*6410*/  @!P6 IMAD.IADD R227, R227, 0x1, -R2 ;  /* 0x00000001e3e3e824 */ /* 0x000fe200078e0a02 */
[C---:B------:R-:W-:Y:S01]  /*6420*/  ISETP.GT.U32.AND P6, PT, R2.reuse, R229, PT ;  /* 0x000000e50200720c */ /* 0x040fe20003fc4070 */
[----:B------:R-:W-:Y:S02]  /*6430*/  IMAD.MOV.U32 R34, RZ, RZ, R233 ;  /* 0x000000ffff227224 */ /* 0x000fe400078e00e9 */
[----:B------:R-:W-:Y:S01]  /*6440*/  @!P5 IMAD.MOV R32, RZ, RZ, -R32 ;  /* 0x000000ffff20d224 */ /* 0x000fe200078e0a20 */
[C---:B------:R-:W-:Y:S01]  /*6450*/  ISETP.GT.U32.AND P5, PT, R2.reuse, R228, PT ;  /* 0x000000e40200720c */ /* 0x040fe20003fa4070 */
[----:B------:R-:W-:Y:S01]  /*6460*/  @!P2 IMAD.MOV R34, RZ, RZ, -R34 ;  /* 0x000000ffff22a224 */ /* 0x000fe200078e0a22 */
[----:B------:R-:W-:Y:S01]  /*6470*/  ISETP.GT.U32.AND P2, PT, R2, R126, PT ;  /* 0x0000007e0200720c */ /* 0x000fe20003f44070 */
[----:B------:R-:W-:Y:S01]  /*6480*/  @!P0 IMAD.MOV R37, RZ, RZ, -R37 ;  /* 0x000000ffff258224 */ /* 0x000fe200078e0a25 */
[----:B------:R-:W-:Y:S01]  /*6490*/  ISETP.GE.AND P0, PT, R41, RZ, PT ;  /* 0x000000ff2900720c */ /* 0x000fe20003f06270 */
[----:B------:R-:W-:-:S02]  /*64a0*/  IMAD.MOV.U32 R36, RZ, RZ, R231 ;  /* 0x000000ffff247224 */ /* 0x000fc400078e00e7 */
[----:B------:R-:W-:-:S04]  /*64b0*/  IMAD.HI.U32 R41, R246, R232, RZ ;  /* 0x000000e8f6297227 */ /* 0x000fc800078e00ff */
[----:B------:R-:W-:Y:S01]  /*64c0*/  @!P4 IMAD.MOV R39, RZ, RZ, -R39 ;  /* 0x000000ffff27c224 */ /* 0x000fe200078e0a27 */
[----:B------:R-:W-:Y:S01]  /*64d0*/  ISETP.GT.U32.AND P4, PT, R2, R69, PT ;  /* 0x000000450200720c */ /* 0x000fe20003f84070 */
[--C-:B------:R-:W-:Y:S02]  /*64e0*/  @!P6 IMAD.IADD R229, R229, 0x1, -R2.reuse ;  /* 0x00000001e5e5e824 */ /* 0x100fe400078e0a02 */
[----:B------:R-:W-:Y:S01]  /*64f0*/  @!P5 IMAD.IADD R228, R228, 0x1, -R2 ;  /* 0x00000001e4e4d824 */ /* 0x000fe200078e0a02 */
[----:B------:R-:W-:Y:S01]  /*6500*/  ISETP.GE.AND P5, PT, R50, RZ, PT ;  /* 0x000000ff3200720c */ /* 0x000fe20003fa6270 */
[----:B------:R-:W-:Y:S01]  /*6510*/  @!P1 IMAD.MOV R36, RZ, RZ, -R36 ;  /* 0x000000ffff249224 */ /* 0x000fe200078e0a24 */
[----:B------:R-:W-:Y:S01]  /*6520*/  ISETP.GT.U32.AND P1, PT, R2, R227, PT ;  /* 0x000000e30200720c */ /* 0x000fe20003f24070 */
[----:B------:R-:W-:Y:S02]  /*6530*/  IMAD.MOV R50, RZ, RZ, -R41 ;  /* 0x000000ffff327224 */ /* 0x000fe400078e0a29 */
[----:B------:R-:W-:-:S02]  /*6540*/  @!P2 IMAD.IADD R126, R126, 0x1, -R2 ;  /* 0x000000017e7ea824 */ /* 0x000fc400078e0a02 */
[----:B------:R-:W-:-:S04]  /*6550*/  IMAD.MOV.U32 R41, RZ, RZ, R229 ;  /* 0x000000ffff297224 */ /* 0x000fc800078e00e5 */
[----:B------:R-:W-:Y:S01]  /*6560*/  @!P3 IMAD.MOV R41, RZ, RZ, -R41 ;  /* 0x000000ffff29b224 */ /* 0x000fe200078e0a29 */
[----:B------:R-:W-:Y:S02]  /*6570*/  ISETP.GT.U32.AND P3, PT, R2, R126, PT ;  /* 0x0000007e0200720c */ /* 0x000fe40003f64070 */
[----:B------:R-:W-:Y:S01]  /*6580*/  ISETP.GE.AND P6, PT, R43, RZ, PT ;  /* 0x000000ff2b00720c */ /* 0x000fe20003fc6270 */
[----:B------:R-:W-:Y:S02]  /*6590*/  @!P4 IMAD.IADD R69, R69, 0x1, -R2 ;  /* 0x000000014545c824 */ /* 0x000fe400078e0a02 */
[----:B------:R-:W-:Y:S02]  /*65a0*/  IMAD.MOV.U32 R43, RZ, RZ, R228 ;  /* 0x000000ffff2b7224 */ /* 0x000fe400078e00e4 */
[----:B------:R-:W-:Y:S01]  /*65b0*/  @!P1 IMAD.IADD R227, R227, 0x1, -R2 ;  /* 0x00000001e3e39824 */ /* 0x000fe200078e0a02 */
[----:B------:R-:W-:Y:S01]  /*65c0*/  ISETP.GE.AND P1, PT, R56, RZ, PT ;  /* 0x000000ff3800720c */ /* 0x000fe20003f26270 */
[----:B------:R-:W-:Y:S01]  /*65d0*/  @!P0 IMAD.MOV R43, RZ, RZ, -R43 ;  /* 0x000000ffff2b8224 */ /* 0x000fe200078e0a2b */
[----:B------:R-:W-:-:S02]  /*65e0*/  IABS R56, R46 ;  /* 0x0000002e00387213 */ /* 0x000fc40000000000 */
[C---:B------:R-:W-:Y:S01]  /*65f0*/  ISETP.GT.U32.AND P4, PT, R2.reuse, R69, PT ;  /* 0x000000450200720c */ /* 0x040fe20003f84070 */
[----:B------:R-:W-:Y:S01]  /*6600*/  IMAD R50, R2, R50, R232 ;  /* 0x0000003202327224 */ /* 0x000fe200078e02e8 */
[----:B------:R-:W-:Y:S02]  /*6610*/  ISETP.GE.AND P0, PT, R44, RZ, PT ;  /* 0x000000ff2c00720c */ /* 0x000fe40003f06270 */
[----:B------:R-:W-:Y:S01]  /*6620*/  IABS R233, R44 ;  /* 0x0000002c00e97213 */ /* 0x000fe20000000000 */
[----:B------:R-:W-:Y:S02]  /*6630*/  IMAD.MOV.U32 R44, RZ, RZ, R227 ;  /* 0x000000ffff2c7224 */ /* 0x000fe400078e00e3 */
[----:B------:R-:W-:Y:S01]  /*6640*/  @!P3 IMAD.IADD R126, R126, 0x1, -R2 ;  /* 0x000000017e7eb824 */ /* 0x000fe200078e0a02 */
[----:B------:R-:W-:Y:S01]  /*6650*/  ISETP.GE.AND P3, PT, R46, RZ, PT ;  /* 0x000000ff2e00720c */ /* 0x000fe20003f66270 */
[----:B------:R-:W-:Y:S01]  /*6660*/  IMAD.HI.U32 R46, R246, R56, RZ ;  /* 0x00000038f62e7227 */ /* 0x000fe200078e00ff */
[----:B------:R-:W-:-:S03]  /*6670*/  ISETP.GE.AND P2, PT, R67, RZ, PT ;  /* 0x000000ff4300720c */ /* 0x000fc60003f46270 */
[----:B------:R-:W-:Y:S01]  /*6680*/  @!P6 IMAD.MOV R44, RZ, RZ, -R44 ;  /* 0x000000ffff2ce224 */ /* 0x000fe200078e0a2c */
[----:B------:R-:W-:Y:S01]  /*6690*/  ISETP.GT.U32.AND P6, PT, R2, R50, PT ;  /* 0x000000320200720c */ /* 0x000fe20003fc4070 */
[----:B------:R-:W-:Y:S01]  /*66a0*/  IMAD.HI.U32 R227, R246, R233, RZ ;  /* 0x000000e9f6e37227 */ /* 0x000fe200078e00ff */
[----:B------:R-:W-:-:S03]  /*66b0*/  IABS R67, R48 ;  /* 0x0000003000437213 */ /* 0x000fc60000000000 */
[----:B------:R-:W-:Y:S02]  /*66c0*/  IMAD.MOV R46, RZ, RZ, -R46 ;  /* 0x000000ffff2e7224 */ /* 0x000fe400078e0a2e */
[----:B------:R-:W-:Y:S02]  /*66d0*/  IMAD.MOV R227, RZ, RZ, -R227 ;  /* 0x000000ffffe37224 */ /* 0x000fe400078e0ae3 */
[----:B------:R-:W-:Y:S01]  /*66e0*/  @!P4 IMAD.IADD R69, R69, 0x1, -R2 ;  /* 0x000000014545c824 */ /* 0x000fe200078e0a02 */
[----:B------:R-:W-:Y:S01]  /*66f0*/  ISETP.GE.AND P4, PT, R48, RZ, PT ;  /* 0x000000ff3000720c */ /* 0x000fe20003f86270 */
[C---:B------:R-:W-:Y:S01]  /*6700*/  IMAD R56, R2.reuse, R46, R56 ;  /* 0x0000002e02387224 */ /* 0x040fe200078e0238 */
[----:B------:R-:W-:Y:S01]  /*6710*/  IABS R228, R52 ;  /* 0x0000003400e47213 */ /* 0x000fe20000000000 */
[----:B------:R-:W-:Y:S02]  /*6720*/  IMAD R233, R2, R227, R233 ;  /* 0x000000e302e97224 */ /* 0x000fe400078e02e9 */
[----:B------:R-:W-:-:S02]  /*6730*/  IMAD.MOV.U32 R46, RZ, RZ, R126 ;  /* 0x000000ffff2e7224 */ /* 0x000fc400078e007e */
[----:B------:R-:W-:-:S04]  /*6740*/  IMAD.HI.U32 R48, R246, R67, RZ ;  /* 0x00000043f6307227 */ /* 0x000fc800078e00ff */
[----:B------:R-:W-:Y:S01]  /*6750*/  @!P5 IMAD.MOV R46, RZ, RZ, -R46 ;  /* 0x000000ffff2ed224 */ /* 0x000fe200078e0a2e */
[----:B------:R-:W-:Y:S01]  /*6760*/  ISETP.GT.U32.AND P5, PT, R2, R233, PT ;  /* 0x000000e90200720c */ /* 0x000fe20003fa4070 */
[----:B------:R-:W-:Y:S02]  /*6770*/  IMAD.MOV R48, RZ, RZ, -R48 ;  /* 0x000000ffff307224 */ /* 0x000fe400078e0a30 */
[----:B------:R-:W-:Y:S02]  /*6780*/  @!P6 IMAD.IADD R50, R50, 0x1, -R2 ;  /* 0x000000013232e824 */ /* 0x000fe400078e0a02 */
[----:B------:R-:W-:-:S04]  /*6790*/  IMAD.HI.U32 R227, R246, R228, RZ ;  /* 0x000000e4f6e37227 */ /* 0x000fc800078e00ff */
[C---:B------:R-:W-:Y:S01]  /*67a0*/  IMAD R126, R2.reuse, R48, R67 ;  /* 0x00000030027e7224 */ /* 0x040fe200078e0243 */
[C---:B------:R-:W-:Y:S01]  /*67b0*/  ISETP.GT.U32.AND P6, PT, R2.reuse, R50, PT ;  /* 0x000000320200720c */ /* 0x040fe20003fc4070 */
[----:B------:R-:W-:Y:S02]  /*67c0*/  IMAD.MOV.U32 R48, RZ, RZ, R69 ;  /* 0x000000ffff307224 */ /* 0x000fe400078e0045 */
[----:B------:R-:W-:Y:S02]  /*67d0*/  IMAD.MOV R227, RZ, RZ, -R227 ;  /* 0x000000ffffe37224 */ /* 0x000fe400078e0ae3 */
[----:B------:R-:W-:Y:S01]  /*67e0*/  @!P1 IMAD.MOV R48, RZ, RZ, -R48 ;  /* 0x000000ffff309224 */ /* 0x000fe200078e0a30 */
[C---:B------:R-:W-:Y:S01]  /*67f0*/  ISETP.GT.U32.AND P1, PT, R2.reuse, R56, PT ;  /* 0x000000380200720c */ /* 0x040fe20003f24070 */
[----:B------:R-:W-:Y:S02]  /*6800*/  IMAD R228, R2, R227, R228 ;  /* 0x000000e302e47224 */ /* 0x000fe400078e02e4 */
[----:B------:R-:W-:-:S03]  /*6810*/  @!P5 IMAD.IADD R233, R233, 0x1, -R2 ;  /* 0x00000001e9e9d824 */ /* 0x000fc600078e0a02 */
[----:B------:R-:W-:Y:S01]  /*6820*/  ISETP.GT.U32.AND P5, PT, R2, R228, PT ;  /* 0x000000e40200720c */ /* 0x000fe20003fa4070 */
[----:B------:R-:W-:Y:S01]  /*6830*/  @!P6 IMAD.IADD R50, R50, 0x1, -R2 ;  /* 0x000000013232e824 */ /* 0x000fe200078e0a02 */
[----:B------:R-:W-:Y:S02]  /*6840*/  IABS R67, R54 ;  /* 0x0000003600437213 */ /* 0x000fe40000000000 */
[----:B------:R-:W-:-:S03]  /*6850*/  ISETP.GT.U32.AND P6, PT, R2, R126, PT ;  /* 0x0000007e0200720c */ /* 0x000fc60003fc4070 */
[----:B------:R-:W-:Y:S02]  /*6860*/  @!P1 IMAD.IADD R56, R56, 0x1, -R2 ;  /* 0x0000000138389824 */ /* 0x000fe400078e0a02 */
[----:B------:R-:W-:Y:S01]  /*6870*/  IMAD.HI.U32 R231, R246, R67, RZ ;  /* 0x00000043f6e77227 */ /* 0x000fe200078e00ff */
[----:B------:R-:W-:Y:S02]  /*6880*/  IABS R69, R53 ;  /* 0x0000003500457213 */ /* 0x000fe40000000000 */
[----:B------:R-:W-:Y:S01]  /*6890*/  IABS R227, R59 ;  /* 0x0000003b00e37213 */ /* 0x000fe20000000000 */
[----:B------:R-:W-:Y:S01]  /*68a0*/  @!P2 IMAD.MOV R50, RZ, RZ, -R50 ;  /* 0x000000ffff32a224 */ /* 0x000fe200078e0a32 */
[----:B------:R-:W-:Y:S01]  /*68b0*/  ISETP.GT.U32.AND P2, PT, R2, R56, PT ;  /* 0x000000380200720c */ /* 0x000fe20003f44070 */
[----:B------:R-:W-:Y:S02]  /*68c0*/  @!P5 IMAD.IADD R228, R228, 0x1, -R2 ;  /* 0x00000001e4e4d824 */ /* 0x000fe400078e0a02 */
[----:B------:R-:W-:Y:S01]  /*68d0*/  IMAD.MOV R231, RZ, RZ, -R231 ;  /* 0x000000ffffe77224 */ /* 0x000fe200078e0ae7 */
[----:B------:R-:W-:Y:S01]  /*68e0*/  ISETP.GT.U32.AND P1, PT, R2, R233, PT ;  /* 0x000000e90200720c */ /* 0x000fe20003f24070 */
[----:B------:R-:W-:Y:S01]  /*68f0*/  IMAD.HI.U32 R229, R246, R69, RZ ;  /* 0x00000045f6e57227 */ /* 0x000fe200078e00ff */
[----:B------:R-:W-:-:S03]  /*6900*/  ISETP.GT.U32.AND P5, PT, R2, R228, PT ;  /* 0x000000e40200720c */ /* 0x000fc60003fa4070 */
[----:B------:R-:W-:Y:S02]  /*6910*/  IMAD R67, R2, R231, R67 ;  /* 0x000000e702437224 */ /* 0x000fe400078e0243 */
[----:B------:R-:W-:Y:S02]  /*6920*/  @!P6 IMAD.IADD R126, R126, 0x1, -R2 ;  /* 0x000000017e7ee824 */ /* 0x000fe400078e0a02 */
[----:B------:R-:W-:-:S04]  /*6930*/  IMAD.HI.U32 R231, R246, R227, RZ ;  /* 0x000000e3f6e77227 */ /* 0x000fc800078e00ff */
[----:B------:R-:W-:Y:S01]  /*6940*/  IMAD.MOV R229, RZ, RZ, -R229 ;  /* 0x000000ffffe57224 */ /* 0x000fe200078e0ae5 */
[C---:B------:R-:W-:Y:S01]  /*6950*/  ISETP.GT.U32.AND P6, PT, R2.reuse, R126, PT ;  /* 0x0000007e0200720c */ /* 0x040fe20003fc4070 */
[----:B------:R-:W-:Y:S02]  /*6960*/  IMAD.MOV R231, RZ, RZ, -R231 ;  /* 0x000000ffffe77224 */ /* 0x000fe400078e0ae7 */
[----:B------:R-:W-:Y:S02]  /*6970*/  IMAD R69, R2, R229, R69 ;  /* 0x000000e502457224 */ /* 0x000fe400078e0245 */
[--C-:B------:R-:W-:Y:S01]  /*6980*/  @!P2 IMAD.IADD R56, R56, 0x1, -R2.reuse ;  /* 0x000000013838a824 */ /* 0x100fe200078e0a02 */
[C---:B------:R-:W-:Y:S01]  /*6990*/  ISETP.GT.U32.AND P2, PT, R2.reuse, R67, PT ;  /* 0x000000430200720c */ /* 0x040fe20003f44070 */
[C---:B------:R-:W-:Y:S02]  /*69a0*/  IMAD R227, R2.reuse, R231, R227 ;  /* 0x000000e702e37224 */ /* 0x040fe400078e02e3 */
[--C-:B------:R-:W-:Y:S01]  /*69b0*/  @!P1 IMAD.IADD R233, R233, 0x1, -R2.reuse ;  /* 0x00000001e9e99824 */ /* 0x100fe200078e0a02 */
[----:B------:R-:W-:Y:S01]  /*69c0*/  ISETP.GT.U32.AND P1, PT, R2, R69, PT ;  /* 0x000000450200720c */ /* 0x000fe20003f24070 */
[----:B------:R-:W-:Y:S01]  /*69d0*/  @!P5 IMAD.IADD R228, R228, 0x1, -R2 ;  /* 0x00000001e4e4d824 */ /* 0x000fe200078e0a02 */
[----:B------:R-:W-:-:S02]  /*69e0*/  ISETP.GT.U32.AND P5, PT, R2, R227, PT ;  /* 0x000000e30200720c */ /* 0x000fc40003fa4070 */
[----:B------:R-:W-:Y:S01]  /*69f0*/  IABS R229, R61 ;  /* 0x0000003d00e57213 */ /* 0x000fe20000000000 */
[----:B------:R-:W-:Y:S01]  /*6a00*/  @!P6 IMAD.IADD R126, R126, 0x1, -R2 ;  /* 0x000000017e7ee824 */ /* 0x000fe200078e0a02 */
[----:B------:R-:W-:-:S03]  /*6a10*/  ISETP.GE.AND P6, PT, R52, RZ, PT ;  /* 0x000000ff3400720c */ /* 0x000fc60003fc6270 */
[----:B------:R-:W-:Y:S01]  /*6a20*/  IMAD.HI.U32 R52, R246, R229, RZ ;  /* 0x000000e5f6347227 */ /* 0x000fe200078e00ff */
[----:B------:R-:W-:-:S03]  /*6a30*/  IABS R232, R57 ;  /* 0x0000003900e87213 */ /* 0x000fc60000000000 */
[----:B------:R-:W-:Y:S02]  /*6a40*/  @!P2 IMAD.IADD R67, R67, 0x1, -R2 ;  /* 0x000000014343a824 */ /* 0x000fe400078e0a02 */
[----:B------:R-:W-:Y:S02]  /*6a50*/  IMAD.MOV R52, RZ, RZ, -R52 ;  /* 0x000000ffff347224 */ /* 0x000fe400078e0a34 */
[--C-:B------:R-:W-:Y:S01]  /*6a60*/  @!P1 IMAD.IADD R69, R69, 0x1, -R2.reuse ;  /* 0x0000000145459824 */ /* 0x100fe200078e0a02 */
[----:B------:R-:W-:Y:S01]  /*6a70*/  ISETP.GE.AND P1, PT, R53, RZ, PT ;  /* 0x000000ff3500720c */ /* 0x000fe20003f26270 */
[----:B------:R-:W-:Y:S01]  /*6a80*/  @!P5 IMAD.IADD R227, R227, 0x1, -R2 ;  /* 0x00000001e3e3d824 */ /* 0x000fe200078e0a02 */
[C---:B------:R-:W-:Y:S01]  /*6a90*/  ISETP.GT.U32.AND P5, PT, R2.reuse, R67, PT ;  /* 0x000000430200720c */ /* 0x040fe20003fa4070 */
[----:B------:R-:W-:Y:S01]  /*6aa0*/  IMAD.MOV.U32 R53, RZ, RZ, R56 ;  /* 0x000000ffff357224 */ /* 0x000fe200078e0038 */
[----:B------:R-:W-:Y:S01]  /*6ab0*/  IABS R231, R58 ;  /* 0x0000003a00e77213 */ /* 0x000fe20000000000 */
[----:B------:R-:W-:-:S02]  /*6ac0*/  IMAD R229, R2, R52, R229 ;  /* 0x0000003402e57224 */ /* 0x000fc400078e02e5 */
[----:B------:R-:W-:-:S04]  /*6ad0*/  IMAD.HI.U32 R234, R246, R232, RZ ;  /* 0x000000e8f6ea7227 */ /* 0x000fc800078e00ff */
[----:B------:R-:W-:Y:S02]  /*6ae0*/  IMAD.MOV.U32 R56, RZ, RZ, R228 ;  /* 0x000000ffff387224 */ /* 0x000fe400078e00e4 */
[----:B------:R-:W-:Y:S02]  /*6af0*/  IMAD.MOV.U32 R52, RZ, RZ, R233 ;  /* 0x000000ffff347224 */ /* 0x000fe400078e00e9 */
[----:B------:R-:W-:Y:S02]  /*6b00*/  IMAD.MOV R234, RZ, RZ, -R234 ;  /* 0x000000ffffea7224 */ /* 0x000fe400078e0aea */
[----:B------:R-:W-:Y:S01]  /*6b10*/  @!P6 IMAD.MOV R56, RZ, RZ, -R56 ;  /* 0x000000ffff38e224 */ /* 0x000fe200078e0a38 */
[----:B------:R-:W-:Y:S01]  /*6b20*/  ISETP.GT.U32.AND P6, PT, R2, R229, PT ;  /* 0x000000e50200720c */ /* 0x000fe20003fc4070 */
[----:B------:R-:W-:-:S04]  /*6b30*/  IMAD.HI.U32 R233, R246, R231, RZ ;  /* 0x000000e7f6e97227 */ /* 0x000fc800078e00ff */
[----:B------:R-:W-:Y:S01]  /*6b40*/  @!P0 IMAD.MOV R52, RZ, RZ, -R52 ;  /* 0x000000ffff348224 */ /* 0x000fe200078e0a34 */
[C---:B------:R-:W-:Y:S01]  /*6b50*/  ISETP.GT.U32.AND P0, PT, R2.reuse, R69, PT ;  /* 0x000000450200720c */ /* 0x040fe20003f04070 */
[C---:B------:R-:W-:Y:S02]  /*6b60*/  IMAD R228, R2.reuse, R234, R232 ;  /* 0x000000ea02e47224 */ /* 0x040fe400078e02e8 */
[----:B------:R-:W-:Y:S01]  /*6b70*/  @!P3 IMAD.MOV R53, RZ, RZ, -R53 ;  /* 0x000000ffff35b224 */ /* 0x000fe200078e0a35 */
[----:B------:R-:W-:Y:S01]  /*6b80*/  ISETP.GT.U32.AND P3, PT, R2, R227, PT ;  /* 0x000000e30200720c */ /* 0x000fe20003f64070 */
[----:B------:R-:W-:Y:S01]  /*6b90*/  IMAD.MOV R233, RZ, RZ, -R233 ;  /* 0x000000ffffe97224 */ /* 0x000fe200078e0ae9 */
[----:B------:R-:W-:Y:S01]  /*6ba0*/  ISETP.GE.AND P2, PT, R54, RZ, PT ;  /* 0x000000ff3600720c */ /* 0x000fe20003f46270 */
[----:B------:R-:W-:Y:S01]  /*6bb0*/  @!P5 IMAD.IADD R67, R67, 0x1, -R2 ;  /* 0x000000014343d824 */ /* 0x000fe200078e0a02 */
[----:B------:R-:W-:Y:S01]  /*6bc0*/  ISETP.GT.U32.AND P5, PT, R2, R228, PT ;  /* 0x000000e40200720c */ /* 0x000fe20003fa4070 */
[----:B------:R-:W-:-:S02]  /*6bd0*/  IMAD.MOV.U32 R54, RZ, RZ, R126 ;  /* 0x000000ffff367224 */ /* 0x000fc400078e007e */
[----:B------:R-:W-:Y:S02]  /*6be0*/  IMAD R126, R2, R233, R231 ;  /* 0x000000e9027e7224 */ /* 0x000fe400078e02e7 */
[----:B------:R-:W-:-:S03]  /*6bf0*/  @!P6 IMAD.IADD R229, R229, 0x1, -R2 ;  /* 0x00000001e5e5e824 */ /* 0x000fc600078e0a02 */
[----:B------:R-:W-:Y:S01]  /*6c00*/  ISETP.GT.U32.AND P6, PT, R2, R126, PT ;  /* 0x0000007e0200720c */ /* 0x000fe20003fc4070 */
[----:B------:R-:W-:Y:S01]  /*6c10*/  @!P0 IMAD.IADD R69, R69, 0x1, -R2 ;  /* 0x0000000145458824 */ /* 0x000fe200078e0a02 */
[----:B------:R-:W-:Y:S01]  /*6c20*/  ISETP.GE.AND P0, PT, R61, RZ, PT ;  /* 0x000000ff3d00720c */ /* 0x000fe20003f06270 */
[----:B------:R-:W-:Y:S01]  /*6c30*/  @!P4 IMAD.MOV R54, RZ, RZ, -R54 ;  /* 0x000000ffff36c224 */ /* 0x000fe200078e0a36 */
[----:B------:R-:W-:Y:S01]  /*6c40*/  IABS R61, R71 ;  /* 0x00000047003d7213 */ /* 0x000fe20000000000 */
[--C-:B------:R-:W-:Y:S01]  /*6c50*/  @!P3 IMAD.IADD R227, R227, 0x1, -R2.reuse ;  /* 0x00000001e3e3b824 */ /* 0x100fe200078e0a02 */
[----:B------:R-:W-:Y:S01]  /*6c60*/  ISETP.GE.AND P4, PT, R59, RZ, PT ;  /* 0x000000ff3b00720c */ /* 0x000fe20003f86270 */
[----:B------:R-:W-:Y:S01]  /*6c70*/  @!P5 IMAD.IADD R228, R228, 0x1, -R2 ;  /* 0x00000001e4e4d824 */ /* 0x000fe200078e0a02 */
[----:B------:R-:W-:Y:S01]  /*6c80*/  ISETP.GE.AND P3, PT, R57, RZ, PT ;  /* 0x000000ff3900720c */ /* 0x000fe20003f66270 */
[----:B------:R-:W-:Y:S01]  /*6c90*/  IMAD.MOV.U32 R57, RZ, RZ, R69 ;  /* 0x000000ffff397224 */ /* 0x000fe200078e0045 */
[----:B------:R-:W-:Y:S01]  /*6ca0*/  IABS R59, R63 ;  /* 0x0000003f003b7213 */ /* 0x000fe20000000000 */
[----:B------:R-:W-:Y:S01]  /*6cb0*/  IMAD.HI.U32 R69, R246, R61, RZ ;  /* 0x0000003df6457227 */ /* 0x000fe200078e00ff */
[----:B------:R-:W-:-:S03]  /*6cc0*/  ISETP.GT.U32.AND P5, PT, R2, R229, PT ;  /* 0x000000e50200720c */ /* 0x000fc60003fa4070 */
[----:B------:R-:W-:Y:S01]  /*6cd0*/  @!P1 IMAD.MOV R57, RZ, RZ, -R57 ;  /* 0x000000ffff399224 */ /* 0x000fe200078e0a39 */
[----:B------:R-:W-:Y:S01]  /*6ce0*/  ISETP.GE.AND P1, PT, R58, RZ, PT ;  /* 0x000000ff3a00720c */ /* 0x000fe20003f26270 */
[----:B------:R-:W-:Y:S01]  /*6cf0*/  IMAD.HI.U32 R232, R246, R59, RZ ;  /* 0x0000003bf6e87227 */ /* 0x000fe200078e00ff */
[----:B------:R-:W-:-:S03]  /*6d00*/  IABS R231, R79 ;  /* 0x0000004f00e77213 */ /* 0x000fc60000000000 */
[----:B------:R-:W-:Y:S02]  /*6d10*/  IMAD.MOV.U32 R58, RZ, RZ, R67 ;  /* 0x000000ffff3a7224 */ /* 0x000fe400078e0043 */
[----:B------:R-:W-:Y:S02]  /*6d20*/  IMAD.MOV R69, RZ, RZ, -R69 ;  /* 0x000000ffff457224 */ /* 0x000fe400078e0a45 */
[----:B------:R-:W-:Y:S02]  /*6d30*/  @!P6 IMAD.IADD R126, R126, 0x1, -R2 ;  /* 0x000000017e7ee824 */ /* 0x000fe400078e0a02 */
[----:B------:R-:W-:Y:S02]  /*6d40*/  IMAD.MOV R232, RZ, RZ, -R232 ;  /* 0x000000ffffe87224 */ /* 0x000fe400078e0ae8 */
[----:B------:R-:W-:Y:S01]  /*6d50*/  @!P2 IMAD.MOV R58, RZ, RZ, -R58 ;  /* 0x000000ffff3aa224 */ /* 0x000fe200078e0a3a */
[C---:B------:R-:W-:Y:S01]  /*6d60*/  ISETP.GT.U32.AND P2, PT, R2.reuse, R126, PT ;  /* 0x0000007e0200720c */ /* 0x040fe20003f44070 */
[C---:B------:R-:W-:Y:S01]  /*6d70*/  IMAD R67, R2.reuse, R69, R61 ;  /* 0x0000004502437224 */ /* 0x040fe200078e023d */
[----:B------:R-:W-:Y:S01]  /*6d80*/  ISETP.GT.U32.AND P6, PT, R2, R228, PT ;  /* 0x000000e40200720c */ /* 0x000fe20003fc4070 */
[----:B------:R-:W-:-:S04]  /*6d90*/  IMAD.HI.U32 R61, R246, R231, RZ ;  /* 0x000000e7f63d7227 */ /* 0x000fc800078e00ff */
[C---:B------:R-:W-:Y:S02]  /*6da0*/  IMAD R69, R2.reuse, R232, R59 ;  /* 0x000000e802457224 */ /* 0x040fe400078e023b */
[----:B------:R-:W-:Y:S01]  /*6db0*/  @!P5 IMAD.IADD R229, R229, 0x1, -R2 ;  /* 0x00000001e5e5d824 */ /* 0x000fe200078e0a02 */
[C---:B------:R-:W-:Y:S01]  /*6dc0*/  ISETP.GT.U32.AND P5, PT, R2.reuse, R67, PT ;  /* 0x000000430200720c */ /* 0x040fe20003fa4070 */
[----:B------:R-:W-:Y:S02]  /*6dd0*/  IMAD.MOV.U32 R59, RZ, RZ, R227 ;  /* 0x000000ffff3b7224 */ /* 0x000fe400078e00e3 */
[----:B------:R-:W-:Y:S02]  /*6de0*/  IMAD.MOV R227, RZ, RZ, -R61 ;  /* 0x000000ffffe37224 */ /* 0x000fe400078e0a3d */
[----:B------:R-:W-:Y:S01]  /*6df0*/  @!P4 IMAD.MOV R59, RZ, RZ, -R59 ;  /* 0x000000ffff3bc224 */ /* 0x000fe200078e0a3b */
[----:B------:R-:W-:Y:S01]  /*6e00*/  ISETP.GE.AND P4, PT, R71, RZ, PT ;  /* 0x000000ff4700720c */ /* 0x000fe20003f86270 */
[----:B------:R-:W-:-:S02]  /*6e10*/  IMAD R71, R2, R227, R231 ;  /* 0x000000e302477224 */ /* 0x000fc400078e02e7 */
[--C-:B------:R-:W-:Y:S02]  /*6e20*/  @!P2 IMAD.IADD R126, R126, 0x1, -R2.reuse ;  /* 0x000000017e7ea824 */ /* 0x100fe400078e0a02 */
[--C-:B------:R-:W-:Y:S01]  /*6e30*/  @!P6 IMAD.IADD R228, R228, 0x1, -R2.reuse ;  /* 0x00000001e4e4e824 */ /* 0x100fe200078e0a02 */
[C---:B------:R-:W-:Y:S02]  /*6e40*/  ISETP.GT.U32.AND P2, PT, R2.reuse, R71, PT ;  /* 0x000000470200720c */ /* 0x040fe40003f44070 */
[----:B------:R-:W-:Y:S01]  /*6e50*/  ISETP.GT.U32.AND P6, PT, R2, R69, PT ;  /* 0x000000450200720c */ /* 0x000fe20003fc4070 */
[----:B------:R-:W-:-:S05]  /*6e60*/  @!P5 IMAD.IADD R67, R67, 0x1, -R2 ;  /* 0x000000014343d824 */ /* 0x000fca00078e0a02 */
[----:B------:R-:W-:Y:S01]  /*6e70*/  ISETP.GT.U32.AND P5, PT, R2, R67, PT ;  /* 0x000000430200720c */ /* 0x000fe20003fa4070 */
[----:B------:R-:W-:Y:S01]  /*6e80*/  IMAD.MOV.U32 R61, RZ, RZ, R229 ;  /* 0x000000ffff3d7224 */ /* 0x000fe200078e00e5 */
[----:B------:R-:W-:-:S03]  /*6e90*/  IABS R233, R65 ;  /* 0x0000004100e97213 */ /* 0x000fc60000000000 */
[--C-:B------:R-:W-:Y:S01]  /*6ea0*/  @!P2 IMAD.IADD R71, R71, 0x1, -R2.reuse ;  /* 0x000000014747a824 */ /* 0x100fe200078e0a02 */
[----:B------:R-:W-:Y:S01]  /*6eb0*/  IABS R234, R81 ;  /* 0x0000005100ea7213 */ /* 0x000fe20000000000 */
[----:B------:R-:W-:Y:S02]  /*6ec0*/  @!P6 IMAD.IADD R69, R69, 0x1, -R2 ;  /* 0x000000014545e824 */ /* 0x000fe400078e0a02 */
[----:B------:R-:W-:Y:S01]  /*6ed0*/  @!P0 IMAD.MOV R61, RZ, RZ, -R61 ;  /* 0x000000ffff3d8224 */ /* 0x000fe200078e0a3d */
[----:B------:R-:W-:Y:S01]  /*6ee0*/  ISETP.GE.AND P0, PT, R63, RZ, PT ;  /* 0x000000ff3f00720c */ /* 0x000fe20003f06270 */
[----:B------:R-:W-:Y:S01]  /*6ef0*/  IMAD.MOV.U32 R63, RZ, RZ, R228 ;  /* 0x000000ffff3f7224 */ /* 0x000fe200078e00e4 */
[----:B------:R-:W-:Y:S01]  /*6f00*/  ISETP.GT.U32.AND P2, PT, R2, R71, PT ;  /* 0x000000470200720c */ /* 0x000fe20003f44070 */
[----:B------:R-:W-:Y:S01]  /*6f10*/  IMAD.HI.U32 R227, R246, R233, RZ ;  /* 0x000000e9f6e37227 */ /* 0x000fe200078e00ff */
[----:B------:R-:W-:-:S03]  /*6f20*/  ISETP.GT.U32.AND P6, PT, R2, R69, PT ;  /* 0x000000450200720c */ /* 0x000fc60003fc4070 */
[----:B------:R-:W-:-:S04]  /*6f30*/  IMAD.HI.U32 R228, R246, R234, RZ ;  /* 0x000000eaf6e47227 */ /* 0x000fc800078e00ff */
[----:B------:R-:W-:Y:S01]  /*6f40*/  @!P5 IMAD.IADD R67, R67, 0x1, -R2 ;  /* 0x000000014343d824 */ /* 0x000fe200078e0a02 */
[----:B------:R-:W-:Y:S01]  /*6f50*/  ISETP.GE.AND P5, PT, R81, RZ, PT ;  /* 0x000000ff5100720c */ /* 0x000fe20003fa6270 */
[----:B------:R-:W-:Y:S02]  /*6f60*/  IMAD.MOV R81, RZ, RZ, -R227 ;  /* 0x000000ffff517224 */ /* 0x000fe400078e0ae3 */
[----:B------:R-:W-:Y:S02]  /*6f70*/  IMAD.MOV R228, RZ, RZ, -R228 ;  /* 0x000000ffffe47224 */ /* 0x000fe400078e0ae4 */
[----:B------:R-:W-:Y:S01]  /*6f80*/  @!P3 IMAD.MOV R63, RZ, RZ, -R63 ;  /* 0x000000ffff3fb224 */ /* 0x000fe200078e0a3f */
[----:B------:R-:W-:Y:S01]  /*6f90*/  ISETP.GE.AND P3, PT, R79, RZ, PT ;  /* 0x000000ff4f00720c */ /* 0x000fe20003f66270 */
[C---:B------:R-:W-:Y:S01]  /*6fa0*/  IMAD R233, R2.reuse, R81, R233 ;  /* 0x0000005102e97224 */ /* 0x040fe200078e02e9 */
[----:B------:R-:W-:Y:S01]  /*6fb0*/  IABS R79, R226 ;  /* 0x000000e2004f7213 */ /* 0x000fe20000000000 */
[C---:B------:R-:W-:Y:S01]  /*6fc0*/  IMAD R234, R2.reuse, R228, R234 ;  /* 0x000000e402ea7224 */ /* 0x040fe200078e02ea */
[----:B------:R-:W-:Y:S01]  /*6fd0*/  IABS R232, R75 ;  /* 0x0000004b00e87213 */ /* 0x000fe20000000000 */
[--C-:B------:R-:W-:Y:S01]  /*6fe0*/  @!P2 IMAD.IADD R71, R71, 0x1, -R2.reuse ;  /* 0x000000014747a824 */ /* 0x100fe200078e0a02 */
[C---:B------:R-:W-:Y:S01]  /*6ff0*/  ISETP.GT.U32.AND P2, PT, R2.reuse, R233, PT ;  /* 0x000000e90200720c */ /* 0x040fe20003f44070 */
[----:B------:R-:W-:Y:S01]  /*7000*/  @!P6 IMAD.IADD R69, R69, 0x1, -R2 ;  /* 0x000000014545e824 */ /* 0x000fe200078e0a02 */
[----:B------:R-:W-:Y:S01]  /*7010*/  ISETP.GT.U32.AND P6, PT, R2, R234, PT ;  /* 0x000000ea0200720c */ /* 0x000fe20003fc4070 */
[----:B------:R-:W-:-:S04]  /*7020*/  IMAD.HI.U32 R227, R246, R79, RZ ;  /* 0x0000004ff6e37227 */ /* 0x000fc800078e00ff */
[----:B------:R-:W-:-:S04]  /*7030*/  IMAD.HI.U32 R228, R246, R232, RZ ;  /* 0x000000e8f6e47227 */ /* 0x000fc800078e00ff */
[----:B------:R-:W-:Y:S02]  /*7040*/  IMAD.MOV R227, RZ, RZ, -R227 ;  /* 0x000000ffffe37224 */ /* 0x000fe400078e0ae3 */
[----:B------:R-:W-:Y:S02]  /*7050*/  IMAD.MOV R228, RZ, RZ, -R228 ;  /* 0x000000ffffe47224 */ /* 0x000fe400078e0ae4 */
[C---:B------:R-:W-:Y:S01]  /*7060*/  IMAD R79, R2.reuse, R227, R79 ;  /* 0x000000e3024f7224 */ /* 0x040fe200078e024f */
[----:B------:R-:W-:Y:S01]  /*7070*/  IABS R81, R77 ;  /* 0x0000004d00517213 */ /* 0x000fe20000000000 */
[C---:B------:R-:W-:Y:S02]  /*7080*/  IMAD R232, R2.reuse, R228, R232 ;  /* 0x000000e402e87224 */ /* 0x040fe400078e02e8 */
[--C-:B------:R-:W-:Y:S01]  /*7090*/  @!P2 IMAD.IADD R233, R233, 0x1, -R2.reuse ;  /* 0x00000001e9e9a824 */ /* 0x100fe200078e0a02 */
[----:B------:R-:W-:Y:S01]  /*70a0*/  ISETP.GT.U32.AND P2, PT, R2, R79, PT ;  /* 0x0000004f0200720c */ /* 0x000fe20003f44070 */
[----:B------:R-:W-:Y:S01]  /*70b0*/  @!P6 IMAD.IADD R234, R234, 0x1, -R2 ;  /* 0x00000001eaeae824 */ /* 0x000fe200078e0a02 */
[----:B------:R-:W-:Y:S01]  /*70c0*/  ISETP.GT.U32.AND P6, PT, R2, R232, PT ;  /* 0x000000e80200720c */ /* 0x000fe20003fc4070 */
[----:B------:R-:W-:-:S04]  /*70d0*/  IMAD.HI.U32 R227, R246, R81, RZ ;  /* 0x00000051f6e37227 */ /* 0x000fc800078e00ff */
[----:B------:R-:W-:-:S04]  /*70e0*/  IMAD.MOV R227, RZ, RZ, -R227 ;  /* 0x000000ffffe37224 */ /* 0x000fc800078e0ae3 */
[----:B------:R-:W-:Y:S02]  /*70f0*/  IMAD R81, R2, R227, R81 ;  /* 0x000000e302517224 */ /* 0x000fe400078e0251 */
[--C-:B------:R-:W-:Y:S01]  /*7100*/  @!P2 IMAD.IADD R79, R79, 0x1, -R2.reuse ;  /* 0x000000014f4fa824 */ /* 0x100fe200078e0a02 */
[----:B------:R-:W-:Y:S01]  /*7110*/  ISETP.GE.AND P2, PT, R65, RZ, PT ;  /* 0x000000ff4100720c */ /* 0x000fe20003f46270 */
[----:B------:R-:W-:Y:S01]  /*7120*/  @!P6 IMAD.IADD R232, R232, 0x1, -R2 ;  /* 0x00000001e8e8e824 */ /* 0x000fe200078e0a02 */
[----:B------:R-:W-:Y:S01]  /*7130*/  ISETP.GT.U32.AND P6, PT, R2, R81, PT ;  /* 0x000000510200720c */ /* 0x000fe20003fc4070 */
[----:B------:R-:W-:Y:S01]  /*7140*/  IMAD.MOV.U32 R65, RZ, RZ, R126 ;  /* 0x000000ffff417224 */ /* 0x000fe200078e007e */
[----:B------:R-:W-:-:S03]  /*7150*/  IABS R231, R73 ;  /* 0x0000004900e77213 */ /* 0x000fc60000000000 */
[----:B------:R-:W-:Y:S01]  /*7160*/  @!P1 IMAD.MOV R65, RZ, RZ, -R65 ;  /* 0x000000ffff419224 */ /* 0x000fe200078e0a41 */
[----:B------:R-:W-:Y:S01]  /*7170*/  ISETP.GT.U32.AND P1, PT, R2, R234, PT ;  /* 0x000000ea0200720c */ /* 0x000fe20003f24070 */
[----:B------:R-:W-:Y:S01]  /*7180*/  IMAD.HI.U32 R239, R246, R231, RZ ;  /* 0x000000e7f6ef7227 */ /* 0x000fe200078e00ff */
[----:B------:R-:W-:-:S03]  /*7190*/  IABS R229, R83 ;  /* 0x0000005300e57213 */ /* 0x000fc60000000000 */
[----:B------:R-:W-:Y:S02]  /*71a0*/  IMAD.MOV R239, RZ, RZ, -R239 ;  /* 0x000000ffffef7224 */ /* 0x000fe400078e0aef */
[----:B------:R-:W-:Y:S01]  /*71b0*/  @!P4 IMAD.MOV R67, RZ, RZ, -R67 ;  /* 0x000000ffff43c224 */ /* 0x000fe200078e0a43 */
[----:B------:R-:W-:Y:S01]  /*71c0*/  ISETP.GT.U32.AND P4, PT, R2, R233, PT ;  /* 0x000000e90200720c */ /* 0x000fe20003f84070 */
[----:B------:R-:W-:Y:S01]  /*71d0*/  IMAD.HI.U32 R237, R246, R229, RZ ;  /* 0x000000e5f6ed7227 */ /* 0x000fe200078e00ff */
[----:B------:R-:W-:-:S03]  /*71e0*/  IABS R227, R87 ;  /* 0x0000005700e37213 */ /* 0x000fc60000000000 */
[--C-:B------:R-:W-:Y:S02]  /*71f0*/  @!P6 IMAD.IADD R81, R81, 0x1, -R2.reuse ;  /* 0x000000015151e824 */ /* 0x100fe400078e0a02 */
[C---:B------:R-:W-:Y:S02]  /*7200*/  IMAD R231, R2.reuse, R239, R231 ;  /* 0x000000ef02e77224 */ /* 0x040fe400078e02e7 */
[----:B------:R-:W-:Y:S01]  /*7210*/  IMAD.MOV R237, RZ, RZ, -R237 ;  /* 0x000000ffffed7224 */ /* 0x000fe200078e0aed */
[----:B------:R-:W-:Y:S01]  /*7220*/  ISETP.GT.U32.AND P6, PT, R2, R81, PT ;  /* 0x000000510200720c */ /* 0x000fe20003fc4070 */
[----:B------:R-:W-:Y:S01]  /*7230*/  @!P1 IMAD.IADD R234, R234, 0x1, -R2 ;  /* 0x00000001eaea9824 */ /* 0x000fe200078e0a02 */
[----:B------:R-:W-:Y:S01]  /*7240*/  ISETP.GT.U32.AND P1, PT, R2, R231, PT ;  /* 0x000000e70200720c */ /* 0x000fe20003f24070 */
[----:B------:R-:W-:Y:S01]  /*7250*/  IMAD.HI.U32 R235, R246, R227, RZ ;  /* 0x000000e3f6eb7227 */ /* 0x000fe200078e00ff */
[----:B------:R-:W-:-:S03]  /*7260*/  IABS R228, R85 ;  /* 0x0000005500e47213 */ /* 0x000fc60000000000 */
[C---:B------:R-:W-:Y:S02]  /*7270*/  IMAD R229, R2.reuse, R237, R229 ;  /* 0x000000ed02e57224 */ /* 0x040fe400078e02e5 */
[----:B------:R-:W-:Y:S02]  /*7280*/  IMAD.MOV R235, RZ, RZ, -R235 ;  /* 0x000000ffffeb7224 */ /* 0x000fe400078e0aeb */
[----:B------:R-:W-:Y:S01]  /*7290*/  @!P0 IMAD.MOV R69, RZ, RZ, -R69 ;  /* 0x000000ffff458224 */ /* 0x000fe200078e0a45 */
[C---:B------:R-:W-:Y:S01]  /*72a0*/  ISETP.GT.U32.AND P0, PT, R2.reuse, R232, PT ;  /* 0x000000e80200720c */ /* 0x040fe20003f04070 */
[----:B------:R-:W-:Y:S01]  /*72b0*/  @!P3 IMAD.MOV R71, RZ, RZ, -R71 ;  /* 0x000000ffff47b224 */ /* 0x000fe200078e0a47 */
[C---:B------:R-:W-:Y:S01]  /*72c0*/  ISETP.GT.U32.AND P3, PT, R2.reuse, R79, PT ;  /* 0x0000004f0200720c */ /* 0x040fe20003f64070 */
[----:B------:R-:W-:Y:S01]  /*72d0*/  @!P4 IMAD.IADD R233, R233, 0x1, -R2 ;  /* 0x00000001e9e9c824 */ /* 0x000fe200078e0a02 */
[----:B------:R-:W-:Y:S01]  /*72e0*/  ISETP.GT.U32.AND P4, PT, R2, R229, PT ;  /* 0x000000e50200720c */ /* 0x000fe20003f84070 */
[----:B------:R-:W-:-:S04]  /*72f0*/  IMAD.HI.U32 R236, R246, R228, RZ ;  /* 0x000000e4f6ec7227 */ /* 0x000fc800078e00ff */
[C---:B------:R-:W-:Y:S01]  /*7300*/  IMAD R227, R2.reuse, R235, R227 ;  /* 0x000000eb02e37224 */ /* 0x040fe200078e02e3 */
[----:B------:R-:W-:Y:S01]  /*7310*/  IABS R235, R89 ;  /* 0x0000005900eb7213 */ /* 0x000fe20000000000 */
[----:B------:R-:W-:Y:S02]  /*7320*/  IMAD.MOV R236, RZ, RZ, -R236 ;  /* 0x000000ffffec7224 */ /* 0x000fe400078e0aec */
[--C-:B------:R-:W-:Y:S01]  /*7330*/  @!P6 IMAD.IADD R81, R81, 0x1, -R2.reuse ;  /* 0x000000015151e824 */ /* 0x100fe200078e0a02 */
[----:B------:R-:W-:Y:S01]  /*7340*/  ISETP.GT.U32.AND P6, PT, R2, R227, PT ;  /* 0x000000e30200720c */ /* 0x000fe20003fc4070 */
[----:B------:R-:W-:Y:S01]  /*7350*/  @!P1 IMAD.IADD R231, R231, 0x1, -R2 ;  /* 0x00000001e7e79824 */ /* 0x000fe200078e0a02 */
[----:B------:R-:W-:Y:S01]  /*7360*/  ISETP.GE.AND P1, PT, R226, RZ, PT ;  /* 0x000000ffe200720c */ /* 0x000fe20003f26270 */
[----:B------:R-:W-:Y:S01]  /*7370*/  IMAD R228, R2, R236, R228 ;  /* 0x000000ec02e47224 */ /* 0x000fe200078e02e4 */
[----:B------:R-:W-:Y:S01]  /*7380*/  IABS R126, R225 ;  /* 0x000000e1007e7213 */ /* 0x000fe20000000000 */
[----:B------:R-:W-:-:S04]  /*7390*/  IMAD.HI.U32 R236, R246, R235, RZ ;  /* 0x000000ebf6ec7227 */ /* 0x000fc800078e00ff */
[--C-:B------:R-:W-:Y:S01]  /*73a0*/  @!P0 IMAD.IADD R232, R232, 0x1, -R2.reuse ;  /* 0x00000001e8e88824 */ /* 0x100fe200078e0a02 */
[----:B------:R-:W-:Y:S01]  /*73b0*/  ISETP.GT.U32.AND P0, PT, R2, R228, PT ;  /* 0x000000e40200720c */ /* 0x000fe20003f04070 */
[----:B------:R-:W-:Y:S01]  /*73c0*/  @!P3 IMAD.IADD R79, R79, 0x1, -R2 ;  /* 0x000000014f4fb824 */ /* 0x000fe200078e0a02 */
[----:B------:R-:W-:Y:S01]  /*73d0*/  ISETP.GE.AND P3, PT, R75, RZ, PT ;  /* 0x000000ff4b00720c */ /* 0x000fe20003f66270 */
[----:B------:R-:W-:Y:S02]  /*73e0*/  IMAD.MOV R236, RZ, RZ, -R236 ;  /* 0x000000ffffec7224 */ /* 0x000fe400078e0aec */
[----:B------:R-:W-:Y:S01]  /*73f0*/  @!P4 IMAD.IADD R229, R229, 0x1, -R2 ;  /* 0x00000001e5e5c824 */ /* 0x000fe200078e0a02 */
[----:B------:R-:W-:Y:S01]  /*7400*/  ISETP.GE.AND P4, PT, R77, RZ, PT ;  /* 0x000000ff4d00720c */ /* 0x000fe20003f86270 */
[----:B------:R-:W-:-:S04]  /*7410*/  IMAD.HI.U32 R75, R246, R126, RZ ;  /* 0x0000007ef64b7227 */ /* 0x000fc800078e00ff */
[C---:B------:R-:W-:Y:S02]  /*7420*/  IMAD R226, R2.reuse, R236, R235 ;  /* 0x000000ec02e27224 */ /* 0x040fe400078e02eb */
[----:B------:R-:W-:Y:S02]  /*7430*/  IMAD.MOV R75, RZ, RZ, -R75 ;  /* 0x000000ffff4b7224 */ /* 0x000fe400078e0a4b */
[----:B------:R-:W-:Y:S01]  /*7440*/  @!P6 IMAD.IADD R227, R227, 0x1, -R2 ;  /* 0x00000001e3e3e824 */ /* 0x000fe200078e0a02 */
[C---:B------:R-:W-:Y:S01]  /*7450*/  ISETP.GT.U32.AND P6, PT, R2.reuse, R231, PT ;  /* 0x000000e70200720c */ /* 0x040fe20003fc4070 */
[----:B------:R-:W-:Y:S01]  /*7460*/  @!P1 IMAD.MOV R79, RZ, RZ, -R79 ;  /* 0x000000ffff4f9224 */ /* 0x000fe200078e0a4f */
[C---:B------:R-:W-:Y:S01]  /*7470*/  ISETP.GT.U32.AND P1, PT, R2.reuse, R226, PT ;  /* 0x000000e20200720c */ /* 0x040fe20003f24070 */
[----:B------:R-:W-:Y:S01]  /*7480*/  IMAD R126, R2, R75, R126 ;  /* 0x0000004b027e7224 */ /* 0x000fe200078e027e */
[----:B------:R-:W-:Y:S01]  /*7490*/  IABS R235, R90 ;  /* 0x0000005a00eb7213 */ /* 0x000fe20000000000 */
[----:B------:R-:W-:-:S02]  /*74a0*/  IMAD.MOV.U32 R75, RZ, RZ, R233 ;  /* 0x000000ffff4b7224 */ /* 0x000fc400078e00e9 */
[----:B------:R-:W-:Y:S02]  /*74b0*/  @!P0 IMAD.IADD R228, R228, 0x1, -R2 ;  /* 0x00000001e4e48824 */ /* 0x000fe400078e0a02 */
[----:B------:R-:W-:Y:S02]  /*74c0*/  IMAD.MOV.U32 R77, RZ, RZ, R232 ;  /* 0x000000ffff4d7224 */ /* 0x000fe400078e00e8 */
[----:B------:R-:W-:Y:S01]  /*74d0*/  @!P2 IMAD.MOV R75, RZ, RZ, -R75 ;  /* 0x000000ffff4ba224 */ /* 0x000fe200078e0a4b */
[----:B------:R-:W-:Y:S01]  /*74e0*/  ISETP.GT.U32.AND P2, PT, R2, R229, PT ;  /* 0x000000e50200720c */ /* 0x000fe20003f44070 */
[----:B------:R-:W-:Y:S01]  /*74f0*/  @!P4 IMAD.MOV R81, RZ, RZ, -R81 ;  /* 0x000000ffff51c224 */ /* 0x000fe200078e0a51 */
[----:B------:R-:W-:Y:S01]  /*7500*/  ISETP.GE.AND P4, PT, R83, RZ, PT ;  /* 0x000000ff5300720c */ /* 0x000fe20003f86270 */
[----:B------:R-:W-:Y:S01]  /*7510*/  IMAD.HI.U32 R83, R246, R235, RZ ;  /* 0x000000ebf6537227 */ /* 0x000fe200078e00ff */
[----:B------:R-:W-:-:S03]  /*7520*/  ISETP.GE.AND P0, PT, R73, RZ, PT ;  /* 0x000000ff4900720c */ /* 0x000fc60003f06270 */
[----:B------:R-:W-:Y:S01]  /*7530*/  @!P3 IMAD.MOV R77, RZ, RZ, -R77 ;  /* 0x000000ffff4db224 */ /* 0x000fe200078e0a4d */
[----:B------:R-:W-:Y:S01]  /*7540*/  ISETP.GT.U32.AND P3, PT, R2, R228, PT ;  /* 0x000000e40200720c */ /* 0x000fe20003f64070 */
[----:B------:R-:W-:Y:S02]  /*7550*/  IMAD.MOV.U32 R73, RZ, RZ, R234 ;  /* 0x000000ffff497224 */ /* 0x000fe400078e00ea */
[----:B------:R-:W-:Y:S02]  /*7560*/  IMAD.MOV R83, RZ, RZ, -R83 ;  /* 0x000000ffff537224 */ /* 0x000fe400078e0a53 */
[--C-:B------:R-:W-:Y:S02]  /*7570*/  @!P6 IMAD.IADD R231, R231, 0x1, -R2.reuse ;  /* 0x00000001e7e7e824 */ /* 0x100fe400078e0a02 */
[----:B------:R-:W-:Y:S01]  /*7580*/  @!P1 IMAD.IADD R226, R226, 0x1, -R2 ;  /* 0x00000001e2e29824 */ /* 0x000fe200078e0a02 */
[----:B------:R-:W-:Y:S01]  /*7590*/  ISETP.GE.AND P1, PT, R225, RZ, PT ;  /* 0x000000ffe100720c */ /* 0x000fe20003f26270 */
[----:B------:R-:W-:Y:S01]  /*75a0*/  @!P5 IMAD.MOV R73, RZ, RZ, -R73 ;  /* 0x000000ffff49d224 */ /* 0x000fe200078e0a49 */
[C---:B------:R-:W-:Y:S01]  /*75b0*/  ISETP.GT.U32.AND P5, PT, R2.reuse, R227, PT ;  /* 0x000000e30200720c */ /* 0x040fe20003fa4070 */
[----:B------:R-:W-:-:S02]  /*75c0*/  IMAD R225, R2, R83, R235 ;  /* 0x0000005302e17224 */ /* 0x000fc400078e02eb */
[----:B------:R-:W-:Y:S01]  /*75d0*/  IMAD.MOV.U32 R83, RZ, RZ, R231 ;  /* 0x000000ffff537224 */ /* 0x000fe200078e00e7 */
[----:B------:R-:W-:Y:S01]  /*75e0*/  ISETP.GT.U32.AND P6, PT, R2, R126, PT ;  /* 0x0000007e0200720c */ /* 0x000fe20003fc4070 */
[--C-:B------:R-:W-:Y:S01]  /*75f0*/  @!P2 IMAD.IADD R229, R229, 0x1, -R2.reuse ;  /* 0x00000001e5e5a824 */ /* 0x100fe200078e0a02 */
[----:B------:R-:W-:Y:S01]  /*7600*/  ISETP.GE.AND P2, PT, R85, RZ, PT ;  /* 0x000000ff5500720c */ /* 0x000fe20003f46270 */
[----:B------:R-:W-:Y:S01]  /*7610*/  @!P0 IMAD.MOV R83, RZ, RZ, -R83 ;  /* 0x000000ffff538224 */ /* 0x000fe200078e0a53 */
[----:B------:R-:W-:Y:S01]  /*7620*/  IABS R85, R96 ;  /* 0x0000006000557213 */ /* 0x000fe20000000000 */
[----:B------:R-:W-:Y:S01]  /*7630*/  @!P3 IMAD.IADD R228, R228, 0x1, -R2 ;  /* 0x00000001e4e4b824 */ /* 0x000fe200078e0a02 */
[----:B------:R-:W-:Y:S02]  /*7640*/  ISETP.GT.U32.AND P0, PT, R2, R226, PT ;  /* 0x000000e20200720c */ /* 0x000fe40003f04070 */
[----:B------:R-:W-:Y:S01]  /*7650*/  ISETP.GE.AND P3, PT, R87, RZ, PT ;  /* 0x000000ff5700720c */ /* 0x000fe20003f66270 */
[----:B------:R-:W-:-:S02]  /*7660*/  IMAD.MOV.U32 R231, RZ, RZ, R85 ;  /* 0x000000ffffe77224 */ /* 0x000fc400078e0055 */
[----:B------:R-:W-:Y:S01]  /*7670*/  @!P5 IMAD.IADD R227, R227, 0x1, -R2 ;  /* 0x00000001e3e3d824 */ /* 0x000fe200078e0a02 */
[----:B------:R-:W-:Y:S01]  /*7680*/  ISETP.GE.AND P5, PT, R89, RZ, PT ;  /* 0x000000ff5900720c */ /* 0x000fe20003fa6270 */
[----:B------:R-:W-:Y:S02]  /*7690*/  IMAD.MOV.U32 R85, RZ, RZ, R229 ;  /* 0x000000ffff557224 */ /* 0x000fe400078e00e5 */
[----:B------:R-:W-:-:S04]  /*76a0*/  IMAD.HI.U32 R229, R246, R231, RZ ;  /* 0x000000e7f6e57227 */ /* 0x000fc800078e00ff */
[----:B------:R-:W-:Y:S02]  /*76b0*/  IMAD.MOV.U32 R87, RZ, RZ, R228 ;  /* 0x000000ffff577224 */ /* 0x000fe400078e00e4 */
[----:B------:R-:W-:Y:S02]  /*76c0*/  IMAD.MOV.U32 R89, RZ, RZ, R227 ;  /* 0x000000ffff597224 */ /* 0x000fe400078e00e3 */
[--C-:B------:R-:W-:Y:S02]  /*76d0*/  @!P6 IMAD.IADD R126, R126, 0x1, -R2.reuse ;  /* 0x000000017e7ee824 */ /* 0x100fe400078e0a02 */
[----:B------:R-:W-:Y:S02]  /*76e0*/  IMAD.MOV R229, RZ, RZ, -R229 ;  /* 0x000000ffffe57224 */ /* 0x000fe400078e0ae5 */
[----:B------:R-:W-:Y:S01]  /*76f0*/  @!P0 IMAD.IADD R226, R226, 0x1, -R2 ;  /* 0x00000001e2e28824 */ /* 0x000fe200078e0a02 */
[----:B------:R-:W-:Y:S01]  /*7700*/  ISETP.GT.U32.AND P6, PT, R2, R225, PT ;  /* 0x000000e10200720c */ /* 0x000fe20003fc4070 */
[----:B------:R-:W-:Y:S01]  /*7710*/  @!P2 IMAD.MOV R87, RZ, RZ, -R87 ;  /* 0x000000ffff57a224 */ /* 0x000fe200078e0a57 */
[----:B------:R-:W-:Y:S01]  /*7720*/  ISETP.GE.AND P2, PT, R90, RZ, PT ;  /* 0x000000ff5a00720c */ /* 0x000fe20003f46270 */
[----:B------:R-:W-:Y:S01]  /*7730*/  @!P3 IMAD.MOV R89, RZ, RZ, -R89 ;  /* 0x000000ffff59b224 */ /* 0x000fe200078e0a59 */
[----:B------:R-:W-:Y:S01]  /*7740*/  ISETP.GE.AND P3, PT, R96, RZ, PT ;  /* 0x000000ff6000720c */ /* 0x000fe20003f66270 */
[----:B------:R-:W-:Y:S01]  /*7750*/  @!P4 IMAD.MOV R85, RZ, RZ, -R85 ;  /* 0x000000ffff55c224 */ /* 0x000fe200078e0a55 */
[C---:B------:R-:W-:Y:S01]  /*7760*/  ISETP.GT.U32.AND P4, PT, R2.reuse, R126, PT ;  /* 0x0000007e0200720c */ /* 0x040fe20003f84070 */
[----:B------:R-:W-:-:S02]  /*7770*/  IMAD R96, R2, R229, R231 ;  /* 0x000000e502607224 */ /* 0x000fc400078e02e7 */
[----:B------:R-:W-:-:S04]  /*7780*/  IMAD.MOV.U32 R90, RZ, RZ, R226 ;  /* 0x000000ffff5a7224 */ /* 0x000fc800078e00e2 */
[----:B------:R-:W-:Y:S01]  /*7790*/  @!P5 IMAD.MOV R90, RZ, RZ, -R90 ;  /* 0x000000ffff5ad224 */ /* 0x000fe200078e0a5a */
[----:B------:R-:W-:Y:S01]  /*77a0*/  ISETP.GT.U32.AND P5, PT, R2, R96, PT ;  /* 0x000000600200720c */ /* 0x000fe20003fa4070 */
[----:B------:R-:W-:Y:S01]  /*77b0*/  @!P6 IMAD.IADD R225, R225, 0x1, -R2 ;  /* 0x00000001e1e1e824 */ /* 0x000fe200078e0a02 */
[----:B------:R-:W-:-:S03]  /*77c0*/  IABS R232, R106 ;  /* 0x0000006a00e87213 */ /* 0x000fc60000000000 */
[----:B------:R-:W-:Y:S01]  /*77d0*/  @!P4 IMAD.IADD R126, R126, 0x1, -R2 ;  /* 0x000000017e7ec824 */ /* 0x000fe200078e0a02 */
[----:B------:R-:W-:Y:S01]  /*77e0*/  ISETP.GE.AND P0, PT, R106, RZ, PT ;  /* 0x000000ff6a00720c */ /* 0x000fe20003f06270 */
[----:B------:R-:W-:Y:S01]  /*77f0*/  IMAD.HI.U32 R106, R246, R232, RZ ;  /* 0x000000e8f66a7227 */ /* 0x000fe200078e00ff */
[----:B------:R-:W-:Y:S02]  /*7800*/  ISETP.GE.AND P4, PT, R92, RZ, PT ;  /* 0x000000ff5c00720c */ /* 0x000fe40003f86270 */
[----:B------:R-:W-:Y:S01]  /*7810*/  IABS R231, R92 ;  /* 0x0000005c00e77213 */ /* 0x000fe20000000000 */
[----:B------:R-:W-:Y:S01]  /*7820*/  IMAD.MOV.U32 R92, RZ, RZ, R126 ;  /* 0x000000ffff5c7224 */ /* 0x000fe200078e007e */
[----:B------:R-:W-:Y:S01]  /*7830*/  ISETP.GT.U32.AND P6, PT, R2, R225, PT ;  /* 0x000000e10200720c */ /* 0x000fe20003fc4070 */
[----:B------:R-:W-:Y:S01]  /*7840*/  @!P5 IMAD.IADD R96, R96, 0x1, -R2 ;  /* 0x000000016060d824 */ /* 0x000fe200078e0a02 */
[----:B------:R-:W-:Y:S01]  /*7850*/  IABS R229, R94 ;  /* 0x0000005e00e57213 */ /* 0x000fe20000000000 */
[----:B------:R-:W-:Y:S01]  /*7860*/  IMAD.MOV R126, RZ, RZ, -R106 ;  /* 0x000000ffff7e7224 */ /* 0x000fe200078e0a6a */
[----:B------:R-:W-:Y:S01]  /*7870*/  IABS R106, R98 ;  /* 0x00000062006a7213 */ /* 0x000fe20000000000 */
[----:B------:R-:W-:Y:S01]  /*7880*/  @!P1 IMAD.MOV R92, RZ, RZ, -R92 ;  /* 0x000000ffff5c9224 */ /* 0x000fe200078e0a5c */
[----:B------:R-:W-:Y:S01]  /*7890*/  ISETP.GE.AND P1, PT, R94, RZ, PT ;  /* 0x000000ff5e00720c */ /* 0x000fe20003f26270 */
[----:B------:R-:W-:Y:S01]  /*78a0*/  IMAD.HI.U32 R94, R246, R231, RZ ;  /* 0x000000e7f65e7227 */ /* 0x000fe200078e00ff */
[----:B------:R-:W-:-:S03]  /*78b0*/  ISETP.GT.U32.AND P5, PT, R2, R96, PT ;  /* 0x000000600200720c */ /* 0x000fc60003fa4070 */
[----:B------:R-:W-:Y:S01]  /*78c0*/  IMAD R232, R2, R126, R232 ;  /* 0x0000007e02e87224 */ /* 0x000fe200078e02e8 */
[----:B------:R-:W-:Y:S01]  /*78d0*/  IABS R226, R100 ;  /* 0x0000006400e27213 */ /* 0x000fe20000000000 */
[----:B------:R-:W-:Y:S02]  /*78e0*/  IMAD.MOV R94, RZ, RZ, -R94 ;  /* 0x000000ffff5e7224 */ /* 0x000fe400078e0a5e */
[----:B------:R-:W-:-:S04]  /*78f0*/  IMAD.HI.U32 R227, R246, R106, RZ ;  /* 0x0000006af6e37227 */ /* 0x000fc800078e00ff */
[----:B------:R-:W-:Y:S01]  /*7900*/  @!P6 IMAD.IADD R225, R225, 0x1, -R2 ;  /* 0x00000001e1e1e824 */ /* 0x000fe200078e0a02 */
[----:B------:R-:W-:Y:S01]  /*7910*/  ISETP.GT.U32.AND P6, PT, R2, R232, PT ;  /* 0x000000e80200720c */ /* 0x000fe20003fc4070 */
[----:B------:R-:W-:-:S04]  /*7920*/  IMAD.HI.U32 R228, R246, R229, RZ ;  /* 0x000000e5f6e47227 */ /* 0x000fc800078e00ff */
[----:B------:R-:W-:Y:S02]  /*7930*/  IMAD R231, R2, R94, R231 ;  /* 0x0000005e02e77224 */ /* 0x000fe400078e02e7 */
[----:B------:R-:W-:Y:S02]  /*7940*/  IMAD.MOV R227, RZ, RZ, -R227 ;  /* 0x000000ffffe37224 */ /* 0x000fe400078e0ae3 */
[----:B------:R-:W-:-:S04]  /*7950*/  IMAD.HI.U32 R94, R246, R226, RZ ;  /* 0x000000e2f65e7227 */ /* 0x000fc800078e00ff */
[----:B------:R-:W-:Y:S02]  /*7960*/  IMAD.MOV R228, RZ, RZ, -R228 ;  /* 0x000000ffffe47224 */ /* 0x000fe400078e0ae4 */
[----:B------:R-:W-:Y:S02]  /*7970*/  IMAD R106, R2, R227, R106 ;  /* 0x000000e3026a7224 */ /* 0x000fe400078e026a */
[----:B------:R-:W-:Y:S02]  /*7980*/  IMAD.MOV R227, RZ, RZ, -R94 ;  /* 0x000000ffffe37224 */ /* 0x000fe400078e0a5e */
[----:B------:R-:W-:Y:S01]  /*7990*/  @!P5 IMAD.IADD R96, R96, 0x1, -R2 ;  /* 0x000000016060d824 */ /* 0x000fe200078e0a02 */
[C---:B------:R-:W-:Y:S01]  /*79a0*/  ISETP.GT.U32.AND P5, PT, R2.reuse, R231, PT ;  /* 0x000000e70200720c */ /* 0x040fe20003fa4070 */
[----:B------:R-:W-:Y:S02]  /*79b0*/  IMAD R229, R2, R228, R229 ;  /* 0x000000e402e57224 */ /* 0x000fe400078e02e5 */
[----:B------:R-:W-:-:S02]  /*79c0*/  IMAD.MOV.U32 R94, RZ, RZ, R225 ;  /* 0x000000ffff5e7224 */ /* 0x000fc400078e00e1 */
[----:B------:R-:W-:Y:S02]  /*79d0*/  @!P6 IMAD.IADD R232, R232, 0x1, -R2 ;  /* 0x00000001e8e8e824 */ /* 0x000fe400078e0a02 */
[----:B------:R-:W-:Y:S01]  /*79e0*/  @!P2 IMAD.MOV R94, RZ, RZ, -R94 ;  /* 0x000000ffff5ea224 */ /* 0x000fe200078e0a5e */
[C---:B------:R-:W-:Y:S01]  /*79f0*/  ISETP.GT.U32.AND P2, PT, R2.reuse, R229, PT ;  /* 0x000000e50200720c */ /* 0x040fe20003f44070 */
[----:B------:R-:W-:Y:S01]  /*7a00*/  @!P3 IMAD.MOV R96, RZ, RZ, -R96 ;  /* 0x000000ffff60b224 */ /* 0x000fe200078e0a60 */
[C---:B------:R-:W-:Y:S01]  /*7a10*/  ISETP.GT.U32.AND P3, PT, R2.reuse, R106, PT ;  /* 0x0000006a0200720c */ /* 0x040fe20003f64070 */
[C---:B------:R-:W-:Y:S01]  /*7a20*/  IMAD R226, R2.reuse, R227, R226 ;  /* 0x000000e302e27224 */ /* 0x040fe200078e02e2 */
[C---:B------:R-:W-:Y:S01]  /*7a30*/  ISETP.GT.U32.AND P6, PT, R2.reuse, R232, PT ;  /* 0x000000e80200720c */ /* 0x040fe20003fc4070 */
[----:B------:R-:W-:Y:S01]  /*7a40*/  @!P5 IMAD.IADD R231, R231, 0x1, -R2 ;  /* 0x00000001e7e7d824 */ /* 0x000fe200078e0a02 */
[----:B------:R-:W-:Y:S02]  /*7a50*/  IABS R126, R102 ;  /* 0x00000066007e7213 */ /* 0x000fe40000000000 */
[----:B------:R-:W-:-:S05]  /*7a60*/  ISETP.GT.U32.AND P5, PT, R2, R226, PT ;  /* 0x000000e20200720c */ /* 0x000fca0003fa4070 */
[----:B------:R-:W-:Y:S01]  /*7a70*/  @!P2 IMAD.IADD R229, R229, 0x1, -R2 ;  /* 0x00000001e5e5a824 */ /* 0x000fe200078e0a02 */
[----:B------:R-:W-:Y:S01]  /*7a80*/  ISETP.GT.U32.AND P2, PT, R2, R231, PT ;  /* 0x000000e70200720c */ /* 0x000fe20003f44070 */
[----:B------:R-:W-:Y:S01]  /*7a90*/  IMAD.HI.U32 R225, R246, R126, RZ ;  /* 0x0000007ef6e17227 */ /* 0x000fe200078e00ff */
[----:B------:R-:W-:-:S03]  /*7aa0*/  IABS R228, R104 ;  /* 0x0000006800e47213 */ /* 0x000fc60000000000 */
[--C-:B------:R-:W-:Y:S01]  /*7ab0*/  @!P3 IMAD.IADD R106, R106, 0x1, -R2.reuse ;  /* 0x000000016a6ab824 */ /* 0x100fe200078e0a02 */
[----:B------:R-:W-:Y:S01]  /*7ac0*/  ISETP.GT.U32.AND P3, PT, R2, R229, PT ;  /* 0x000000e50200720c */ /* 0x000fe20003f64070 */
[--C-:B------:R-:W-:Y:S02]  /*7ad0*/  @!P6 IMAD.IADD R232, R232, 0x1, -R2.reuse ;  /* 0x00000001e8e8e824 */ /* 0x100fe400078e0a02 */
[----:B------:R-:W-:Y:S01]  /*7ae0*/  IMAD.MOV R225, RZ, RZ, -R225 ;  /* 0x000000ffffe17224 */ /* 0x000fe200078e0ae1 */
[----:B------:R-:W-:Y:S01]  /*7af0*/  ISETP.GE.AND P6, PT, R98, RZ, PT ;  /* 0x000000ff6200720c */ /* 0x000fe20003fc6270 */
[----:B------:R-:W-:Y:S01]  /*7b00*/  @!P5 IMAD.IADD R226, R226, 0x1, -R2 ;  /* 0x00000001e2e2d824 */ /* 0x000fe200078e0a02 */
[C---:B------:R-:W-:Y:S01]  /*7b10*/  ISETP.GT.U32.AND P5, PT, R2.reuse, R106, PT ;  /* 0x0000006a0200720c */ /* 0x040fe20003fa4070 */
[----:B------:R-:W-:Y:S02]  /*7b20*/  IMAD.MOV.U32 R98, RZ, RZ, R232 ;  /* 0x000000ffff627224 */ /* 0x000fe400078e00e8 */
[----:B------:R-:W-:-:S02]  /*7b30*/  IMAD R225, R2, R225, R126 ;  /* 0x000000e102e17224 */ /* 0x000fc400078e027e */
[----:B------:R-:W-:Y:S01]  /*7b40*/  IMAD.HI.U32 R232, R246, R228, RZ ;  /* 0x000000e4f6e87227 */ /* 0x000fe200078e00ff */
[----:B------:R-:W-:-:S03]  /*7b50*/  IABS R126, R116 ;  /* 0x00000074007e7213 */ /* 0x000fc60000000000 */
[----:B------:R-:W-:Y:S01]  /*7b60*/  @!P0 IMAD.MOV R98, RZ, RZ, -R98 ;  /* 0x000000ffff628224 */ /* 0x000fe200078e0a62 */
[C---:B------:R-:W-:Y:S01]  /*7b70*/  ISETP.GT.U32.AND P0, PT, R2.reuse, R226, PT ;  /* 0x000000e20200720c */ /* 0x040fe20003f04070 */
[----:B------:R-:W-:Y:S02]  /*7b80*/  IMAD.MOV R232, RZ, RZ, -R232 ;  /* 0x000000ffffe87224 */ /* 0x000fe400078e0ae8 */
[--C-:B------:R-:W-:Y:S01]  /*7b90*/  @!P2 IMAD.IADD R231, R231, 0x1, -R2.reuse ;  /* 0x00000001e7e7a824 */ /* 0x100fe200078e0a02 */
[----:B------:R-:W-:Y:S01]  /*7ba0*/  ISETP.GT.U32.AND P2, PT, R2, R225, PT ;  /* 0x000000e10200720c */ /* 0x000fe20003f44070 */
[----:B------:R-:W-:Y:S01]  /*7bb0*/  @!P3 IMAD.IADD R229, R229, 0x1, -R2 ;  /* 0x00000001e5e5b824 */ /* 0x000fe200078e0a02 */
[----:B------:R-:W-:Y:S01]  /*7bc0*/  ISETP.GE.AND P3, PT, R100, RZ, PT ;  /* 0x000000ff6400720c */ /* 0x000fe20003f66270 */
[----:B------:R-:W-:Y:S01]  /*7bd0*/  IMAD R228, R2, R232, R228 ;  /* 0x000000e802e47224 */ /* 0x000fe200078e02e4 */
[----:B------:R-:W-:Y:S01]  /*7be0*/  IABS R233, R108 ;  /* 0x0000006c00e97213 */ /* 0x000fe20000000000 */
[----:B------:R-:W-:Y:S01]  /*7bf0*/  IMAD.HI.U32 R100, R246, R126, RZ ;  /* 0x0000007ef6647227 */ /* 0x000fe200078e00ff */
[----:B------:R-:W-:-:S03]  /*7c00*/  IABS R227, R114 ;  /* 0x0000007200e37213 */ /* 0x000fc60000000000 */
[----:B------:R-:W-:Y:S01]  /*7c10*/  @!P5 IMAD.IADD R106, R106, 0x1, -R2 ;  /* 0x000000016a6ad824 */ /* 0x000fe200078e0a02 */
[----:B------:R-:W-:Y:S01]  /*7c20*/  ISETP.GT.U32.AND P5, PT, R2, R228, PT ;  /* 0x000000e40200720c */ /* 0x000fe20003fa4070 */
[----:B------:R-:W-:Y:S02]  /*7c30*/  IMAD.MOV R100, RZ, RZ, -R100 ;  /* 0x000000ffff647224 */ /* 0x000fe400078e0a64 */
[----:B------:R-:W-:-:S04]  /*7c40*/  IMAD.HI.U32 R232, R246, R233, RZ ;  /* 0x000000e9f6e87227 */ /* 0x000fc800078e00ff */
[----:B------:R-:W-:-:S04]  /*7c50*/  IMAD.HI.U32 R234, R246, R227, RZ ;  /* 0x000000e3f6ea7227 */ /* 0x000fc800078e00ff */
[----:B------:R-:W-:Y:S01]  /*7c60*/  @!P0 IMAD.IADD R226, R226, 0x1, -R2 ;  /* 0x00000001e2e28824 */ /* 0x000fe200078e0a02 */
[----:B------:R-:W-:Y:S01]  /*7c70*/  ISETP.GE.AND P0, PT, R102, RZ, PT ;  /* 0x000000ff6600720c */ /* 0x000fe20003f06270 */
[----:B------:R-:W-:Y:S02]  /*7c80*/  IMAD R126, R2, R100, R126 ;  /* 0x00000064027e7224 */ /* 0x000fe400078e027e */
[----:B------:R-:W-:Y:S02]  /*7c90*/  IMAD.MOV R232, RZ, RZ, -R232 ;  /* 0x000000ffffe87224 */ /* 0x000fe400078e0ae8 */
[----:B------:R-:W-:Y:S01]  /*7ca0*/  @!P2 IMAD.IADD R225, R225, 0x1, -R2 ;  /* 0x00000001e1e1a824 */ /* 0x000fe200078e0a02 */
[----:B------:R-:W-:Y:S01]  /*7cb0*/  ISETP.GE.AND P2, PT, R104, RZ, PT ;  /* 0x000000ff6800720c */ /* 0x000fe20003f46270 */
[----:B------:R-:W-:Y:S01]  /*7cc0*/  IMAD.MOV.U32 R100, RZ, RZ, R231 ;  /* 0x000000ffff647224 */ /* 0x000fe200078e00e7 */
[----:B------:R-:W-:Y:S01]  /*7cd0*/  IABS R104, R112 ;  /* 0x0000007000687213 */ /* 0x000fe20000000000 */
[----:B------:R-:W-:-:S02]  /*7ce0*/  IMAD.MOV R102, RZ, RZ, -R234 ;  /* 0x000000ffff667224 */ /* 0x000fc400078e0aea */
[C---:B------:R-:W-:Y:S02]  /*7cf0*/  IMAD R233, R2.reuse, R232, R233 ;  /* 0x000000e802e97224 */ /* 0x040fe400078e02e9 */
[----:B------:R-:W-:Y:S01]  /*7d00*/  @!P4 IMAD.MOV R100, RZ, RZ, -R100 ;  /* 0x000000ffff64c224 */ /* 0x000fe200078e0a64 */
[C---:B------:R-:W-:Y:S01]  /*7d10*/  ISETP.GT.U32.AND P4, PT, R2.reuse, R225, PT ;  /* 0x000000e10200720c */ /* 0x040fe20003f84070 */
[----:B------:R-:W-:Y:S02]  /*7d20*/  IMAD R227, R2, R102, R227 ;  /* 0x0000006602e37224 */ /* 0x000fe400078e02e3 */
[----:B------:R-:W-:Y:S02]  /*7d30*/  IMAD.MOV.U32 R102, RZ, RZ, R229 ;  /* 0x000000ffff667224 */ /* 0x000fe400078e00e5 */
[----:B------:R-:W-:Y:S02]  /*7d40*/  IMAD.MOV.U32 R229, RZ, RZ, R104 ;  /* 0x000000ffffe57224 */ /* 0x000fe400078e0068 */
[----:B------:R-:W-:Y:S01]  /*7d50*/  @!P5 IMAD.IADD R228, R228, 0x1, -R2 ;  /* 0x00000001e4e4d824 */ /* 0x000fe200078e0a02 */
[----:B------:R-:W-:Y:S01]  /*7d60*/  ISETP.GT.U32.AND P5, PT, R2, R233, PT ;  /* 0x000000e90200720c */ /* 0x000fe20003fa4070 */
[----:B------:R-:W-:-:S04]  /*7d70*/  IMAD.MOV.U32 R104, RZ, RZ, R106 ;  /* 0x000000ffff687224 */ /* 0x000fc800078e006a */
[----:B------:R-:W-:Y:S01]  /*7d80*/  @!P6 IMAD.MOV R104, RZ, RZ, -R104 ;  /* 0x000000ffff68e224 */ /* 0x000fe200078e0a68 */
[C---:B------:R-:W-:Y:S01]  /*7d90*/  ISETP.GT.U32.AND P6, PT, R2.reuse, R227, PT ;  /* 0x000000e30200720c */ /* 0x040fe20003fc4070 */
[----:B------:R-:W-:Y:S01]  /*7da0*/  @!P1 IMAD.MOV R102, RZ, RZ, -R102 ;  /* 0x000000ffff669224 */ /* 0x000fe200078e0a66 */
[C---:B------:R-:W-:Y:S01]  /*7db0*/  ISETP.GT.U32.AND P1, PT, R2.reuse, R228, PT ;  /* 0x000000e40200720c */ /* 0x040fe20003f24070 */
[----:B------:R-:W-:Y:S01]  /*7dc0*/  @!P4 IMAD.IADD R225, R225, 0x1, -R2 ;  /* 0x00000001e1e1c824 */ /* 0x000fe200078e0a02 */
[----:B------:R-:W-:Y:S01]  /*7dd0*/  ISETP.GT.U32.AND P4, PT, R2, R126, PT ;  /* 0x0000007e0200720c */ /* 0x000fe20003f84070 */
[----:B------:R-:W-:Y:S01]  /*7de0*/  IMAD.MOV.U32 R106, RZ, RZ, R226 ;  /* 0x000000ffff6a7224 */ /* 0x000fe200078e00e2 */
[----:B------:R-:W-:Y:S01]  /*7df0*/  IABS R234, R110 ;  /* 0x0000006e00ea7213 */ /* 0x000fe20000000000 */
[----:B------:R-:W-:Y:S02]  /*7e00*/  @!P5 IMAD.IADD R233, R233, 0x1, -R2 ;  /* 0x00000001e9e9d824 */ /* 0x000fe400078e0a02 */
[----:B------:R-:W-:Y:S01]  /*7e10*/  @!P3 IMAD.MOV R106, RZ, RZ, -R106 ;  /* 0x000000ffff6ab224 */ /* 0x000fe200078e0a6a */
[----:B------:R-:W-:Y:S01]  /*7e20*/  ISETP.GE.AND P3, PT, R108, RZ, PT ;  /* 0x000000ff6c00720c */ /* 0x000fe20003f66270 */
[----:B------:R-:W-:-:S04]  /*7e30*/  IMAD.HI.U32 R226, R246, R234, RZ ;  /* 0x000000eaf6e27227 */ /* 0x000fc800078e00ff */
[----:B------:R-:W-:Y:S01]  /*7e40*/  @!P6 IMAD.IADD R227, R227, 0x1, -R2 ;  /* 0x00000001e3e3e824 */ /* 0x000fe200078e0a02 */
[----:B------:R-:W-:Y:S01]  /*7e50*/  ISETP.GT.U32.AND P6, PT, R2, R233, PT ;  /* 0x000000e90200720c */ /* 0x000fe20003fc4070 */
[----:B------:R-:W-:-:S04]  /*7e60*/  IMAD.HI.U32 R108, R246, R229, RZ ;  /* 0x000000e5f66c7227 */ /* 0x000fc800078e00ff */
[----:B------:R-:W-:Y:S01]  /*7e70*/  @!P1 IMAD.IADD R228, R228, 0x1, -R2 ;  /* 0x00000001e4e49824 */ /* 0x000fe200078e0a02 */
[----:B------:R-:W-:Y:S01]  /*7e80*/  ISETP.GE.AND P1, PT, R114, RZ, PT ;  /* 0x000000ff7200720c */ /* 0x000fe20003f26270 */
[----:B------:R-:W-:Y:S02]  /*7e90*/  IMAD.MOV R226, RZ, RZ, -R226 ;  /* 0x000000ffffe27224 */ /* 0x000fe400078e0ae2 */
[----:B------:R-:W-:Y:S01]  /*7ea0*/  @!P4 IMAD.IADD R126, R126, 0x1, -R2 ;  /* 0x000000017e7ec824 */ /* 0x000fe200078e0a02 */
[C---:B------:R-:W-:Y:S01]  /*7eb0*/  ISETP.GT.U32.AND P4, PT, R2.reuse, R227, PT ;  /* 0x000000e30200720c */ /* 0x040fe20003f84070 */
[----:B------:R-:W-:Y:S02]  /*7ec0*/  IMAD.MOV R114, RZ, RZ, -R108 ;  /* 0x000000ffff727224 */ /* 0x000fe400078e0a6c */
[----:B------:R-:W-:Y:S01]  /*7ed0*/  IMAD.MOV.U32 R108, RZ, RZ, R225 ;  /* 0x000000ffff6c7224 */ /* 0x000fe200078e00e1 */
[----:B------:R-:W-:Y:S01]  /*7ee0*/  IABS R231, R118 ;  /* 0x0000007600e77213 */ /* 0x000fe20000000000 */
[----:B------:R-:W-:-:S02]  /*7ef0*/  IMAD R234, R2, R226, R234 ;  /* 0x000000e202ea7224 */ /* 0x000fc400078e02ea */
[----:B------:R-:W-:Y:S01]  /*7f00*/  @!P0 IMAD.MOV R108, RZ, RZ, -R108 ;  /* 0x000000ffff6c8224 */ /* 0x000fe200078e0a6c */
[C---:B------:R-:W-:Y:S01]  /*7f10*/  ISETP.GT.U32.AND P0, PT, R2.reuse, R126, PT ;  /* 0x0000007e0200720c */ /* 0x040fe20003f04070 */
[----:B------:R-:W-:Y:S01]  /*7f20*/  @!P6 IMAD.IADD R233, R233, 0x1, -R2 ;  /* 0x00000001e9e9e824 */ /* 0x000fe200078e0a02 */
[C---:B------:R-:W-:Y:S01]  /*7f30*/  ISETP.GT.U32.AND P6, PT, R2.reuse, R234, PT ;  /* 0x000000ea0200720c */ /* 0x040fe20003fc4070 */
[----:B------:R-:W-:Y:S02]  /*7f40*/  IMAD R229, R2, R114, R229 ;  /* 0x0000007202e57224 */ /* 0x000fe400078e02e5 */
[----:B------:R-:W-:Y:S01]  /*7f50*/  IMAD.HI.U32 R114, R246, R231, RZ ;  /* 0x000000e7f6727227 */ /* 0x000fe200078e00ff */
[----:B------:R-:W-:-:S03]  /*7f60*/  IABS R232, R120 ;  /* 0x0000007800e87213 */ /* 0x000fc60000000000 */
[----:B------:R-:W-:Y:S02]  /*7f70*/  IMAD.MOV R114, RZ, RZ, -R114 ;  /* 0x000000ffff727224 */ /* 0x000fe400078e0a72 */
[----:B------:R-:W-:Y:S01]  /*7f80*/  @!P4 IMAD.IADD R227, R227, 0x1, -R2 ;  /* 0x00000001e3e3c824 */ /* 0x000fe200078e0a02 */
[C---:B------:R-:W-:Y:S02]  /*7f90*/  ISETP.GT.U32.AND P4, PT, R2.reuse, R229, PT ;  /* 0x000000e50200720c */ /* 0x040fe40003f84070 */
[----:B------:R-:W-:Y:S01]  /*7fa0*/  IABS R226, R122 ;  /* 0x0000007a00e27213 */ /* 0x000fe20000000000 */
[----:B------:R-:W-:Y:S01]  /*7fb0*/  IMAD R231, R2, R114, R231 ;  /* 0x0000007202e77224 */ /* 0x000fe200078e02e7 */
[----:B------:R-:W-:Y:S02]  /*7fc0*/  IABS R225, R124 ;  /* 0x0000007c00e17213 */ /* 0x000fe40000000000 */
[----:B------:R-:W-:Y:S01]  /*7fd0*/  ISETP.GE.AND P5, PT, R116, RZ, PT ;  /* 0x000000ff7400720c */ /* 0x000fe20003fa6270 */
[----:B------:R-:W-:-:S04]  /*7fe0*/  IMAD.HI.U32 R116, R246, R232, RZ ;  /* 0x000000e8f6747227 */ /* 0x000fc800078e00ff */
[----:B------:R-:W-:Y:S01]  /*7ff0*/  @!P0 IMAD.IADD R126, R126, 0x1, -R2 ;  /* 0x000000017e7e8824 */ /* 0x000fe200078e0a02 */
[----:B------:R-:W-:Y:S01]  /*8000*/  ISETP.GE.AND P0, PT, R110, RZ, PT ;  /* 0x000000ff6e00720c */ /* 0x000fe20003f06270 */
[----:B------:R-:W-:-:S04]  /*8010*/  IMAD.HI.U32 R114, R246, R226, RZ ;  /* 0x000000e2f6727227 */ /* 0x000fc800078e00ff */
[----:B------:R-:W-:-:S04]  /*8020*/  IMAD.HI.U32 R110, R246, R225, RZ ;  /* 0x000000e1f66e7227 */ /* 0x000fc800078e00ff */
[----:B------:R-:W-:Y:S01]  /*8030*/  @!P6 IMAD.IADD R234, R234, 0x1, -R2 ;  /* 0x00000001eaeae824 */ /* 0x000fe200078e0a02 */
[C---:B------:R-:W-:Y:S01]  /*8040*/  ISETP.GT.U32.AND P6, PT, R2.reuse, R231, PT ;  /* 0x000000e70200720c */ /* 0x040fe20003fc4070 */
[----:B------:R-:W-:Y:S02]  /*8050*/  IMAD.MOV R116, RZ, RZ, -R116 ;  /* 0x000000ffff747224 */ /* 0x000fe400078e0a74 */
[----:B------:R-:W-:Y:S02]  /*8060*/  IMAD.MOV R114, RZ, RZ, -R114 ;  /* 0x000000ffff727224 */ /* 0x000fe400078e0a72 */
[----:B------:R-:W-:Y:S02]  /*8070*/  IMAD.MOV R110, RZ, RZ, -R110 ;  /* 0x000000ffff6e7224 */ /* 0x000fe400078e0a6e */
[----:B------:R-:W-:Y:S01]  /*8080*/  IMAD R232, R2, R116, R232 ;  /* 0x0000007402e87224 */ /* 0x000fe200078e02e8 */
[----:B------:R-:W-:Y:S01]  /*8090*/  IABS R116, R143 ;  /* 0x0000008f00747213 */ /* 0x000fe20000000000 */
[----:B------:R-:W-:Y:S01]  /*80a0*/  @!P4 IMAD.IADD R229, R229, 0x1, -R2 ;  /* 0x00000001e5e5c824 */ /* 0x000fe200078e0a02 */
[----:B------:R-:W-:Y:S01]  /*80b0*/  ISETP.GE.AND P4, PT, R112, RZ, PT ;  /* 0x000000ff7000720c */ /* 0x000fe20003f86270 */
[C---:B------:R-:W-:Y:S01]  /*80c0*/  IMAD R226, R2.reuse, R114, R226 ;  /* 0x0000007202e27224 */ /* 0x040fe200078e02e2 */
[----:B------:R-:W-:Y:S01]  /*80d0*/  IABS R112, R129 ;  /* 0x0000008100707213 */ /* 0x000fe20000000000 */
[----:B------:R-:W-:-:S02]  /*80e0*/  IMAD R225, R2, R110, R225 ;  /* 0x0000006e02e17224 */ /* 0x000fc400078e02e1 */
[----:B------:R-:W-:Y:S02]  /*80f0*/  IMAD.MOV.U32 R114, RZ, RZ, R227 ;  /* 0x000000ffff727224 */ /* 0x000fe400078e00e3 */
[----:B------:R-:W-:Y:S02]  /*8100*/  IMAD.MOV.U32 R110, RZ, RZ, R228 ;  /* 0x000000ffff6e7224 */ /* 0x000fe400078e00e4 */
[----:B------:R-:W-:Y:S02]  /*8110*/  IMAD.MOV.U32 R227, RZ, RZ, R116 ;  /* 0x000000ffffe37224 */ /* 0x000fe400078e0074 */
[----:B------:R-:W-:Y:S02]  /*8120*/  IMAD.MOV.U32 R116, RZ, RZ, R126 ;  /* 0x000000ffff747224 */ /* 0x000fe400078e007e */
[----:B------:R-:W-:Y:S01]  /*8130*/  @!P1 IMAD.MOV R114, RZ, RZ, -R114 ;  /* 0x000000ffff729224 */ /* 0x000fe200078e0a72 */
[----:B------:R-:W-:Y:S01]  /*8140*/  ISETP.GT.U32.AND P1, PT, R2, R232, PT ;  /* 0x000000e80200720c */ /* 0x000fe20003f24070 */
[----:B------:R-:W-:-:S02]  /*8150*/  IMAD.MOV.U32 R228, RZ, RZ, R112 ;  /* 0x000000ffffe47224 */ /* 0x000fc400078e0070 */
[----:B------:R-:W-:Y:S01]  /*8160*/  @!P2 IMAD.MOV R110, RZ, RZ, -R110 ;  /* 0x000000ffff6ea224 */ /* 0x000fe200078e0a6e */
[C---:B------:R-:W-:Y:S01]  /*8170*/  ISETP.GT.U32.AND P2, PT, R2.reuse, R234, PT ;  /* 0x000000ea0200720c */ /* 0x040fe20003f44070 */
[----:B------:R-:W-:Y:S02]  /*8180*/  IMAD.MOV.U32 R112, RZ, RZ, R233 ;  /* 0x000000ffff707224 */ /* 0x000fe400078e00e9 */
[----:B------:R-:W-:Y:S01]  /*8190*/  @!P6 IMAD.IADD R231, R231, 0x1, -R2 ;  /* 0x00000001e7e7e824 */ /* 0x000fe200078e0a02 */
[C---:B------:R-:W-:Y:S01]  /*81a0*/  ISETP.GT.U32.AND P6, PT, R2.reuse, R229, PT ;  /* 0x000000e50200720c */ /* 0x040fe20003fc4070 */
[----:B------:R-:W-:Y:S01]  /*81b0*/  @!P5 IMAD.MOV R116, RZ, RZ, -R116 ;  /* 0x000000ffff74d224 */ /* 0x000fe200078e0a74 */
[C---:B------:R-:W-:Y:S01]  /*81c0*/  ISETP.GT.U32.AND P5, PT, R2.reuse, R226, PT ;  /* 0x000000e20200720c */ /* 0x040fe20003fa4070 */
[----:B------:R-:W-:Y:S01]  /*81d0*/  @!P3 IMAD.MOV R112, RZ, RZ, -R112 ;  /* 0x000000ffff70b224 */ /* 0x000fe200078e0a70 */
[----:B------:R-:W-:Y:S01]  /*81e0*/  ISETP.GT.U32.AND P3, PT, R2, R231, PT ;  /* 0x000000e70200720c */ /* 0x000fe20003f64070 */
[----:B------:R-:W-:-:S04]  /*81f0*/  IMAD.HI.U32 R233, R246, R228, RZ ;  /* 0x000000e4f6e97227 */ /* 0x000fc800078e00ff */
[--C-:B------:R-:W-:Y:S02]  /*8200*/  @!P1 IMAD.IADD R232, R232, 0x1, -R2.reuse ;  /* 0x00000001e8e89824 */ /* 0x100fe400078e0a02 */
[--C-:B------:R-:W-:Y:S01]  /*8210*/  @!P2 IMAD.IADD R234, R234, 0x1, -R2.reuse ;  /* 0x00000001eaeaa824 */ /* 0x100fe200078e0a02 */
[----:B------:R-:W-:Y:S01]  /*8220*/  ISETP.GT.U32.AND P2, PT, R2, R225, PT ;  /* 0x000000e10200720c */ /* 0x000fe20003f44070 */
[--C-:B------:R-:W-:Y:S01]  /*8230*/  @!P6 IMAD.IADD R229, R229, 0x1, -R2.reuse ;  /* 0x00000001e5e5e824 */ /* 0x100fe200078e0a02 */
[----:B------:R-:W-:Y:S01]  /*8240*/  ISETP.GE.AND P6, PT, R118, RZ, PT ;  /* 0x000000ff7600720c */ /* 0x000fe20003fc6270 */
[----:B------:R-:W-:Y:S02]  /*8250*/  IMAD.MOV R233, RZ, RZ, -R233 ;  /* 0x000000ffffe97224 */ /* 0x000fe400078e0ae9 */
[----:B------:R-:W-:Y:S01]  /*8260*/  @!P5 IMAD.IADD R226, R226, 0x1, -R2 ;  /* 0x00000001e2e2d824 */ /* 0x000fe200078e0a02 */
[----:B------:R-:W-:Y:S01]  /*8270*/  ISETP.GT.U32.AND P5, PT, R2, R232, PT ;  /* 0x000000e80200720c */ /* 0x000fe20003fa4070 */
[----:B------:R-:W-:-:S02]  /*8280*/  IMAD.MOV.U32 R118, RZ, RZ, R234 ;  /* 0x000000ffff767224 */ /* 0x000fc400078e00ea */
[----:B------:R-:W-:-:S04]  /*8290*/  IMAD.HI.U32 R126, R246, R227, RZ ;  /* 0x000000e3f67e7227 */ /* 0x000fc800078e00ff */
[----:B------:R-:W-:Y:S01]  /*82a0*/  @!P3 IMAD.IADD R231, R231, 0x1, -R2 ;  /* 0x00000001e7e7b824 */ /* 0x000fe200078e0a02 */
[----:B------:R-:W-:Y:S01]  /*82b0*/  ISETP.GE.AND P3, PT, R120, RZ, PT ;  /* 0x000000ff7800720c */ /* 0x000fe20003f66270 */
[C---:B------:R-:W-:Y:S02]  /*82c0*/  IMAD R228, R2.reuse, R233, R228 ;  /* 0x000000e902e47224 */ /* 0x040fe400078e02e4 */
[----:B------:R-:W-:Y:S02]  /*82d0*/  IMAD.MOV.U32 R120, RZ, RZ, R229 ;  /* 0x000000ffff787224 */ /* 0x000fe400078e00e5 */
[----:B------:R-:W-:Y:S01]  /*82e0*/  @!P0 IMAD.MOV R118, RZ, RZ, -R118 ;  /* 0x000000ffff768224 */ /* 0x000fe200078e0a76 */
[C---:B------:R-:W-:Y:S01]  /*82f0*/  ISETP.GT.U32.AND P0, PT, R2.reuse, R226, PT ;  /* 0x000000e20200720c */ /* 0x040fe20003f04070 */
[----:B------:R-:W-:Y:S02]  /*8300*/  IMAD.MOV R126, RZ, RZ, -R126 ;  /* 0x000000ffff7e7224 */ /* 0x000fe400078e0a7e */
[----:B------:R-:W-:Y:S01]  /*8310*/  @!P4 IMAD.MOV R120, RZ, RZ, -R120 ;  /* 0x000000ffff78c224 */ /* 0x000fe200078e0a78 */
[C---:B------:R-:W-:Y:S01]  /*8320*/  ISETP.GT.U32.AND P4, PT, R2.reuse, R228, PT ;  /* 0x000000e40200720c */ /* 0x040fe20003f84070 */
[----:B------:R-:W-:Y:S01]  /*8330*/  IMAD R227, R2, R126, R227 ;  /* 0x0000007e02e37224 */ /* 0x000fe200078e02e3 */
[----:B------:R-:W-:Y:S01]  /*8340*/  ISETP.GE.AND P1, PT, R122, RZ, PT ;  /* 0x000000ff7a00720c */ /* 0x000fe20003f26270 */
[----:B------:R-:W-:Y:S01]  /*8350*/  @!P2 IMAD.IADD R225, R225, 0x1, -R2 ;  /* 0x00000001e1e1a824 */ /* 0x000fe200078e0a02 */
[----:B------:R-:W-:Y:S01]  /*8360*/  IABS R126, R224 ;  /* 0x000000e0007e7213 */ /* 0x000fe20000000000 */
[----:B------:R-:W-:-:S02]  /*8370*/  IMAD.MOV.U32 R122, RZ, RZ, R231 ;  /* 0x000000ffff7a7224 */ /* 0x000fc400078e00e7 */
[----:B------:R-:W-:Y:S01]  /*8380*/  @!P5 IMAD.IADD R232, R232, 0x1, -R2 ;  /* 0x00000001e8e8d824 */ /* 0x000fe200078e0a02 */
[C---:B------:R-:W-:Y:S01]  /*8390*/  ISETP.GT.U32.AND P5, PT, R2.reuse, R227, PT ;  /* 0x000000e30200720c */ /* 0x040fe20003fa4070 */
[----:B------:R-:W-:Y:S01]  /*83a0*/  @!P6 IMAD.MOV R122, RZ, RZ, -R122 ;  /* 0x000000ffff7ae224 */ /* 0x000fe200078e0a7a */
[----:B------:R-:W-:Y:S02]  /*83b0*/  ISETP.GT.U32.AND P2, PT, R2, R225, PT ;  /* 0x000000e10200720c */ /* 0x000fe40003f44070 */
[----:B------:R-:W-:Y:S01]  /*83c0*/  ISETP.GE.AND P6, PT, R124, RZ, PT ;  /* 0x000000ff7c00720c */ /* 0x000fe20003fc6270 */
[----:B------:R-:W-:-:S04]  /*83d0*/  IMAD.HI.U32 R124, R246, R126, RZ ;  /* 0x0000007ef67c7227 */ /* 0x000fc800078e00ff */
[----:B------:R-:W-:Y:S01]  /*83e0*/  @!P0 IMAD.IADD R226, R226, 0x1, -R2 ;  /* 0x00000001e2e28824 */ /* 0x000fe200078e0a02 */
[----:B------:R-:W-:Y:S01]  /*83f0*/  ISETP.GE.AND P0, PT, R129, RZ, PT ;  /* 0x000000ff8100720c */ /* 0x000fe20003f06270 */
[----:B------:R-:W-:Y:S02]  /*8400*/  IMAD.MOV R129, RZ, RZ, -R124 ;  /* 0x000000ffff817224 */ /* 0x000fe400078e0a7c */
[----:B------:R-:W-:Y:S02]  /*8410*/  @!P4 IMAD.IADD R228, R228, 0x1, -R2 ;  /* 0x00000001e4e4c824 */ /* 0x000fe400078e0a02 */
[----:B------:R-:W-:Y:S01]  /*8420*/  IMAD.MOV.U32 R124, RZ, RZ, R232 ;  /* 0x000000ffff7c7224 */ /* 0x000fe200078e00e8 */
[----:B------:R-:W-:Y:S01]  /*8430*/  ISETP.GE.AND P4, PT, R224, RZ, PT ;  /* 0x000000ffe000720c */ /* 0x000fe20003f86270 */
[----:B------:R-:W-:Y:S02]  /*8440*/  @!P5 IMAD.IADD R227, R227, 0x1, -R2 ;  /* 0x00000001e3e3d824 */ /* 0x000fe400078e0a02 */
[----:B------:R-:W-:Y:S01]  /*8450*/  @!P3 IMAD.MOV R124, RZ, RZ, -R124 ;  /* 0x000000ffff7cb224 */ /* 0x000fe200078e0a7c */
[C---:B------:R-:W-:Y:S01]  /*8460*/  ISETP.GT.U32.AND P3, PT, R2.reuse, R228, PT ;  /* 0x000000e40200720c */ /* 0x040fe20003f64070 */
[----:B------:R-:W-:Y:S01]  /*8470*/  @!P2 IMAD.IADD R225, R225, 0x1, -R2 ;  /* 0x00000001e1e1a824 */ /* 0x000fe200078e0a02 */
[----:B------:R-:W-:Y:S01]  /*8480*/  ISETP.GE.AND P2, PT, R143, RZ, PT ;  /* 0x000000ff8f00720c */ /* 0x000fe20003f46270 */
[C---:B------:R-:W-:Y:S01]  /*8490*/  IMAD R224, R2.reuse, R129, R126 ;  /* 0x0000008102e07224 */ /* 0x040fe200078e027e */
[----:B------:R-:W-:Y:S01]  /*84a0*/  IABS R143, R131 ;  /* 0x00000083008f7213 */ /* 0x000fe20000000000 */
[----:B------:R-:W-:Y:S01]  /*84b0*/  IMAD.MOV.U32 R126, RZ, RZ, R226 ;  /* 0x000000ffff7e7224 */ /* 0x000fe200078e00e2 */
[----:B------:R-:W-:-:S03]  /*84c0*/  ISETP.GT.U32.AND P5, PT, R2, R227, PT ;  /* 0x000000e30200720c */ /* 0x000fc60003fa4070 */
[----:B------:R-:W-:Y:S01]  /*84d0*/  @!P1 IMAD.MOV R126, RZ, RZ, -R126 ;  /* 0x000000ffff7e9224 */ /* 0x000fe200078e0a7e */
[----:B------:R-:W-:Y:S01]  /*84e0*/  ISETP.GT.U32.AND P1, PT, R2, R224, PT ;  /* 0x000000e00200720c */ /* 0x000fe20003f24070 */
[----:B------:R-:W-:Y:S01]  /*84f0*/  IMAD.HI.U32 R229, R246, R143, RZ ;  /* 0x0000008ff6e57227 */ /* 0x000fe200078e00ff */
[----:B------:R-:W-:-:S03]  /*8500*/  IABS R226, R137 ;  /* 0x0000008900e27213 */ /* 0x000fc60000000000 */
[----:B------:R-:W-:Y:S02]  /*8510*/  IMAD.MOV.U32 R129, RZ, RZ, R225 ;  /* 0x000000ffff817224 */ /* 0x000fe400078e00e1 */
[----:B------:R-:W-:Y:S02]  /*8520*/  IMAD.MOV R229, RZ, RZ, -R229 ;  /* 0x000000ffffe57224 */ /* 0x000fe400078e0ae5 */
[----:B------:R-:W-:Y:S01]  /*8530*/  @!P3 IMAD.IADD R228, R228, 0x1, -R2 ;  /* 0x00000001e4e4b824 */ /* 0x000fe200078e0a02 */
[----:B------:R-:W-:Y:S01]  /*8540*/  ISETP.GE.AND P3, PT, R137, RZ, PT ;  /* 0x000000ff8900720c */ /* 0x000fe20003f66270 */
[----:B------:R-:W-:-:S04]  /*8550*/  IMAD.HI.U32 R137, R246, R226, RZ ;  /* 0x000000e2f6897227 */ /* 0x000fc800078e00ff */
[----:B------:R-:W-:Y:S01]  /*8560*/  @!P6 IMAD.MOV R129, RZ, RZ, -R129 ;  /* 0x000000ffff81e224 */ /* 0x000fe200078e0a81 */
[----:B------:R-:W-:Y:S01]  /*8570*/  ISETP.GE.AND P6, PT, R131, RZ, PT ;  /* 0x000000ff8300720c */ /* 0x000fe20003fc6270 */
[C---:B------:R-:W-:Y:S02]  /*8580*/  IMAD R225, R2.reuse, R229, R143 ;  /* 0x000000e502e17224 */ /* 0x040fe400078e028f */
[----:B------:R-:W-:Y:S02]  /*8590*/  IMAD.MOV.U32 R131, RZ, RZ, R228 ;  /* 0x000000ffff837224 */ /* 0x000fe400078e00e4 */
[--C-:B------:R-:W-:Y:S02]  /*85a0*/  @!P5 IMAD.IADD R227, R227, 0x1, -R2.reuse ;  /* 0x00000001e3e3d824 */ /* 0x100fe400078e0a02 */
[----:B------:R-:W-:Y:S01]  /*85b0*/  IMAD.MOV R228, RZ, RZ, -R137 ;  /* 0x000000ffffe47224 */ /* 0x000fe200078e0a89 */
[----:B------:R-:W-:Y:S01]  /*85c0*/  ISETP.GT.U32.AND P5, PT, R2, R225, PT ;  /* 0x000000e10200720c */ /* 0x000fe20003fa4070 */
[----:B------:R-:W-:Y:S01]  /*85d0*/  @!P1 IMAD.IADD R224, R224, 0x1, -R2 ;  /* 0x00000001e0e09824 */ /* 0x000fe200078e0a02 */
[----:B------:R-:W-:Y:S01]  /*85e0*/  IABS R229, R133 ;  /* 0x0000008500e57213 */ /* 0x000fe20000000000 */
[----:B------:R-:W-:Y:S01]  /*85f0*/  IMAD R228, R2, R228, R226 ;  /* 0x000000e402e47224 */ /* 0x000fe200078e02e2 */
[----:B------:R-:W-:Y:S01]  /*8600*/  ISETP.GE.AND P1, PT, R133, RZ, PT ;  /* 0x000000ff8500720c */ /* 0x000fe20003f26270 */
[----:B------:R-:W-:-:S02]  /*8610*/  IMAD.MOV.U32 R133, RZ, RZ, R227 ;  /* 0x000000ffff857224 */ /* 0x000fc400078e00e3 */
[----:B------:R-:W-:Y:S01]  /*8620*/  @!P0 IMAD.MOV R131, RZ, RZ, -R131 ;  /* 0x000000ffff838224 */ /* 0x000fe200078e0a83 */
[C---:B------:R-:W-:Y:S01]  /*8630*/  ISETP.GT.U32.AND P0, PT, R2.reuse, R224, PT ;  /* 0x000000e00200720c */ /* 0x040fe20003f04070 */
[----:B------:R-:W-:Y:S01]  /*8640*/  @!P2 IMAD.MOV R133, RZ, RZ, -R133 ;  /* 0x000000ffff85a224 */ /* 0x000fe200078e0a85 */
[----:B------:R-:W-:Y:S02]  /*8650*/  ISETP.GT.U32.AND P2, PT, R2, R228, PT ;  /* 0x000000e40200720c */ /* 0x000fe40003f44070 */
[----:B------:R-:W-:Y:S01]  /*8660*/  IABS R143, R135 ;  /* 0x00000087008f7213 */ /* 0x000fe20000000000 */
[----:B------:R-:W-:-:S04]  /*8670*/  @!P5 IMAD.IADD R225, R225, 0x1, -R2 ;  /* 0x00000001e1e1d824 */ /* 0x000fc800078e0a02 */
[----:B------:R-:W-:Y:S01]  /*8680*/  IMAD.HI.U32 R137, R246, R143, RZ ;  /* 0x0000008ff6897227 */ /* 0x000fe200078e00ff */
[----:B------:R-:W-:-:S03]  /*8690*/  ISETP.GT.U32.AND P5, PT, R2, R225, PT ;  /* 0x000000e10200720c */ /* 0x000fc60003fa4070 */
[----:B------:R-:W-:Y:S02]  /*86a0*/  IMAD.MOV R137, RZ, RZ, -R137 ;  /* 0x000000ffff897224 */ /* 0x000fe400078e0a89 */
[--C-:B------:R-:W-:Y:S01]  /*86b0*/  @!P0 IMAD.IADD R224, R224, 0x1, -R2.reuse ;  /* 0x00000001e0e08824 */ /* 0x100fe200078e0a02 */
[----:B------:R-:W-:Y:S01]  /*86c0*/  ISETP.GE.AND P0, PT, R135, RZ, PT ;  /* 0x000000ff8700720c */ /* 0x000fe20003f06270 */
[----:B------:R-:W-:Y:S02]  /*86d0*/  @!P2 IMAD.IADD R228, R228, 0x1, -R2 ;  /* 0x00000001e4e4a824 */ /* 0x000fe400078e0a02 */
[----:B------:R-:W-:-:S04]  /*86e0*/  IMAD.HI.U32 R231, R246, R229, RZ ;  /* 0x000000e5f6e77227 */ /* 0x000fc800078e00ff */
[C---:B------:R-:W-:Y:S02]  /*86f0*/  IMAD R143, R2.reuse, R137, R143 ;  /* 0x00000089028f7224 */ /* 0x040fe400078e028f */
[----:B------:R-:W-:Y:S01]  /*8700*/  IMAD.MOV.U32 R135, RZ, RZ, R224 ;  /* 0x000000ffff877224 */ /* 0x000fe200078e00e0 */
[C---:B------:R-:W-:Y:S01]  /*8710*/  ISETP.GT.U32.AND P2, PT, R2.reuse, R228, PT ;  /* 0x000000e40200720c */ /* 0x040fe20003f44070 */
[----:B------:R-:W-:Y:S01]  /*8720*/  IMAD.MOV R231, RZ, RZ, -R231 ;  /* 0x000000ffffe77224 */ /* 0x000fe200078e0ae7 */
[----:B------:R-:W-:Y:S01]  /*8730*/  IABS R227, R139 ;  /* 0x0000008b00e37213 */ /* 0x000fe20000000000 */
[----:B------:R-:W-:Y:S01]  /*8740*/  @!P4 IMAD.MOV R135, RZ, RZ, -R135 ;  /* 0x000000ffff87c224 */ /* 0x000fe200078e0a87 */
[C---:B------:R-:W-:Y:S01]  /*8750*/  ISETP.GT.U32.AND P4, PT, R2.reuse, R143, PT ;  /* 0x0000008f0200720c */ /* 0x040fe20003f84070 */
[----:B------:R-:W-:Y:S01]  /*8760*/  IMAD R229, R2, R231, R229 ;  /* 0x000000e702e57224 */ /* 0x000fe200078e02e5 */
[----:B------:R-:W-:Y:S01]  /*8770*/  IABS R226, R141 ;  /* 0x0000008d00e27213 */ /* 0x000fe20000000000 */
[----:B------:R-:W-:-:S04]  /*8780*/  IMAD.HI.U32 R231, R246, R227, RZ ;  /* 0x000000e3f6e77227 */ /* 0x000fc800078e00ff */
[----:B------:R-:W-:Y:S02]  /*8790*/  @!P5 IMAD.IADD R225, R225, 0x1, -R2 ;  /* 0x00000001e1e1d824 */ /* 0x000fe400078e0a02 */
[----:B------:R-:W-:Y:S01]  /*87a0*/  IMAD.HI.U32 R224, R246, R226, RZ ;  /* 0x000000e2f6e07227 */ /* 0x000fe200078e00ff */
[----:B------:R-:W-:-:S03]  /*87b0*/  ISETP.GT.U32.AND P5, PT, R2, R229, PT ;  /* 0x000000e50200720c */ /* 0x000fc60003fa4070 */
[----:B------:R-:W-:Y:S02]  /*87c0*/  IMAD.MOV R231, RZ, RZ, -R231 ;  /* 0x000000ffffe77224 */ /* 0x000fe400078e0ae7 */
[----:B------:R-:W-:Y:S02]  /*87d0*/  IMAD.MOV.U32 R137, RZ, RZ, R225 ;  /* 0x000000ffff897224 */ /* 0x000fe400078e00e1 */
[----:B------:R-:W-:Y:S02]  /*87e0*/  IMAD.MOV R224, RZ, RZ, -R224 ;  /* 0x000000ffffe07224 */ /* 0x000fe400078e0ae0 */
[--C-:B------:R-:W-:Y:S02]  /*87f0*/  @!P2 IMAD.IADD R228, R228, 0x1, -R2.reuse ;  /* 0x00000001e4e4a824 */ /* 0x100fe400078e0a02 */
[----:B------:R-:W-:Y:S01]  /*8800*/  IMAD R227, R2, R231, R227 ;  /* 0x000000e702e37224 */ /* 0x000fe200078e02e3 */
[----:B------:R-:W-:Y:S01]  /*8810*/  IABS R225, R145 ;  /* 0x0000009100e17213 */ /* 0x000fe20000000000 */
[----:B------:R-:W-:Y:S01]  /*8820*/  @!P6 IMAD.MOV R137, RZ, RZ, -R137 ;  /* 0x000000ffff89e224 */ /* 0x000fe200078e0a89 */
[----:B------:R-:W-:Y:S01]  /*8830*/  ISETP.GE.AND P6, PT, R139, RZ, PT ;  /* 0x000000ff8b00720c */ /* 0x000fe20003fc6270 */
[----:B------:R-:W-:-:S02]  /*8840*/  @!P4 IMAD.IADD R143, R143, 0x1, -R2 ;  /* 0x000000018f8fc824 */ /* 0x000fc400078e0a02 */
[C---:B------:R-:W-:Y:S02]  /*8850*/  IMAD R226, R2.reuse, R224, R226 ;  /* 0x000000e002e27224 */ /* 0x040fe400078e02e2 */
[----:B------:R-:W-:Y:S01]  /*8860*/  IMAD.MOV.U32 R139, RZ, RZ, R228 ;  /* 0x000000ffff8b7224 */ /* 0x000fe200078e00e4 */
[----:B------:R-:W-:Y:S01]  /*8870*/  ISETP.GT.U32.AND P2, PT, R2, R227, PT ;  /* 0x000000e30200720c */ /* 0x000fe20003f44070 */
[----:B------:R-:W-:Y:S01]  /*8880*/  IMAD.HI.U32 R231, R246, R225, RZ ;  /* 0x000000e1f6e77227 */ /* 0x000fe200078e00ff */
[----:B------:R-:W-:-:S03]  /*8890*/  ISETP.GT.U32.AND P4, PT, R2, R143, PT ;  /* 0x0000008f0200720c */ /* 0x000fc60003f84070 */
[----:B------:R-:W-:Y:S01]  /*88a0*/  @!P3 IMAD.MOV R139, RZ, RZ, -R139 ;  /* 0x000000ffff8bb224 */ /* 0x000fe200078e0a8b */
[C---:B------:R-:W-:Y:S01]  /*88b0*/  ISETP.GT.U32.AND P3, PT, R2.reuse, R226, PT ;  /* 0x000000e20200720c */ /* 0x040fe20003f64070 */
[----:B------:R-:W-:Y:S02]  /*88c0*/  IMAD.MOV R231, RZ, RZ, -R231 ;  /* 0x000000ffffe77224 */ /* 0x000fe400078e0ae7 */
[--C-:B------:R-:W-:Y:S02]  /*88d0*/  @!P5 IMAD.IADD R229, R229, 0x1, -R2.reuse ;  /* 0x00000001e5e5d824 */ /* 0x100fe400078e0a02 */
[C---:B------:R-:W-:Y:S02]  /*88e0*/  IMAD R225, R2.reuse, R231, R225 ;  /* 0x000000e702e17224 */ /* 0x040fe400078e02e1 */
[--C-:B------:R-:W-:Y:S01]  /*88f0*/  @!P2 IMAD.IADD R227, R227, 0x1, -R2.reuse ;  /* 0x00000001e3e3a824 */ /* 0x100fe200078e0a02 */
[C---:B------:R-:W-:Y:S01]  /*8900*/  ISETP.GT.U32.AND P5, PT, R2.reuse, R229, PT ;  /* 0x000000e50200720c */ /* 0x040fe20003fa4070 */
[----:B------:R-:W-:Y:S01]  /*8910*/  @!P4 IMAD.IADD R143, R143, 0x1, -R2 ;  /* 0x000000018f8fc824 */ /* 0x000fe200078e0a02 */
[----:B------:R-:W-:-:S03]  /*8920*/  ISETP.GT.U32.AND P4, PT, R2, R225, PT ;  /* 0x000000e10200720c */ /* 0x000fc60003f84070 */
[--C-:B------:R-:W-:Y:S01]  /*8930*/  @!P3 IMAD.IADD R226, R226, 0x1, -R2.reuse ;  /* 0x00000001e2e2b824 */ /* 0x100fe200078e0a02 */
[C---:B------:R-:W-:Y:S02]  /*8940*/  ISETP.GT.U32.AND P2, PT, R2.reuse, R227, PT ;  /* 0x000000e30200720c */ /* 0x040fe40003f44070 */
[----:B------:R-:W-:Y:S02]  /*8950*/  IABS R228, R147 ;  /* 0x0000009300e47213 */ /* 0x000fe40000000000 */
[----:B------:R-:W-:Y:S02]  /*8960*/  ISETP.GT.U32.AND P3, PT, R2, R226, PT ;  /* 0x000000e20200720c */ /* 0x000fe40003f64070 */
[----:B------:R-:W-:Y:S01]  /*8970*/  IABS R224, R165 ;  /* 0x000000a500e07213 */ /* 0x000fe20000000000 */
[----:B------:R-:W-:Y:S02]  /*8980*/  @!P5 IMAD.IADD R229, R229, 0x1, -R2 ;  /* 0x00000001e5e5d824 */ /* 0x000fe400078e0a02 */
[----:B------:R-:W-:Y:S01]  /*8990*/  IMAD.HI.U32 R231, R246, R228, RZ ;  /* 0x000000e4f6e77227 */ /* 0x000fe200078e00ff */
[----:B------:R-:W-:-:S03]  /*89a0*/  ISETP.GE.AND P5, PT, R141, RZ, PT ;  /* 0x000000ff8d00720c */ /* 0x000fc60003fa6270 */
[----:B------:R-:W-:Y:S02]  /*89b0*/  @!P4 IMAD.IADD R225, R225, 0x1, -R2 ;  /* 0x00000001e1e1c824 */ /* 0x000fe400078e0a02 */
[----:B------:R-:W-:Y:S02]  /*89c0*/  IMAD.MOV.U32 R141, RZ, RZ, R229 ;  /* 0x000000ffff8d7224 */ /* 0x000fe400078e00e5 */
[----:B------:R-:W-:Y:S02]  /*89d0*/  IMAD.MOV R231, RZ, RZ, -R231 ;  /* 0x000000ffffe77224 */ /* 0x000fe400078e0ae7 */
[----:B------:R-:W-:Y:S01]  /*89e0*/  IMAD.HI.U32 R229, R246, R224, RZ ;  /* 0x000000e0f6e57227 */ /* 0x000fe200078e00ff */
[----:B------:R-:W-:-:S03]  /*89f0*/  ISETP.GT.U32.AND P4, PT, R2, R225, PT ;  /* 0x000000e10200720c */ /* 0x000fc60003f84070 */
[----:B------:R-:W-:Y:S01]  /*8a00*/  @!P0 IMAD.MOV R143, RZ, RZ, -R143 ;  /* 0x000000ffff8f8224 */ /* 0x000fe200078e0a8f */
[----:B------:R-:W-:Y:S01]  /*8a10*/  ISETP.GE.AND P0, PT, R147, RZ, PT ;  /* 0x000000ff9300720c */ /* 0x000fe20003f06270 */
[----:B------:R-:W-:Y:S01]  /*8a20*/  @!P2 IMAD.IADD R227, R227, 0x1, -R2 ;  /* 0x00000001e3e3a824 */ /* 0x000fe200078e0a02 */
[----:B------:R-:W-:Y:S01]  /*8a30*/  ISETP.GE.AND P2, PT, R165, RZ, PT ;  /* 0x000000ffa500720c */ /* 0x000fe20003f46270 */
[----:B------:R-:W-:Y:S01]  /*8a40*/  IMAD R165, R2, R231, R228 ;  /* 0x000000e702a57224 */ /* 0x000fe200078e02e4 */
[----:B------:R-:W-:Y:S01]  /*8a50*/  IABS R147, R149 ;  /* 0x0000009500937213 */ /* 0x000fe20000000000 */
[----:B------:R-:W-:Y:S01]  /*8a60*/  @!P1 IMAD.MOV R141, RZ, RZ, -R141 ;  /* 0x000000ffff8d9224 */ /* 0x000fe200078e0a8d */
[----:B------:R-:W-:Y:S01]  /*8a70*/  ISETP.GE.AND P1, PT, R145, RZ, PT ;  /* 0x000000ff9100720c */ /* 0x000fe20003f26270 */
[----:B------:R-:W-:Y:S02]  /*8a80*/  IMAD.MOV R229, RZ, RZ, -R229 ;  /* 0x000000ffffe57224 */ /* 0x000fe400078e0ae5 */
[----:B------:R-:W-:-:S02]  /*8a90*/  @!P3 IMAD.IADD R226, R226, 0x1, -R2 ;  /* 0x00000001e2e2b824 */ /* 0x000fc400078e0a02 */
[----:B------:R-:W-:Y:S01]  /*8aa0*/  IMAD.MOV.U32 R145, RZ, RZ, R227 ;  /* 0x000000ffff917224 */ /* 0x000fe200078e00e3 */
[C---:B------:R-:W-:Y:S01]  /*8ab0*/  ISETP.GT.U32.AND P3, PT, R2.reuse, R165, PT ;  /* 0x000000a50200720c */ /* 0x040fe20003f64070 */
[----:B------:R-:W-:Y:S02]  /*8ac0*/  IMAD.MOV.U32 R227, RZ, RZ, R147 ;  /* 0x000000ffffe37224 */ /* 0x000fe400078e0093 */
[----:B------:R-:W-:Y:S02]  /*8ad0*/  IMAD R224, R2, R229, R224 ;  /* 0x000000e502e07224 */ /* 0x000fe400078e02e0 */
[----:B------:R-:W-:Y:S02]  /*8ae0*/  IMAD.MOV.U32 R147, RZ, RZ, R226 ;  /* 0x000000ffff937224 */ /* 0x000fe400078e00e2 */
[----:B------:R-:W-:Y:S01]  /*8af0*/  @!P6 IMAD.MOV R145, RZ, RZ, -R145 ;  /* 0x000000ffff91e224 */ /* 0x000fe200078e0a91 */
[----:B------:R-:W-:Y:S01]  /*8b00*/  ISETP.GE.AND P6, PT, R149, RZ, PT ;  /* 0x000000ff9500720c */ /* 0x000fe20003fc6270 */
[----:B------:R-:W-:Y:S01]  /*8b10*/  IMAD.HI.U32 R226, R246, R227, RZ ;  /* 0x000000e3f6e27227 */ /* 0x000fe200078e00ff */
[----:B------:R-:W-:-:S03]  /*8b20*/  IABS R149, R153 ;  /* 0x0000009900957213 */ /* 0x000fc60000000000 */
[----:B------:R-:W-:Y:S01]  /*8b30*/  @!P5 IMAD.MOV R147, RZ, RZ, -R147 ;  /* 0x000000ffff93d224 */ /* 0x000fe200078e0a93 */
[C---:B------:R-:W-:Y:S01]  /*8b40*/  ISETP.GT.U32.AND P5, PT, R2.reuse, R224, PT ;  /* 0x000000e00200720c */ /* 0x040fe20003fa4070 */
[----:B------:R-:W-:Y:S02]  /*8b50*/  IMAD.MOV R226, RZ, RZ, -R226 ;  /* 0x000000ffffe27224 */ /* 0x000fe400078e0ae2 */
[----:B------:R-:W-:Y:S01]  /*8b60*/  @!P4 IMAD.IADD R225, R225, 0x1, -R2 ;  /* 0x00000001e1e1c824 */ /* 0x000fe200078e0a02 */
[----:B------:R-:W-:Y:S02]  /*8b70*/  IABS R228, R151 ;  /* 0x0000009700e47213 */ /* 0x000fe40000000000 */
[----:B------:R-:W-:Y:S01]  /*8b80*/  ISETP.GE.AND P4, PT, R151, RZ, PT ;  /* 0x000000ff9700720c */ /* 0x000fe20003f86270 */
[----:B------:R-:W-:Y:S02]  /*8b90*/  IMAD.MOV.U32 R151, RZ, RZ, R149 ;  /* 0x000000ffff977224 */ /* 0x000fe400078e0095 */
[----:B------:R-:W-:-:S02]  /*8ba0*/  IMAD R226, R2, R226, R227 ;  /* 0x000000e202e27224 */ /* 0x000fc400078e02e3 */
[----:B------:R-:W-:Y:S02]  /*8bb0*/  IMAD.MOV.U32 R149, RZ, RZ, R225 ;  /* 0x000000ffff957224 */ /* 0x000fe400078e00e1 */
[--C-:B------:R-:W-:Y:S02]  /*8bc0*/  @!P3 IMAD.IADD R165, R165, 0x1, -R2.reuse ;  /* 0x00000001a5a5b824 */ /* 0x100fe400078e0a02 */
[----:B------:R-:W-:Y:S01]  /*8bd0*/  @!P1 IMAD.MOV R149, RZ, RZ, -R149 ;  /* 0x000000ffff959224 */ /* 0x000fe200078e0a95 */
[----:B------:R-:W-:Y:S01]  /*8be0*/  ISETP.GT.U32.AND P1, PT, R2, R226, PT ;  /* 0x000000e20200720c */ /* 0x000fe20003f24070 */
[----:B------:R-:W-:Y:S01]  /*8bf0*/  @!P5 IMAD.IADD R224, R224, 0x1, -R2 ;  /* 0x00000001e0e0d824 */ /* 0x000fe200078e0a02 */
[----:B------:R-:W-:Y:S01]  /*8c00*/  ISETP.GT.U32.AND P3, PT, R2, R165, PT ;  /* 0x000000a50200720c */ /* 0x000fe20003f64070 */
[----:B------:R-:W-:-:S03]  /*8c10*/  IMAD.HI.U32 R231, R246, R228, RZ ;  /* 0x000000e4f6e77227 */ /* 0x000fc600078e00ff */
[----:B------:R-:W-:Y:S01]  /*8c20*/  ISETP.GT.U32.AND P5, PT, R2, R224, PT ;  /* 0x000000e00200720c */ /* 0x000fe20003fa4070 */
[----:B------:R-:W-:Y:S02]  /*8c30*/  IMAD.MOV R231, RZ, RZ, -R231 ;  /* 0x000000ffffe77224 */ /* 0x000fe400078e0ae7 */
[----:B------:R-:W-:-:S04]  /*8c40*/  IMAD.HI.U32 R229, R246, R151, RZ ;  /* 0x00000097f6e57227 */ /* 0x000fc800078e00ff */
[----:B------:R-:W-:Y:S02]  /*8c50*/  IMAD R228, R2, R231, R228 ;  /* 0x000000e702e47224 */ /* 0x000fe400078e02e4 */
[----:B------:R-:W-:Y:S02]  /*8c60*/  IMAD.MOV R229, RZ, RZ, -R229 ;  /* 0x000000ffffe57224 */ /* 0x000fe400078e0ae5 */
[--C-:B------:R-:W-:Y:S02]  /*8c70*/  @!P1 IMAD.IADD R226, R226, 0x1, -R2.reuse ;  /* 0x00000001e2e29824 */ /* 0x100fe400078e0a02 */
[--C-:B------:R-:W-:Y:S01]  /*8c80*/  @!P3 IMAD.IADD R165, R165, 0x1, -R2.reuse ;  /* 0x00000001a5a5b824 */ /* 0x100fe200078e0a02 */
[C---:B------:R-:W-:Y:S01]  /*8c90*/  ISETP.GT.U32.AND P3, PT, R2.reuse, R228, PT ;  /* 0x000000e40200720c */ /* 0x040fe20003f64070 */
[C---:B------:R-:W-:Y:S01]  /*8ca0*/  IMAD R225, R2.reuse, R229, R151 ;  /* 0x000000e502e17224 */ /* 0x040fe200078e0297 */
[----:B------:R-:W-:Y:S01]  /*8cb0*/  IABS R227, R155 ;  /* 0x0000009b00e37213 */ /* 0x000fe20000000000 */
[----:B------:R-:W-:Y:S01]  /*8cc0*/  IMAD.MOV.U32 R151, RZ, RZ, R165 ;  /* 0x000000ffff977224 */ /* 0x000fe200078e00a5 */
[----:B------:R-:W-:Y:S01]  /*8cd0*/  ISETP.GT.U32.AND P1, PT, R2, R226, PT ;  /* 0x000000e20200720c */ /* 0x000fe20003f24070 */
[----:B------:R-:W-:Y:S01]  /*8ce0*/  @!P5 IMAD.IADD R224, R224, 0x1, -R2 ;  /* 0x00000001e0e0d824 */ /* 0x000fe200078e0a02 */
[----:B------:R-:W-:Y:S01]  /*8cf0*/  ISETP.GT.U32.AND P5, PT, R2, R225, PT ;  /* 0x000000e10200720c */ /* 0x000fe20003fa4070 */
[----:B------:R-:W-:Y:S01]  /*8d00*/  IMAD.HI.U32 R231, R246, R227, RZ ;  /* 0x000000e3f6e77227 */ /* 0x000fe200078e00ff */
[----:B------:R-:W-:-:S02]  /*8d10*/  IABS R232, R158 ;  /* 0x0000009e00e87213 */ /* 0x000fc40000000000 */
[----:B------:R-:W-:Y:S01]  /*8d20*/  IABS R229, R157 ;  /* 0x0000009d00e57213 */ /* 0x000fe20000000000 */
[----:B------:R-:W-:Y:S01]  /*8d30*/  @!P0 IMAD.MOV R151, RZ, RZ, -R151 ;  /* 0x000000ffff978224 */ /* 0x000fe200078e0a97 */
[----:B------:R-:W-:Y:S01]  /*8d40*/  ISETP.GE.AND P0, PT, R153, RZ, PT ;  /* 0x000000ff9900720c */ /* 0x000fe20003f06270 */
[----:B------:R-:W-:Y:S02]  /*8d50*/  IMAD.MOV R153, RZ, RZ, -R231 ;  /* 0x000000ffff997224 */ /* 0x000fe400078e0ae7 */
[----:B------:R-:W-:Y:S02]  /*8d60*/  IMAD.MOV.U32 R165, RZ, RZ, R232 ;  /* 0x000000ffffa57224 */ /* 0x000fe400078e00e8 */
[----:B------:R-:W-:-:S04]  /*8d70*/  IMAD.HI.U32 R231, R246, R229, RZ ;  /* 0x000000e5f6e77227 */ /* 0x000fc800078e00ff */
[----:B------:R-:W-:Y:S01]  /*8d80*/  @!P3 IMAD.IADD R228, R228, 0x1, -R2 ;  /* 0x00000001e4e4b824 */ /* 0x000fe200078e0a02 */
[----:B------:R-:W-:Y:S01]  /*8d90*/  ISETP.GE.AND P3, PT, R155, RZ, PT ;  /* 0x000000ff9b00720c */ /* 0x000fe20003f66270 */
[----:B------:R-:W-:Y:S02]  /*8da0*/  IMAD R227, R2, R153, R227 ;  /* 0x0000009902e37224 */ /* 0x000fe400078e02e3 */
[----:B------:R-:W-:-:S04]  /*8db0*/  IMAD.HI.U32 R155, R246, R165, RZ ;  /* 0x000000a5f69b7227 */ /* 0x000fc800078e00ff */
[----:B------:R-:W-:Y:S02]  /*8dc0*/  IMAD.MOV.U32 R153, RZ, RZ, R224 ;  /* 0x000000ffff997224 */ /* 0x000fe400078e00e0 */
[----:B------:R-:W-:Y:S02]  /*8dd0*/  IMAD.MOV R224, RZ, RZ, -R231 ;  /* 0x000000ffffe07224 */ /* 0x000fe400078e0ae7 */
[--C-:B------:R-:W-:Y:S02]  /*8de0*/  @!P1 IMAD.IADD R226, R226, 0x1, -R2.reuse ;  /* 0x00000001e2e29824 */ /* 0x100fe400078e0a02 */
[----:B------:R-:W-:Y:S02]  /*8df0*/  @!P5 IMAD.IADD R225, R225, 0x1, -R2 ;  /* 0x00000001e1e1d824 */ /* 0x000fe400078e0a02 */
[----:B------:R-:W-:Y:S01]  /*8e00*/  IMAD.MOV R231, RZ, RZ, -R155 ;  /* 0x000000ffffe77224 */ /* 0x000fe200078e0a9b */
[C---:B------:R-:W-:Y:S01]  /*8e10*/  ISETP.GT.U32.AND P5, PT, R2.reuse, R228, PT ;  /* 0x000000e40200720c */ /* 0x040fe20003fa4070 */
[C---:B------:R-:W-:Y:S01]  /*8e20*/  IMAD R224, R2.reuse, R224, R229 ;  /* 0x000000e002e07224 */ /* 0x040fe200078e02e5 */
[----:B------:R-:W-:Y:S01]  /*8e30*/  ISETP.GT.U32.AND P1, PT, R2, R227, PT ;  /* 0x000000e30200720c */ /* 0x000fe20003f24070 */
[----:B------:R-:W-:-:S02]  /*8e40*/  IMAD.MOV.U32 R155, RZ, RZ, R226 ;  /* 0x000000ffff9b7224 */ /* 0x000fc400078e00e2 */
[----:B------:R-:W-:Y:S01]  /*8e50*/  @!P2 IMAD.MOV R153, RZ, RZ, -R153 ;  /* 0x000000ffff99a224 */ /* 0x000fe200078e0a99 */
[C---:B------:R-:W-:Y:S01]  /*8e60*/  ISETP.GT.U32.AND P2, PT, R2.reuse, R225, PT ;  /* 0x000000e10200720c */ /* 0x040fe20003f44070 */
[----:B------:R-:W-:Y:S01]  /*8e70*/  @!P6 IMAD.MOV R155, RZ, RZ, -R155 ;  /* 0x000000ffff9be224 */ /* 0x000fe200078e0a9b */
[C---:B------:R-:W-:Y:S02]  /*8e80*/  ISETP.GT.U32.AND P6, PT, R2.reuse, R224, PT ;  /* 0x000000e00200720c */ /* 0x040fe40003fc4070 */
[----:B------:R-:W-:Y:S01]  /*8e90*/  IABS R229, R160 ;  /* 0x000000a000e57213 */ /* 0x000fe20000000000 */
[----:B------:R-:W-:Y:S01]  /*8ea0*/  IMAD R165, R2, R231, R165 ;  /* 0x000000e702a57224 */ /* 0x000fe200078e02a5 */
[----:B------:R-:W-:Y:S01]  /*8eb0*/  IABS R231, R164 ;  /* 0x000000a400e77213 */ /* 0x000fe20000000000 */
[--C-:B------:R-:W-:Y:S02]  /*8ec0*/  @!P5 IMAD.IADD R228, R228, 0x1, -R2.reuse ;  /* 0x00000001e4e4d824 */ /* 0x100fe400078e0a02 */
[----:B------:R-:W-:-:S02]  /*8ed0*/  @!P1 IMAD.IADD R227, R227, 0x1, -R2 ;  /* 0x00000001e3e39824 */ /* 0x000fc400078e0a02 */
[----:B------:R-:W-:Y:S02]  /*8ee0*/  IMAD.MOV.U32 R226, RZ, RZ, R229 ;  /* 0x000000ffffe27224 */ /* 0x000fe400078e00e5 */
[--C-:B------:R-:W-:Y:S01]  /*8ef0*/  @!P2 IMAD.IADD R225, R225, 0x1, -R2.reuse ;  /* 0x00000001e1e1a824 */ /* 0x100fe200078e0a02 */
[----:B------:R-:W-:Y:S01]  /*8f00*/  ISETP.GE.AND P2, PT, R157, RZ, PT ;  /* 0x000000ff9d00720c */ /* 0x000fe20003f46270 */
[----:B------:R-:W-:Y:S01]  /*8f10*/  @!P6 IMAD.IADD R224, R224, 0x1, -R2 ;  /* 0x00000001e0e0e824 */ /* 0x000fe200078e0a02 */
[C---:B------:R-:W-:Y:S01]  /*8f20*/  ISETP.GT.U32.AND P5, PT, R2.reuse, R165, PT ;  /* 0x000000a50200720c */ /* 0x040fe20003fa4070 */
[----:B------:R-:W-:Y:S01]  /*8f30*/  IMAD.MOV.U32 R157, RZ, RZ, R228 ;  /* 0x000000ffff9d7224 */ /* 0x000fe200078e00e4 */
[----:B------:R-:W-:Y:S01]  /*8f40*/  ISETP.GT.U32.AND P6, PT, R2, R227, PT ;  /* 0x000000e30200720c */ /* 0x000fe20003fc4070 */
[----:B------:R-:W-:Y:S02]  /*8f50*/  IMAD.MOV.U32 R229, RZ, RZ, R231 ;  /* 0x000000ffffe57224 */ /* 0x000fe400078e00e7 */
[----:B------:R-:W-:-:S04]  /*8f60*/  IMAD.HI.U32 R232, R246, R226, RZ ;  /* 0x000000e2f6e87227 */ /* 0x000fc800078e00ff */
[----:B------:R-:W-:Y:S01]  /*8f70*/  @!P4 IMAD.MOV R157, RZ, RZ, -R157 ;  /* 0x000000ffff9dc224 */ /* 0x000fe200078e0a9d */
[----:B------:R-:W-:Y:S01]  /*8f80*/  ISETP.GT.U32.AND P4, PT, R2, R224, PT ;  /* 0x000000e00200720c */ /* 0x000fe20003f84070 */
[----:B------:R-:W-:Y:S01]  /*8f90*/  IMAD.HI.U32 R231, R246, R229, RZ ;  /* 0x000000e5f6e77227 */ /* 0x000fe200078e00ff */
[----:B------:R-:W-:-:S03]  /*8fa0*/  ISETP.GE.AND P1, PT, R158, RZ, PT ;  /* 0x000000ff9e00720c */ /* 0x000fc60003f26270 */
[----:B------:R-:W-:Y:S02]  /*8fb0*/  IMAD.MOV R232, RZ, RZ, -R232 ;  /* 0x000000ffffe87224 */ /* 0x000fe400078e0ae8 */
[----:B------:R-:W-:Y:S02]  /*8fc0*/  IMAD.MOV.U32 R158, RZ, RZ, R225 ;  /* 0x000000ffff9e7224 */ /* 0x000fe400078e00e1 */
[----:B------:R-:W-:Y:S02]  /*8fd0*/  IMAD.MOV R231, RZ, RZ, -R231 ;  /* 0x000000ffffe77224 */ /* 0x000fe400078e0ae7 */
[C---:B------:R-:W-:Y:S02]  /*8fe0*/  IMAD R225, R2.reuse, R232, R226 ;  /* 0x000000e802e17224 */ /* 0x040fe400078e02e2 */
[----:B------:R-:W-:Y:S02]  /*8ff0*/  @!P5 IMAD.IADD R165, R165, 0x1, -R2 ;  /* 0x00000001a5a5d824 */ /* 0x000fe400078e0a02 */
[----:B------:R-:W-:-:S02]  /*9000*/  IMAD R229, R2, R231, R229 ;  /* 0x000000e702e57224 */ /* 0x000fc400078e02e5 */
[--C-:B------:R-:W-:Y:S01]  /*9010*/  @!P6 IMAD.IADD R227, R227, 0x1, -R2.reuse ;  /* 0x00000001e3e3e824 */ /* 0x100fe200078e0a02 */
[----:B------:R-:W-:Y:S01]  /*9020*/  ISETP.GT.U32.AND P6, PT, R2, R225, PT ;  /* 0x000000e10200720c */ /* 0x000fe20003fc4070 */
[----:B------:R-:W-:Y:S01]  /*9030*/  @!P4 IMAD.IADD R224, R224, 0x1, -R2 ;  /* 0x00000001e0e0c824 */ /* 0x000fe200078e0a02 */
[C---:B------:R-:W-:Y:S02]  /*9040*/  ISETP.GT.U32.AND P5, PT, R2.reuse, R165, PT ;  /* 0x000000a50200720c */ /* 0x040fe40003fa4070 */
[----:B------:R-:W-:Y:S02]  /*9050*/  ISETP.GT.U32.AND P4, PT, R2, R229, PT ;  /* 0x000000e50200720c */ /* 0x000fe40003f84070 */
[----:B------:R-:W-:Y:S01]  /*9060*/  IABS R233, R162 ;  /* 0x000000a200e97213 */ /* 0x000fe20000000000 */
[----:B------:R-:W-:Y:S01]  /*9070*/  @!P0 IMAD.MOV R158, RZ, RZ, -R158 ;  /* 0x000000ffff9e8224 */ /* 0x000fe200078e0a9e */
[----:B------:R-:W-:-:S03]  /*9080*/  ISETP.GE.AND P0, PT, R160, RZ, PT ;  /* 0x000000ffa000720c */ /* 0x000fc60003f06270 */
[----:B------:R-:W-:Y:S01]  /*9090*/  IMAD.MOV.U32 R228, RZ, RZ, R233 ;  /* 0x000000ffffe47224 */ /* 0x000fe200078e00e9 */
[----:B------:R-:W-:Y:S01]  /*90a0*/  IABS R233, R167 ;  /* 0x000000a700e97213 */ /* 0x000fe20000000000 */
[----:B------:R-:W-:Y:S02]  /*90b0*/  @!P6 IMAD.IADD R225, R225, 0x1, -R2 ;  /* 0x00000001e1e1e824 */ /* 0x000fe400078e0a02 */
[----:B------:R-:W-:-:S04]  /*90c0*/  IMAD.HI.U32 R160, R246, R228, RZ ;  /* 0x000000e4f6a07227 */ /* 0x000fc800078e00ff */
[--C-:B------:R-:W-:Y:S01]  /*90d0*/  @!P5 IMAD.IADD R165, R165, 0x1, -R2.reuse ;  /* 0x00000001a5a5d824 */ /* 0x100fe200078e0a02 */
[----:B------:R-:W-:Y:S01]  /*90e0*/  ISETP.GE.AND P5, PT, R164, RZ, PT ;  /* 0x000000ffa400720c */ /* 0x000fe20003fa6270 */
[----:B------:R-:W-:Y:S01]  /*90f0*/  @!P4 IMAD.IADD R229, R229, 0x1, -R2 ;  /* 0x00000001e5e5c824 */ /* 0x000fe200078e0a02 */
[----:B------:R-:W-:Y:S01]  /*9100*/  ISETP.GT.U32.AND P4, PT, R2, R225, PT ;  /* 0x000000e10200720c */ /* 0x000fe20003f84070 */
[----:B------:R-:W-:Y:S02]  /*9110*/  IMAD.MOV R160, RZ, RZ, -R160 ;  /* 0x000000ffffa07224 */ /* 0x000fe400078e0aa0 */
[----:B------:R-:W-:Y:S01]  /*9120*/  IMAD.HI.U32 R164, R246, R233, RZ ;  /* 0x000000e9f6a47227 */ /* 0x000fe200078e00ff */
[----:B------:R-:W-:-:S03]  /*9130*/  IABS R226, R169 ;  /* 0x000000a900e27213 */ /* 0x000fc60000000000 */
[C---:B------:R-:W-:Y:S02]  /*9140*/  IMAD R228, R2.reuse, R160, R228 ;  /* 0x000000a002e47224 */ /* 0x040fe400078e02e4 */
[----:B------:R-:W-:Y:S02]  /*9150*/  IMAD.MOV R164, RZ, RZ, -R164 ;  /* 0x000000ffffa47224 */ /* 0x000fe400078e0aa4 */
[----:B------:R-:W-:Y:S01]  /*9160*/  IMAD.MOV.U32 R160, RZ, RZ, R227 ;  /* 0x000000ffffa07224 */ /* 0x000fe200078e00e3 */
[----:B------:R-:W-:Y:S01]  /*9170*/  ISETP.GT.U32.AND P6, PT, R2, R228, PT ;  /* 0x000000e40200720c */ /* 0x000fe20003fc4070 */
[----:B------:R-:W-:-:S04]  /*9180*/  IMAD.HI.U32 R232, R246, R226, RZ ;  /* 0x000000e2f6e87227 */ /* 0x000fc800078e00ff */
[----:B------:R-:W-:Y:S01]  /*9190*/  IMAD R227, R2, R164, R233 ;  /* 0x000000a402e37224 */ /* 0x000fe200078e02e9 */
[----:B------:R-:W-:Y:S01]  /*91a0*/  IABS R164, R171 ;  /* 0x000000ab00a47213 */ /* 0x000fe20000000000 */
[----:B------:R-:W-:Y:S01]  /*91b0*/  @!P3 IMAD.MOV R160, RZ, RZ, -R160 ;  /* 0x000000ffffa0b224 */ /* 0x000fe200078e0aa0 */
[----:B------:R-:W-:Y:S01]  /*91c0*/  ISETP.GE.AND P3, PT, R162, RZ, PT ;  /* 0x000000ffa200720c */ /* 0x000fe20003f66270 */
[----:B------:R-:W-:Y:S02]  /*91d0*/  IMAD.MOV R232, RZ, RZ, -R232 ;  /* 0x000000ffffe87224 */ /* 0x000fe400078e0ae8 */
[----:B------:R-:W-:Y:S02]  /*91e0*/  IMAD.MOV.U32 R162, RZ, RZ, R224 ;  /* 0x000000ffffa27224 */ /* 0x000fe400078e00e0 */
[----:B------:R-:W-:Y:S02]  /*91f0*/  @!P4 IMAD.IADD R225, R225, 0x1, -R2 ;  /* 0x00000001e1e1c824 */ /* 0x000fe400078e0a02 */
[----:B------:R-:W-:-:S02]  /*9200*/  IMAD.MOV.U32 R224, RZ, RZ, R164 ;  /* 0x000000ffffe07224 */ /* 0x000fc400078e00a4 */
[----:B------:R-:W-:Y:S02]  /*9210*/  IMAD.MOV.U32 R164, RZ, RZ, R165 ;  /* 0x000000ffffa47224 */ /* 0x000fe400078e00a5 */
[C---:B------:R-:W-:Y:S02]  /*9220*/  IMAD R226, R2.reuse, R232, R226 ;  /* 0x000000e802e27224 */ /* 0x040fe400078e02e2 */
[----:B------:R-:W-:Y:S01]  /*9230*/  @!P2 IMAD.MOV R162, RZ, RZ, -R162 ;  /* 0x000000ffffa2a224 */ /* 0x000fe200078e0aa2 */
[----:B------:R-:W-:Y:S01]  /*9240*/  ISETP.GT.U32.AND P2, PT, R2, R229, PT ;  /* 0x000000e50200720c */ /* 0x000fe20003f44070 */
[----:B------:R-:W-:Y:S01]  /*9250*/  IMAD.MOV.U32 R165, RZ, RZ, R225 ;  /* 0x000000ffffa57224 */ /* 0x000fe200078e00e1 */
[----:B------:R-:W-:Y:S01]  /*9260*/  IABS R231, R183 ;  /* 0x000000b700e77213 */ /* 0x000fe20000000000 */
[----:B------:R-:W-:Y:S02]  /*9270*/  @!P6 IMAD.IADD R228, R228, 0x1, -R2 ;  /* 0x00000001e4e4e824 */ /* 0x000fe400078e0a02 */
[----:B------:R-:W-:Y:S01]  /*9280*/  @!P0 IMAD.MOV R165, RZ, RZ, -R165 ;  /* 0x000000ffffa58224 */ /* 0x000fe200078e0aa5 */
[----:B------:R-:W-:Y:S01]  /*9290*/  ISETP.GT.U32.AND P0, PT, R2, R226, PT ;  /* 0x000000e20200720c */ /* 0x000fe20003f04070 */
[----:B------:R-:W-:Y:S01]  /*92a0*/  @!P1 IMAD.MOV R164, RZ, RZ, -R164 ;  /* 0x000000ffffa49224 */ /* 0x000fe200078e0aa4 */
[----:B------:R-:W-:Y:S01]  /*92b0*/  ISETP.GE.AND P1, PT, R167, RZ, PT ;  /* 0x000000ffa700720c */ /* 0x000fe20003f26270 */
[----:B------:R-:W-:Y:S01]  /*92c0*/  IMAD.HI.U32 R167, R246, R224, RZ ;  /* 0x000000e0f6a77227 */ /* 0x000fe200078e00ff */
[----:B------:R-:W-:-:S03]  /*92d0*/  ISETP.GT.U32.AND P6, PT, R2, R228, PT ;  /* 0x000000e40200720c */ /* 0x000fc60003fc4070 */
[----:B------:R-:W-:Y:S01]  /*92e0*/  IMAD.HI.U32 R232, R246, R231, RZ ;  /* 0x000000e7f6e87227 */ /* 0x000fe200078e00ff */
[----:B------:R-:W-:-:S03]  /*92f0*/  ISETP.GT.U32.AND P4, PT, R2, R227, PT ;  /* 0x000000e30200720c */ /* 0x000fc60003f84070 */
[----:B------:R-:W-:Y:S02]  /*9300*/  IMAD.MOV R167, RZ, RZ, -R167 ;  /* 0x000000ffffa77224 */ /* 0x000fe400078e0aa7 */
[----:B------:R-:W-:Y:S02]  /*9310*/  IMAD.MOV R232, RZ, RZ, -R232 ;  /* 0x000000ffffe87224 */ /* 0x000fe400078e0ae8 */
[----:B------:R-:W-:Y:S02]  /*9320*/  @!P2 IMAD.IADD R229, R229, 0x1, -R2 ;  /* 0x00000001e5e5a824 */ /* 0x000fe400078e0a02 */
[C---:B------:R-:W-:Y:S02]  /*9330*/  IMAD R224, R2.reuse, R167, R224 ;  /* 0x000000a702e07224 */ /* 0x040fe400078e02e0 */
[----:B------:R-:W-:Y:S01]  /*9340*/  IMAD R225, R2, R232, R231 ;  /* 0x000000e802e17224 */ /* 0x000fe200078e02e7 */
[----:B------:R-:W-:Y:S01]  /*9350*/  IABS R231, R172 ;  /* 0x000000ac00e77213 */ /* 0x000fe20000000000 */
[----:B------:R-:W-:-:S02]  /*9360*/  @!P0 IMAD.IADD R226, R226, 0x1, -R2 ;  /* 0x00000001e2e28824 */ /* 0x000fc400078e0a02 */
[----:B------:R-:W-:Y:S02]  /*9370*/  IMAD.MOV.U32 R167, RZ, RZ, R229 ;  /* 0x000000ffffa77224 */ /* 0x000fe400078e00e5 */
[----:B------:R-:W-:Y:S02]  /*9380*/  @!P6 IMAD.IADD R228, R228, 0x1, -R2 ;  /* 0x00000001e4e4e824 */ /* 0x000fe400078e0a02 */
[----:B------:R-:W-:Y:S01]  /*9390*/  @!P5 IMAD.MOV R167, RZ, RZ, -R167 ;  /* 0x000000ffffa7d224 */ /* 0x000fe200078e0aa7 */
[----:B------:R-:W-:Y:S01]  /*93a0*/  ISETP.GT.U32.AND P5, PT, R2, R226, PT ;  /* 0x000000e20200720c */ /* 0x000fe20003fa4070 */
[----:B------:R-:W-:Y:S01]  /*93b0*/  IMAD.HI.U32 R229, R246, R231, RZ ;  /* 0x000000e7f6e57227 */ /* 0x000fe200078e00ff */
[----:B------:R-:W-:-:S03]  /*93c0*/  ISETP.GT.U32.AND P6, PT, R2, R225, PT ;  /* 0x000000e10200720c */ /* 0x000fc60003fc4070 */
[--C-:B------:R-:W-:Y:S02]  /*93d0*/  @!P4 IMAD.IADD R227, R227, 0x1, -R2.reuse ;  /* 0x00000001e3e3c824 */ /* 0x100fe400078e0a02 */
[----:B------:R-:W-:Y:S01]  /*93e0*/  IMAD.MOV R229, RZ, RZ, -R229 ;  /* 0x000000ffffe57224 */ /* 0x000fe200078e0ae5 */
[----:B------:R-:W-:Y:S02]  /*93f0*/  IABS R232, R174 ;  /* 0x000000ae00e87213 */ /* 0x000fe40000000000 */
[C---:B------:R-:W-:Y:S01]  /*9400*/  ISETP.GT.U32.AND P0, PT, R2.reuse, R227, PT ;  /* 0x000000e30200720c */ /* 0x040fe20003f04070 */
[----:B------:R-:W-:Y:S01]  /*9410*/  IMAD R231, R2, R229, R231 ;  /* 0x000000e502e77224 */ /* 0x000fe200078e02e7 */
[----:B------:R-:W-:Y:S01]  /*9420*/  ISETP.GE.AND P2, PT, R169, RZ, PT ;  /* 0x000000ffa900720c */ /* 0x000fe20003f46270 */
[----:B------:R-:W-:Y:S01]  /*9430*/  @!P5 IMAD.IADD R226, R226, 0x1, -R2 ;  /* 0x00000001e2e2d824 */ /* 0x000fe200078e0a02 */
[----:B------:R-:W-:Y:S01]  /*9440*/  IABS R233, R176 ;  /* 0x000000b000e97213 */ /* 0x000fe20000000000 */
[----:B------:R-:W-:Y:S01]  /*9450*/  IMAD.MOV.U32 R169, RZ, RZ, R228 ;  /* 0x000000ffffa97224 */ /* 0x000fe200078e00e4 */
[----:B------:R-:W-:Y:S01]  /*9460*/  ISETP.GT.U32.AND P5, PT, R2, R231, PT ;  /* 0x000000e70200720c */ /* 0x000fe20003fa4070 */
[----:B------:R-:W-:-:S02]  /*9470*/  @!P6 IMAD.IADD R225, R225, 0x1, -R2 ;  /* 0x00000001e1e1e824 */ /* 0x000fc400078e0a02 */
[----:B------:R-:W-:-:S04]  /*9480*/  IMAD.HI.U32 R229, R246, R232, RZ ;  /* 0x000000e8f6e57227 */ /* 0x000fc800078e00ff */
[----:B------:R-:W-:Y:S01]  /*9490*/  @!P3 IMAD.MOV R169, RZ, RZ, -R169 ;  /* 0x000000ffffa9b224 */ /* 0x000fe200078e0aa9 */
[C---:B------:R-:W-:Y:S01]  /*94a0*/  ISETP.GT.U32.AND P3, PT, R2.reuse, R224, PT ;  /* 0x000000e00200720c */ /* 0x040fe20003f64070 */
[----:B------:R-:W-:Y:S01]  /*94b0*/  IMAD.MOV.U32 R228, RZ, RZ, R233 ;  /* 0x000000ffffe47224 */ /* 0x000fe200078e00e9 */
[----:B------:R-:W-:Y:S01]  /*94c0*/  ISETP.GT.U32.AND P6, PT, R2, R225, PT ;  /* 0x000000e10200720c */ /* 0x000fe20003fc4070 */
[----:B------:R-:W-:Y:S02]  /*94d0*/  IMAD.MOV R229, RZ, RZ, -R229 ;  /* 0x000000ffffe57224 */ /* 0x000fe400078e0ae5 */
[----:B------:R-:W-:Y:S01]  /*94e0*/  @!P0 IMAD.IADD R227, R227, 0x1, -R2 ;  /* 0x00000001e3e38824 */ /* 0x000fe200078e0a02 */
[----:B------:R-:W-:Y:S01]  /*94f0*/  ISETP.GE.AND P0, PT, R171, RZ, PT ;  /* 0x000000ffab00720c */ /* 0x000fe20003f06270 */
[----:B------:R-:W-:-:S04]  /*9500*/  IMAD.HI.U32 R171, R246, R228, RZ ;  /* 0x000000e4f6ab7227 */ /* 0x000fc800078e00ff */
[C---:B------:R-:W-:Y:S02]  /*9510*/  IMAD R232, R2.reuse, R229, R232 ;  /* 0x000000e502e87224 */ /* 0x040fe400078e02e8 */
[----:B------:R-:W-:Y:S02]  /*9520*/  IMAD.MOV R171, RZ, RZ, -R171 ;  /* 0x000000ffffab7224 */ /* 0x000fe400078e0aab */
[----:B------:R-:W-:Y:S01]  /*9530*/  @!P5 IMAD.IADD R231, R231, 0x1, -R2 ;  /* 0x00000001e7e7d824 */ /* 0x000fe200078e0a02 */
[C---:B------:R-:W-:Y:S02]  /*9540*/  ISETP.GT.U32.AND P5, PT, R2.reuse, R232, PT ;  /* 0x000000e80200720c */ /* 0x040fe40003fa4070 */
[----:B------:R-:W-:Y:S01]  /*9550*/  ISETP.GE.AND P4, PT, R183, RZ, PT ;  /* 0x000000ffb700720c */ /* 0x000fe20003f86270 */
[----:B------:R-:W-:Y:S01]  /*9560*/  IMAD R228, R2, R171, R228 ;  /* 0x000000ab02e47224 */ /* 0x000fe200078e02e4 */
[----:B------:R-:W-:Y:S01]  /*9570*/  IABS R183, R178 ;  /* 0x000000b200b77213 */ /* 0x000fe20000000000 */
[----:B------:R-:W-:-:S02]  /*9580*/  @!P3 IMAD.IADD R224, R224, 0x1, -R2 ;  /* 0x00000001e0e0b824 */ /* 0x000fc400078e0a02 */
[----:B------:R-:W-:Y:S02]  /*9590*/  IMAD.MOV.U32 R171, RZ, RZ, R227 ;  /* 0x000000ffffab7224 */ /* 0x000fe400078e00e3 */
[----:B------:R-:W-:Y:S01]  /*95a0*/  @!P6 IMAD.IADD R225, R225, 0x1, -R2 ;  /* 0x00000001e1e1e824 */ /* 0x000fe200078e0a02 */
[----:B------:R-:W-:Y:S01]  /*95b0*/  ISETP.GE.AND P6, PT, R172, RZ, PT ;  /* 0x000000ffac00720c */ /* 0x000fe20003fc6270 */
[----:B------:R-:W-:Y:S01]  /*95c0*/  IMAD.HI.U32 R172, R246, R183, RZ ;  /* 0x000000b7f6ac7227 */ /* 0x000fe200078e00ff */
[----:B------:R-:W-:-:S03]  /*95d0*/  ISETP.GE.AND P3, PT, R174, RZ, PT ;  /* 0x000000ffae00720c */ /* 0x000fc60003f66270 */
[----:B------:R-:W-:Y:S01]  /*95e0*/  @!P1 IMAD.MOV R171, RZ, RZ, -R171 ;  /* 0x000000ffffab9224 */ /* 0x000fe200078e0aab */
[----:B------:R-:W-:Y:S01]  /*95f0*/  ISETP.GT.U32.AND P1, PT, R2, R224, PT ;  /* 0x000000e00200720c */ /* 0x000fe20003f24070 */
[----:B------:R-:W-:Y:S02]  /*9600*/  IMAD.MOV R227, RZ, RZ, -R172 ;  /* 0x000000ffffe37224 */ /* 0x000fe400078e0aac */
[----:B------:R-:W-:Y:S02]  /*9610*/  IMAD.MOV.U32 R172, RZ, RZ, R226 ;  /* 0x000000ffffac7224 */ /* 0x000fe400078e00e2 */
[----:B------:R-:W-:Y:S01]  /*9620*/  IMAD.MOV.U32 R174, RZ, RZ, R225 ;  /* 0x000000ffffae7224 */ /* 0x000fe200078e00e1 */
[----:B------:R-:W-:Y:S01]  /*9630*/  IABS R229, R179 ;  /* 0x000000b300e57213 */ /* 0x000fe20000000000 */
[----:B------:R-:W-:Y:S02]  /*9640*/  @!P5 IMAD.IADD R232, R232, 0x1, -R2 ;  /* 0x00000001e8e8d824 */ /* 0x000fe400078e0a02 */
[----:B------:R-:W-:Y:S01]  /*9650*/  @!P2 IMAD.MOV R172, RZ, RZ, -R172 ;  /* 0x000000ffffaca224 */ /* 0x000fe200078e0aac */
[C---:B------:R-:W-:Y:S01]  /*9660*/  ISETP.GT.U32.AND P2, PT, R2.reuse, R231, PT ;  /* 0x000000e70200720c */ /* 0x040fe20003f44070 */
[----:B------:R-:W-:Y:S01]  /*9670*/  @!P4 IMAD.MOV R174, RZ, RZ, -R174 ;  /* 0x000000ffffaec224 */ /* 0x000fe200078e0aae */
[C---:B------:R-:W-:Y:S01]  /*9680*/  ISETP.GT.U32.AND P4, PT, R2.reuse, R228, PT ;  /* 0x000000e40200720c */ /* 0x040fe20003f84070 */
[C---:B------:R-:W-:Y:S01]  /*9690*/  IMAD R183, R2.reuse, R227, R183 ;  /* 0x000000e302b77224 */ /* 0x040fe200078e02b7 */
[----:B------:R-:W-:Y:S01]  /*96a0*/  ISETP.GT.U32.AND P5, PT, R2, R232, PT ;  /* 0x000000e80200720c */ /* 0x000fe20003fa4070 */
[----:B------:R-:W-:-:S04]  /*96b0*/  IMAD.HI.U32 R225, R246, R229, RZ ;  /* 0x000000e5f6e17227 */ /* 0x000fc800078e00ff */
[----:B------:R-:W-:Y:S01]  /*96c0*/  @!P1 IMAD.IADD R224, R224, 0x1, -R2 ;  /* 0x00000001e0e09824 */ /* 0x000fe200078e0a02 */
[----:B------:R-:W-:Y:S01]  /*96d0*/  ISETP.GT.U32.AND P1, PT, R2, R183, PT ;  /* 0x000000b70200720c */ /* 0x000fe20003f24070 */
[----:B------:R-:W-:Y:S01]  /*96e0*/  IMAD.MOV R225, RZ, RZ, -R225 ;  /* 0x000000ffffe17224 */ /* 0x000fe200078e0ae1 */
[----:B------:R-:W-:-:S03]  /*96f0*/  IABS R233, R185 ;  /* 0x000000b900e97213 */ /* 0x000fc60000000000 */
[----:B------:R-:W-:Y:S01]  /*9700*/  IMAD R229, R2, R225, R229 ;  /* 0x000000e102e57224 */ /* 0x000fe200078e02e5 */
[----:B------:R-:W-:Y:S01]  /*9710*/  IABS R226, R181 ;  /* 0x000000b500e27213 */ /* 0x000fe20000000000 */
[--C-:B------:R-:W-:Y:S01]  /*9720*/  @!P2 IMAD.IADD R231, R231, 0x1, -R2.reuse ;  /* 0x00000001e7e7a824 */ /* 0x100fe200078e0a02 */
[----:B------:R-:W-:Y:S01]  /*9730*/  ISETP.GE.AND P2, PT, R176, RZ, PT ;  /* 0x000000ffb000720c */ /* 0x000fe20003f46270 */
[--C-:B------:R-:W-:Y:S02]  /*9740*/  @!P4 IMAD.IADD R228, R228, 0x1, -R2.reuse ;  /* 0x00000001e4e4c824 */ /* 0x100fe400078e0a02 */
[----:B------:R-:W-:Y:S01]  /*9750*/  @!P5 IMAD.IADD R232, R232, 0x1, -R2 ;  /* 0x00000001e8e8d824 */ /* 0x000fe200078e0a02 */
[----:B------:R-:W-:Y:S01]  /*9760*/  ISETP.GT.U32.AND P5, PT, R2, R229, PT ;  /* 0x000000e50200720c */ /* 0x000fe20003fa4070 */
[----:B------:R-:W-:Y:S02]  /*9770*/  IMAD.MOV.U32 R176, RZ, RZ, R224 ;  /* 0x000000ffffb07224 */ /* 0x000fe400078e00e0 */
[----:B------:R-:W-:Y:S01]  /*9780*/  IMAD.HI.U32 R224, R246, R233, RZ ;  /* 0x000000e9f6e07227 */ /* 0x000fe200078e00ff */
[----:B------:R-:W-:-:S03]  /*9790*/  ISETP.GT.U32.AND P4, PT, R2, R228, PT ;  /* 0x000000e40200720c */ /* 0x000fc60003f84070 */
[----:B------:R-:W-:-:S04]  /*97a0*/  IMAD.HI.U32 R227, R246, R226, RZ ;  /* 0x000000e2f6e37227 */ /* 0x000fc800078e00ff */
[----:B------:R-:W-:Y:S02]  /*97b0*/  @!P1 IMAD.IADD R183, R183, 0x1, -R2 ;  /* 0x00000001b7b79824 */ /* 0x000fe400078e0a02 */
[----:B------:R-:W-:Y:S02]  /*97c0*/  IMAD.MOV R224, RZ, RZ, -R224 ;  /* 0x000000ffffe07224 */ /* 0x000fe400078e0ae0 */
[----:B------:R-:W-:Y:S01]  /*97d0*/  IMAD.MOV R227, RZ, RZ, -R227 ;  /* 0x000000ffffe37224 */ /* 0x000fe200078e0ae3 */
[C---:B------:R-:W-:Y:S01]  /*97e0*/  ISETP.GT.U32.AND P1, PT, R2.reuse, R183, PT ;  /* 0x000000b70200720c */ /* 0x040fe20003f24070 */
[C---:B------:R-:W-:Y:S01]  /*97f0*/  IMAD R224, R2.reuse, R224, R233 ;  /* 0x000000e002e07224 */ /* 0x040fe200078e02e9 */
[----:B------:R-:W-:Y:S01]  /*9800*/  IABS R225, R186 ;  /* 0x000000ba00e17213 */ /* 0x000fe20000000000 */
[C---:B------:R-:W-:Y:S02]  /*9810*/  IMAD R226, R2.reuse, R227, R226 ;  /* 0x000000e302e27224 */ /* 0x040fe400078e02e2 */
[----:B------:R-:W-:Y:S01]  /*9820*/  @!P5 IMAD.IADD R229, R229, 0x1, -R2 ;  /* 0x00000001e5e5d824 */ /* 0x000fe200078e0a02 */
[----:B------:R-:W-:Y:S01]  /*9830*/  ISETP.GT.U32.AND P5, PT, R2, R224, PT ;  /* 0x000000e00200720c */ /* 0x000fe20003fa4070 */
[----:B------:R-:W-:Y:S01]  /*9840*/  @!P0 IMAD.MOV R176, RZ, RZ, -R176 ;  /* 0x000000ffffb08224 */ /* 0x000fe200078e0ab0 */
[----:B------:R-:W-:Y:S01]  /*9850*/  ISETP.GE.AND P0, PT, R178, RZ, PT ;  /* 0x000000ffb200720c */ /* 0x000fe20003f06270 */
[----:B------:R-:W-:Y:S01]  /*9860*/  @!P4 IMAD.IADD R228, R228, 0x1, -R2 ;  /* 0x00000001e4e4c824 */ /* 0x000fe200078e0a02 */
[----:B------:R-:W-:Y:S01]  /*9870*/  ISETP.GT.U32.AND P4, PT, R2, R226, PT ;  /* 0x000000e20200720c */ /* 0x000fe20003f84070 */
[----:B------:R-:W-:Y:S01]  /*9880*/  IMAD.HI.U32 R178, R246, R225, RZ ;  /* 0x000000e1f6b27227 */ /* 0x000fe200078e00ff */
[----:B------:R-:W-:-:S03]  /*9890*/  IABS R227, R190 ;  /* 0x000000be00e37213 */ /* 0x000fc60000000000 */
[----:B------:R-:W-:Y:S01]  /*98a0*/  @!P1 IMAD.IADD R183, R183, 0x1, -R2 ;  /* 0x00000001b7b79824 */ /* 0x000fe200078e0a02 */
[----:B------:R-:W-:Y:S01]  /*98b0*/  ISETP.GE.AND P1, PT, R179, RZ, PT ;  /* 0x000000ffb300720c */ /* 0x000fe20003f26270 */
[----:B------:R-:W-:Y:S02]  /*98c0*/  IMAD.MOV R178, RZ, RZ, -R178 ;  /* 0x000000ffffb27224 */ /* 0x000fe400078e0ab2 */
[----:B------:R-:W-:Y:S01]  /*98d0*/  IMAD.HI.U32 R179, R246, R227, RZ ;  /* 0x000000e3f6b37227 */ /* 0x000fe200078e00ff */
[----:B------:R-:W-:-:S03]  /*98e0*/  IABS R234, R188 ;  /* 0x000000bc00ea7213 */ /* 0x000fc60000000000 */
[----:B------:R-:W-:Y:S02]  /*98f0*/  IMAD R225, R2, R178, R225 ;  /* 0x000000b202e17224 */ /* 0x000fe400078e02e1 */
[----:B------:R-:W-:Y:S02]  /*9900*/  IMAD.MOV.U32 R178, RZ, RZ, R231 ;  /* 0x000000ffffb27224 */ /* 0x000fe400078e00e7 */
[--C-:B------:R-:W-:Y:S02]  /*9910*/  @!P5 IMAD.IADD R224, R224, 0x1, -R2.reuse ;  /* 0x00000001e0e0d824 */ /* 0x100fe400078e0a02 */
[----:B------:R-:W-:Y:S02]  /*9920*/  IMAD.MOV R179, RZ, RZ, -R179 ;  /* 0x000000ffffb37224 */ /* 0x000fe400078e0ab3 */
[----:B------:R-:W-:Y:S01]  /*9930*/  @!P4 IMAD.IADD R226, R226, 0x1, -R2 ;  /* 0x00000001e2e2c824 */ /* 0x000fe200078e0a02 */
[----:B------:R-:W-:Y:S01]  /*9940*/  ISETP.GE.AND P4, PT, R181, RZ, PT ;  /* 0x000000ffb500720c */ /* 0x000fe20003f86270 */
[----:B------:R-:W-:Y:S01]  /*9950*/  @!P6 IMAD.MOV R178, RZ, RZ, -R178 ;  /* 0x000000ffffb2e224 */ /* 0x000fe200078e0ab2 */
[C---:B------:R-:W-:Y:S01]  /*9960*/  ISETP.GT.U32.AND P6, PT, R2.reuse, R224, PT ;  /* 0x000000e00200720c */ /* 0x040fe20003fc4070 */
[C---:B------:R-:W-:Y:S01]  /*9970*/  IMAD R227, R2.reuse, R179, R227 ;  /* 0x000000b302e37224 */ /* 0x040fe200078e02e3 */
[----:B------:R-:W-:Y:S01]  /*9980*/  ISETP.GT.U32.AND P5, PT, R2, R229, PT ;  /* 0x000000e50200720c */ /* 0x000fe20003fa4070 */
[----:B------:R-:W-:-:S02]  /*9990*/  IMAD.MOV.U32 R181, RZ, RZ, R228 ;  /* 0x000000ffffb57224 */ /* 0x000fc400078e00e4 */
[----:B------:R-:W-:-:S04]  /*99a0*/  IMAD.HI.U32 R231, R246, R234, RZ ;  /* 0x000000eaf6e77227 */ /* 0x000fc800078e00ff */
[----:B------:R-:W-:Y:S02]  /*99b0*/  IMAD.MOV.U32 R179, RZ, RZ, R232 ;  /* 0x000000ffffb37224 */ /* 0x000fe400078e00e8 */
[----:B------:R-:W-:Y:S01]  /*99c0*/  @!P2 IMAD.MOV R181, RZ, RZ, -R181 ;  /* 0x000000ffffb5a224 */ /* 0x000fe200078e0ab5 */
[C---:B------:R-:W-:Y:S01]  /*99d0*/  ISETP.GT.U32.AND P2, PT, R2.reuse, R227, PT ;  /* 0x000000e30200720c */ /* 0x040fe20003f44070 */
[----:B------:R-:W-:Y:S02]  /*99e0*/  IMAD.MOV R231, RZ, RZ, -R231 ;  /* 0x000000ffffe77224 */ /* 0x000fe400078e0ae7 */
[----:B------:R-:W-:Y:S01]  /*99f0*/  @!P3 IMAD.MOV R179, RZ, RZ, -R179 ;  /* 0x000000ffffb3b224 */ /* 0x000fe200078e0ab3 */
[C---:B------:R-:W-:Y:S01]  /*9a00*/  ISETP.GT.U32.AND P3, PT, R2.reuse, R226, PT ;  /* 0x000000e20200720c */ /* 0x040fe20003f64070 */
[----:B------:R-:W-:Y:S02]  /*9a10*/  IMAD R228, R2, R231, R234 ;  /* 0x000000e702e47224 */ /* 0x000fe400078e02ea */
[----:B------:R-:W-:-:S02]  /*9a20*/  @!P6 IMAD.IADD R224, R224, 0x1, -R2 ;  /* 0x00000001e0e0e824 */ /* 0x000fc400078e0a02 */
[--C-:B------:R-:W-:Y:S01]  /*9a30*/  @!P5 IMAD.IADD R229, R229, 0x1, -R2.reuse ;  /* 0x00000001e5e5d824 */ /* 0x100fe200078e0a02 */
[C---:B------:R-:W-:Y:S01]  /*9a40*/  ISETP.GT.U32.AND P6, PT, R2.reuse, R228, PT ;  /* 0x000000e40200720c */ /* 0x040fe20003fc4070 */
[----:B------:R-:W-:Y:S01]  /*9a50*/  @!P0 IMAD.MOV R183, RZ, RZ, -R183 ;  /* 0x000000ffffb78224 */ /* 0x000fe200078e0ab7 */
[----:B------:R-:W-:Y:S01]  /*9a60*/  ISETP.GT.U32.AND P5, PT, R2, R225, PT ;  /* 0x000000e10200720c */ /* 0x000fe20003fa4070 */
[--C-:B------:R-:W-:Y:S01]  /*9a70*/  @!P2 IMAD.IADD R227, R227, 0x1, -R2.reuse ;  /* 0x00000001e3e3a824 */ /* 0x100fe200078e0a02 */
[----:B------:R-:W-:Y:S01]  /*9a80*/  ISETP.GE.AND P0, PT, R185, RZ, PT ;  /* 0x000000ffb900720c */ /* 0x000fe20003f06270 */
[----:B------:R-:W-:Y:S01]  /*9a90*/  IMAD.MOV.U32 R185, RZ, RZ, R229 ;  /* 0x000000ffffb97224 */ /* 0x000fe200078e00e5 */
[----:B------:R-:W-:Y:S01]  /*9aa0*/  IABS R233, R192 ;  /* 0x000000c000e97213 */ /* 0x000fe20000000000 */
[----:B------:R-:W-:Y:S01]  /*9ab0*/  @!P3 IMAD.IADD R226, R226, 0x1, -R2 ;  /* 0x00000001e2e2b824 */ /* 0x000fe200078e0a02 */
[----:B------:R-:W-:Y:S01]  /*9ac0*/  ISETP.GE.AND P3, PT, R190, RZ, PT ;  /* 0x000000ffbe00720c */ /* 0x000fe20003f66270 */
[----:B------:R-:W-:Y:S01]  /*9ad0*/  @!P1 IMAD.MOV R185, RZ, RZ, -R185 ;  /* 0x000000ffffb99224 */ /* 0x000fe200078e0ab9 */
[----:B------:R-:W-:Y:S01]  /*9ae0*/  ISETP.GT.U32.AND P1, PT, R2, R227, PT ;  /* 0x000000e30200720c */ /* 0x000fe20003f24070 */
[----:B------:R-:W-:Y:S01]  /*9af0*/  IMAD.HI.U32 R190, R246, R233, RZ ;  /* 0x000000e9f6be7227 */ /* 0x000fe200078e00ff */
[----:B------:R-:W-:-:S02]  /*9b00*/  ISETP.GE.AND P2, PT, R186, RZ, PT ;  /* 0x000000ffba00720c */ /* 0x000fc40003f46270 */
[----:B------:R-:W-:Y:S01]  /*9b10*/  IABS R231, R193 ;  /* 0x000000c100e77213 */ /* 0x000fe20000000000 */
[----:B------:R-:W-:Y:S02]  /*9b20*/  IMAD.MOV.U32 R186, RZ, RZ, R226 ;  /* 0x000000ffffba7224 */ /* 0x000fe400078e00e2 */
[----:B------:R-:W-:Y:S02]  /*9b30*/  @!P6 IMAD.IADD R228, R228, 0x1, -R2 ;  /* 0x00000001e4e4e824 */ /* 0x000fe400078e0a02 */
[----:B------:R-:W-:Y:S02]  /*9b40*/  IMAD.MOV R190, RZ, RZ, -R190 ;  /* 0x000000ffffbe7224 */ /* 0x000fe400078e0abe */
[----:B------:R-:W-:Y:S01]  /*9b50*/  @!P5 IMAD.IADD R225, R225, 0x1, -R2 ;  /* 0x00000001e1e1d824 */ /* 0x000fe200078e0a02 */
[----:B------:R-:W-:Y:S01]  /*9b60*/  ISETP.GE.AND P5, PT, R188, RZ, PT ;  /* 0x000000ffbc00720c */ /* 0x000fe20003fa6270 */
[----:B------:R-:W-:Y:S01]  /*9b70*/  @!P4 IMAD.MOV R186, RZ, RZ, -R186 ;  /* 0x000000ffffbac224 */ /* 0x000fe200078e0aba */
[----:B------:R-:W-:Y:S01]  /*9b80*/  IABS R188, R197 ;  /* 0x000000c500bc7213 */ /* 0x000fe20000000000 */
[C---:B------:R-:W-:Y:S01]  /*9b90*/  IMAD R229, R2.reuse, R190, R233 ;  /* 0x000000be02e57224 */ /* 0x040fe200078e02e9 */
[----:B------:R-:W-:Y:S01]  /*9ba0*/  ISETP.GT.U32.AND P4, PT, R2, R228, PT ;  /* 0x000000e40200720c */ /* 0x000fe20003f84070 */
[----:B------:R-:W-:-:S04]  /*9bb0*/  IMAD.HI.U32 R190, R246, R231, RZ ;  /* 0x000000e7f6be7227 */ /* 0x000fc800078e00ff */
[----:B------:R-:W-:Y:S02]  /*9bc0*/  IMAD.MOV.U32 R226, RZ, RZ, R188 ;  /* 0x000000ffffe27224 */ /* 0x000fe400078e00bc */
[----:B------:R-:W-:Y:S02]  /*9bd0*/  @!P1 IMAD.IADD R227, R227, 0x1, -R2 ;  /* 0x00000001e3e39824 */ /* 0x000fe400078e0a02 */
[----:B------:R-:W-:Y:S02]  /*9be0*/  IMAD.MOV.U32 R188, RZ, RZ, R224 ;  /* 0x000000ffffbc7224 */ /* 0x000fe400078e00e0 */
[----:B------:R-:W-:Y:S01]  /*9bf0*/  IMAD.MOV R224, RZ, RZ, -R190 ;  /* 0x000000ffffe07224 */ /* 0x000fe200078e0abe */
[C---:B------:R-:W-:Y:S01]  /*9c00*/  ISETP.GT.U32.AND P6, PT, R2.reuse, R225, PT ;  /* 0x000000e10200720c */ /* 0x040fe20003fc4070 */
[----:B------:R-:W-:Y:S01]  /*9c10*/  IMAD.MOV.U32 R190, RZ, RZ, R227 ;  /* 0x000000ffffbe7224 */ /* 0x000fe200078e00e3 */
[C---:B------:R-:W-:Y:S01]  /*9c20*/  ISETP.GT.U32.AND P1, PT, R2.reuse, R229, PT ;  /* 0x000000e50200720c */ /* 0x040fe20003f24070 */
[----:B------:R-:W-:-:S02]  /*9c30*/  IMAD R227, R2, R224, R231 ;  /* 0x000000e002e37224 */ /* 0x000fc400078e02e7 */
[----:B------:R-:W-:-:S03]  /*9c40*/  @!P4 IMAD.IADD R228, R228, 0x1, -R2 ;  /* 0x00000001e4e4c824 */ /* 0x000fc600078e0a02 */
[----:B------:R-:W-:Y:S01]  /*9c50*/  ISETP.GT.U32.AND P4, PT, R2, R227, PT ;  /* 0x000000e30200720c */ /* 0x000fe20003f84070 */
[----:B------:R-:W-:Y:S01]  /*9c60*/  @!P0 IMAD.MOV R188, RZ, RZ, -R188 ;  /* 0x000000ffffbc8224 */ /* 0x000fe200078e0abc */
[----:B------:R-:W-:-:S03]  /*9c70*/  ISETP.GE.AND P0, PT, R192, RZ, PT ;  /* 0x000000ffc000720c */ /* 0x000fc60003f06270 */
[--C-:B------:R-:W-:Y:S01]  /*9c80*/  @!P6 IMAD.IADD R225, R225, 0x1, -R2.reuse ;  /* 0x00000001e1e1e824 */ /* 0x100fe200078e0a02 */
[----:B------:R-:W-:Y:S01]  /*9c90*/  ISETP.GE.AND P6, PT, R197, RZ, PT ;  /* 0x000000ffc500720c */ /* 0x000fe20003fc6270 */
[----:B------:R-:W-:Y:S01]  /*9ca0*/  @!P1 IMAD.IADD R229, R229, 0x1, -R2 ;  /* 0x00000001e5e59824 */ /* 0x000fe200078e0a02 */
[----:B------:R-:W-:Y:S01]  /*9cb0*/  IABS R197, R202 ;  /* 0x000000ca00c57213 */ /* 0x000fe20000000000 */
[----:B------:R-:W-:-:S04]  /*9cc0*/  IMAD.HI.U32 R192, R246, R226, RZ ;  /* 0x000000e2f6c07227 */ /* 0x000fc800078e00ff */
[----:B------:R-:W-:Y:S01]  /*9cd0*/  @!P4 IMAD.IADD R227, R227, 0x1, -R2 ;  /* 0x00000001e3e3c824 */ /* 0x000fe200078e0a02 */
[----:B------:R-:W-:Y:S01]  /*9ce0*/  ISETP.GT.U32.AND P4, PT, R2, R229, PT ;  /* 0x000000e50200720c */ /* 0x000fe20003f84070 */
[----:B------:R-:W-:Y:S02]  /*9cf0*/  IMAD.MOV R192, RZ, RZ, -R192 ;  /* 0x000000ffffc07224 */ /* 0x000fe400078e0ac0 */
[----:B------:R-:W-:-:S04]  /*9d00*/  IMAD.HI.U32 R232, R246, R197, RZ ;  /* 0x000000c5f6e87227 */ /* 0x000fc800078e00ff */
[----:B------:R-:W-:Y:S01]  /*9d10*/  @!P3 IMAD.MOV R190, RZ, RZ, -R190 ;  /* 0x000000ffffbeb224 */ /* 0x000fe200078e0abe */
[----:B------:R-:W-:Y:S01]  /*9d20*/  ISETP.GE.AND P3, PT, R193, RZ, PT ;  /* 0x000000ffc100720c */ /* 0x000fe20003f66270 */
[----:B------:R-:W-:Y:S02]  /*9d30*/  IMAD.MOV.U32 R193, RZ, RZ, R228 ;  /* 0x000000ffffc17224 */ /* 0x000fe400078e00e4 */
[C---:B------:R-:W-:Y:S02]  /*9d40*/  IMAD R224, R2.reuse, R192, R226 ;  /* 0x000000c002e07224 */ /* 0x040fe400078e02e2 */
[----:B------:R-:W-:Y:S02]  /*9d50*/  IMAD.MOV R228, RZ, RZ, -R232 ;  /* 0x000000ffffe47224 */ /* 0x000fe400078e0ae8 */
[----:B------:R-:W-:Y:S01]  /*9d60*/  @!P5 IMAD.MOV R193, RZ, RZ, -R193 ;  /* 0x000000ffffc1d224 */ /* 0x000fe200078e0ac1 */
[C---:B------:R-:W-:Y:S01]  /*9d70*/  ISETP.GT.U32.AND P5, PT, R2.reuse, R224, PT ;  /* 0x000000e00200720c */ /* 0x040fe20003fa4070 */
[----:B------:R-:W-:Y:S01]  /*9d80*/  IMAD R228, R2, R228, R197 ;  /* 0x000000e402e47224 */ /* 0x000fe200078e02c5 */
[----:B------:R-:W-:Y:S01]  /*9d90*/  ISETP.GE.AND P1, PT, R202, RZ, PT ;  /* 0x000000ffca00720c */ /* 0x000fe20003f26270 */
[----:B------:R-:W-:Y:S01]  /*9da0*/  @!P4 IMAD.IADD R229, R229, 0x1, -R2 ;  /* 0x00000001e5e5c824 */ /* 0x000fe200078e0a02 */
[----:B------:R-:W-:Y:S01]  /*9db0*/  IABS R202, R195 ;  /* 0x000000c300ca7213 */ /* 0x000fe20000000000 */
[----:B------:R-:W-:Y:S01]  /*9dc0*/  IMAD.MOV.U32 R192, RZ, RZ, R225 ;  /* 0x000000ffffc07224 */ /* 0x000fe200078e00e1 */
[----:B------:R-:W-:-:S03]  /*9dd0*/  ISETP.GT.U32.AND P4, PT, R2, R228, PT ;  /* 0x000000e40200720c */ /* 0x000fc60003f84070 */
[----:B------:R-:W-:-:S04]  /*9de0*/  IMAD.HI.U32 R225, R246, R202, RZ ;  /* 0x000000caf6e17227 */ /* 0x000fc800078e00ff */
[----:B------:R-:W-:Y:S01]  /*9df0*/  @!P2 IMAD.MOV R192, RZ, RZ, -R192 ;  /* 0x000000ffffc0a224 */ /* 0x000fe200078e0ac0 */
[----:B------:R-:W-:Y:S01]  /*9e00*/  ISETP.GT.U32.AND P2, PT, R2, R227, PT ;  /* 0x000000e30200720c */ /* 0x000fe20003f44070 */
[----:B------:R-:W-:Y:S01]  /*9e10*/  IMAD.MOV R225, RZ, RZ, -R225 ;  /* 0x000000ffffe17224 */ /* 0x000fe200078e0ae1 */
[----:B------:R-:W-:Y:S01]  /*9e20*/  IABS R226, R200 ;  /* 0x000000c800e27213 */ /* 0x000fe20000000000 */
[----:B------:R-:W-:Y:S01]  /*9e30*/  @!P5 IMAD.IADD R224, R224, 0x1, -R2 ;  /* 0x00000001e0e0d824 */ /* 0x000fe200078e0a02 */
[----:B------:R-:W-:Y:S01]  /*9e40*/  ISETP.GE.AND P5, PT, R195, RZ, PT ;  /* 0x000000ffc300720c */ /* 0x000fe20003fa6270 */
[----:B------:R-:W-:Y:S01]  /*9e50*/  IMAD R202, R2, R225, R202 ;  /* 0x000000e102ca7224 */ /* 0x000fe200078e02ca */
[----:B------:R-:W-:Y:S01]  /*9e60*/  IABS R225, R204 ;  /* 0x000000cc00e17213 */ /* 0x000fe20000000000 */
[----:B------:R-:W-:Y:S02]  /*9e70*/  IMAD.MOV.U32 R195, RZ, RZ, R229 ;  /* 0x000000ffffc37224 */ /* 0x000fe400078e00e5 */
[----:B------:R-:W-:Y:S01]  /*9e80*/  @!P4 IMAD.IADD R228, R228, 0x1, -R2 ;  /* 0x00000001e4e4c824 */ /* 0x000fe200078e0a02 */
[----:B------:R-:W-:Y:S01]  /*9e90*/  ISETP.GT.U32.AND P4, PT, R2, R224, PT ;  /* 0x000000e00200720c */ /* 0x000fe20003f84070 */
[----:B------:R-:W-:Y:S01]  /*9ea0*/  IMAD.HI.U32 R197, R246, R226, RZ ;  /* 0x000000e2f6c57227 */ /* 0x000fe200078e00ff */
[----:B------:R-:W-:-:S03]  /*9eb0*/  IABS R231, R199 ;  /* 0x000000c700e77213 */ /* 0x000fc60000000000 */
[----:B------:R-:W-:Y:S01]  /*9ec0*/  @!P0 IMAD.MOV R195, RZ, RZ, -R195 ;  /* 0x000000ffffc38224 */ /* 0x000fe200078e0ac3 */
[C---:B------:R-:W-:Y:S01]  /*9ed0*/  ISETP.GT.U32.AND P0, PT, R2.reuse, R228, PT ;  /* 0x000000e40200720c */ /* 0x040fe20003f04070 */
[----:B------:R-:W-:Y:S01]  /*9ee0*/  @!P2 IMAD.IADD R227, R227, 0x1, -R2 ;  /* 0x00000001e3e3a824 */ /* 0x000fe200078e0a02 */
[----:B------:R-:W-:Y:S01]  /*9ef0*/  ISETP.GT.U32.AND P2, PT, R2, R202, PT ;  /* 0x000000ca0200720c */ /* 0x000fe20003f44070 */
[----:B------:R-:W-:Y:S02]  /*9f00*/  IMAD.MOV R197, RZ, RZ, -R197 ;  /* 0x000000ffffc57224 */ /* 0x000fe400078e0ac5 */
[----:B------:R-:W-:-:S04]  /*9f10*/  IMAD.HI.U32 R233, R246, R225, RZ ;  /* 0x000000e1f6e97227 */ /* 0x000fc800078e00ff */
[----:B------:R-:W-:Y:S02]  /*9f20*/  IMAD R226, R2, R197, R226 ;  /* 0x000000c502e27224 */ /* 0x000fe400078e02e2 */
[----:B------:R-:W-:Y:S02]  /*9f30*/  IMAD.MOV R233, RZ, RZ, -R233 ;  /* 0x000000ffffe97224 */ /* 0x000fe400078e0ae9 */
[----:B------:R-:W-:-:S04]  /*9f40*/  IMAD.HI.U32 R232, R246, R231, RZ ;  /* 0x000000e7f6e87227 */ /* 0x000fc800078e00ff */
[----:B------:R-:W-:Y:S02]  /*9f50*/  IMAD.MOV.U32 R197, RZ, RZ, R227 ;  /* 0x000000ffffc57224 */ /* 0x000fe400078e00e3 */
[----:B------:R-:W-:Y:S02]  /*9f60*/  IMAD R227, R2, R233, R225 ;  /* 0x000000e902e37224 */ /* 0x000fe400078e02e1 */
[----:B------:R-:W-:Y:S01]  /*9f70*/  @!P4 IMAD.IADD R224, R224, 0x1, -R2 ;  /* 0x00000001e0e0c824 */ /* 0x000fe200078e0a02 */
[----:B------:R-:W-:Y:S01]  /*9f80*/  ISETP.GT.U32.AND P4, PT, R2, R226, PT ;  /* 0x000000e20200720c */ /* 0x000fe20003f84070 */
[----:B------:R-:W-:Y:S02]  /*9f90*/  IMAD.MOV R232, RZ, RZ, -R232 ;  /* 0x000000ffffe87224 */ /* 0x000fe400078e0ae8 */
[----:B------:R-:W-:Y:S01]  /*9fa0*/  @!P0 IMAD.IADD R228, R228, 0x1, -R2 ;  /* 0x00000001e4e48824 */ /* 0x000fe200078e0a02 */
[C---:B------:R-:W-:Y:S01]  /*9fb0*/  ISETP.GT.U32.AND P0, PT, R2.reuse, R227, PT ;  /* 0x000000e30200720c */ /* 0x040fe20003f04070 */
[----:B------:R-:W-:-:S02]  /*9fc0*/  IMAD R231, R2, R232, R231 ;  /* 0x000000e802e77224 */ /* 0x000fc400078e02e7 */
[--C-:B------:R-:W-:Y:S01]  /*9fd0*/  @!P2 IMAD.IADD R202, R202, 0x1, -R2.reuse ;  /* 0x00000001cacaa824 */ /* 0x100fe200078e0a02 */
[----:B------:R-:W-:Y:S01]  /*9fe0*/  IABS R232, R206 ;  /* 0x000000ce00e87213 */ /* 0x000fe20000000000 */
[----:B------:R-:W-:Y:S01]  /*9ff0*/  @!P3 IMAD.MOV R197, RZ, RZ, -R197 ;  /* 0x000000ffffc5b224 */ /* 0x000fe200078e0ac5 */
[C---:B------:R-:W-:Y:S02]  /*a000*/  ISETP.GT.U32.AND P3, PT, R2.reuse, R231, PT ;  /* 0x000000e70200720c */ /* 0x040fe40003f64070 */
[----:B------:R-:W-:Y:S01]  /*a010*/  ISETP.GT.U32.AND P2, PT, R2, R202, PT ;  /* 0x000000ca0200720c */ /* 0x000fe20003f44070 */
[----:B------:R-:W-:Y:S01]  /*a020*/  @!P4 IMAD.IADD R226, R226, 0x1, -R2 ;  /* 0x00000001e2e2c824 */ /* 0x000fe200078e0a02 */
[----:B------:R-:W-:Y:S01]  /*a030*/  IABS R229, R207 ;  /* 0x000000cf00e57213 */ /* 0x000fe20000000000 */
[----:B------:R-:W-:-:S04]  /*a040*/  IMAD.HI.U32 R225, R246, R232, RZ ;  /* 0x000000e8f6e17227 */ /* 0x000fc800078e00ff */
[----:B------:R-:W-:Y:S01]  /*a050*/  @!P0 IMAD.IADD R227, R227, 0x1, -R2 ;  /* 0x00000001e3e38824 */ /* 0x000fe200078e0a02 */
[----:B------:R-:W-:Y:S01]  /*a060*/  ISETP.GT.U32.AND P0, PT, R2, R226, PT ;  /* 0x000000e20200720c */ /* 0x000fe20003f04070 */
[----:B------:R-:W-:Y:S02]  /*a070*/  IMAD.MOV R225, RZ, RZ, -R225 ;  /* 0x000000ffffe17224 */ /* 0x000fe400078e0ae1 */
[----:B------:R-:W-:-:S04]  /*a080*/  IMAD.HI.U32 R233, R246, R229, RZ ;  /* 0x000000e5f6e97227 */ /* 0x000fc800078e00ff */
[--C-:B------:R-:W-:Y:S02]  /*a090*/  @!P2 IMAD.IADD R202, R202, 0x1, -R2.reuse ;  /* 0x00000001cacaa824 */ /* 0x100fe400078e0a02 */
[----:B------:R-:W-:Y:S02]  /*a0a0*/  @!P3 IMAD.IADD R231, R231, 0x1, -R2 ;  /* 0x00000001e7e7b824 */ /* 0x000fe400078e0a02 */
[C---:B------:R-:W-:Y:S02]  /*a0b0*/  IMAD R225, R2.reuse, R225, R232 ;  /* 0x000000e102e17224 */ /* 0x040fe400078e02e8 */
[----:B------:R-:W-:Y:S01]  /*a0c0*/  IMAD.MOV R233, RZ, RZ, -R233 ;  /* 0x000000ffffe97224 */ /* 0x000fe200078e0ae9 */
[----:B------:R-:W-:Y:S01]  /*a0d0*/  ISETP.GE.AND P2, PT, R199, RZ, PT ;  /* 0x000000ffc700720c */ /* 0x000fe20003f46270 */
[----:B------:R-:W-:Y:S01]  /*a0e0*/  IMAD.MOV.U32 R199, RZ, RZ, R224 ;  /* 0x000000ffffc77224 */ /* 0x000fe200078e00e0 */
[C---:B------:R-:W-:Y:S01]  /*a0f0*/  ISETP.GT.U32.AND P4, PT, R2.reuse, R231, PT ;  /* 0x000000e70200720c */ /* 0x040fe20003f84070 */
[----:B------:R-:W-:Y:S01]  /*a100*/  @!P5 IMAD.MOV R202, RZ, RZ, -R202 ;  /* 0x000000ffffcad224 */ /* 0x000fe200078e0aca */
[C---:B------:R-:W-:Y:S01]  /*a110*/  ISETP.GT.U32.AND P5, PT, R2.reuse, R225, PT ;  /* 0x000000e10200720c */ /* 0x040fe20003fa4070 */
[----:B------:R-:W-:Y:S01]  /*a120*/  IMAD R224, R2, R233, R229 ;  /* 0x000000e902e07224 */ /* 0x000fe200078e02e5 */
[----:B------:R-:W-:Y:S01]  /*a130*/  IABS R232, R219 ;  /* 0x000000db00e87213 */ /* 0x000fe20000000000 */
[----:B------:R-:W-:Y:S01]  /*a140*/  @!P0 IMAD.IADD R226, R226, 0x1, -R2 ;  /* 0x00000001e2e28824 */ /* 0x000fe200078e0a02 */
[----:B------:R-:W-:-:S02]  /*a150*/  ISETP.GE.AND P3, PT, R200, RZ, PT ;  /* 0x000000ffc800720c */ /* 0x000fc40003f66270 */
[----:B------:R-:W-:Y:S01]  /*a160*/  ISETP.GT.U32.AND P0, PT, R2, R224, PT ;  /* 0x000000e00200720c */ /* 0x000fe20003f04070 */
[----:B------:R-:W-:Y:S02]  /*a170*/  IMAD.MOV.U32 R200, RZ, RZ, R228 ;  /* 0x000000ffffc87224 */ /* 0x000fe400078e00e4 */
[----:B------:R-:W-:-:S04]  /*a180*/  IMAD.HI.U32 R228, R246, R232, RZ ;  /* 0x000000e8f6e47227 */ /* 0x000fc800078e00ff */
[----:B------:R-:W-:Y:S01]  /*a190*/  @!P6 IMAD.MOV R199, RZ, RZ, -R199 ;  /* 0x000000ffffc7e224 */ /* 0x000fe200078e0ac7 */
[----:B------:R-:W-:Y:S01]  /*a1a0*/  ISETP.GT.U32.AND P6, PT, R2, R227, PT ;  /* 0x000000e30200720c */ /* 0x000fe20003fc4070 */
[----:B------:R-:W-:Y:S01]  /*a1b0*/  @!P1 IMAD.MOV R200, RZ, RZ, -R200 ;  /* 0x000000ffffc89224 */ /* 0x000fe200078e0ac8 */
[----:B------:R-:W-:Y:S01]  /*a1c0*/  ISETP.GE.AND P1, PT, R204, RZ, PT ;  /* 0x000000ffcc00720c */ /* 0x000fe20003f26270 */
[----:B------:R-:W-:Y:S01]  /*a1d0*/  IMAD.MOV R228, RZ, RZ, -R228 ;  /* 0x000000ffffe47224 */ /* 0x000fe200078e0ae4 */
[----:B------:R-:W-:Y:S01]  /*a1e0*/  IABS R204, R211 ;  /* 0x000000d300cc7213 */ /* 0x000fe20000000000 */
[--C-:B------:R-:W-:Y:S01]  /*a1f0*/  @!P4 IMAD.IADD R231, R231, 0x1, -R2.reuse ;  /* 0x00000001e7e7c824 */ /* 0x100fe200078e0a02 */
[----:B------:R-:W-:Y:S01]  /*a200*/  ISETP.GE.AND P4, PT, R206, RZ, PT ;  /* 0x000000ffce00720c */ /* 0x000fe20003f86270 */
[----:B------:R-:W-:Y:S01]  /*a210*/  @!P5 IMAD.IADD R225, R225, 0x1, -R2 ;  /* 0x00000001e1e1d824 */ /* 0x000fe200078e0a02 */
[----:B------:R-:W-:Y:S01]  /*a220*/  IABS R229, R209 ;  /* 0x000000d100e57213 */ /* 0x000fe20000000000 */
[----:B------:R-:W-:Y:S01]  /*a230*/  IMAD R228, R2, R228, R232 ;  /* 0x000000e402e47224 */ /* 0x000fe200078e02e8 */
[----:B------:R-:W-:Y:S01]  /*a240*/  ISETP.GE.AND P5, PT, R219, RZ, PT ;  /* 0x000000ffdb00720c */ /* 0x000fe20003fa6270 */
[----:B------:R-:W-:-:S02]  /*a250*/  IMAD.MOV.U32 R206, RZ, RZ, R226 ;  /* 0x000000ffffce7224 */ /* 0x000fc400078e00e2 */
[----:B------:R-:W-:Y:S02]  /*a260*/  IMAD.MOV.U32 R219, RZ, RZ, R204 ;  /* 0x000000ffffdb7224 */ /* 0x000fe400078e00cc */
[----:B------:R-:W-:Y:S01]  /*a270*/  @!P0 IMAD.IADD R224, R224, 0x1, -R2 ;  /* 0x00000001e0e08824 */ /* 0x000fe200078e0a02 */
[----:B------:R-:W-:Y:S01]  /*a280*/  ISETP.GT.U32.AND P0, PT, R2, R225, PT ;  /* 0x000000e10200720c */ /* 0x000fe20003f04070 */
[----:B------:R-:W-:-:S04]  /*a290*/  IMAD.HI.U32 R233, R246, R229, RZ ;  /* 0x000000e5f6e97227 */ /* 0x000fc800078e00ff */
[----:B------:R-:W-:Y:S02]  /*a2a0*/  IMAD.MOV.U32 R204, RZ, RZ, R231 ;  /* 0x000000ffffcc7224 */ /* 0x000fe400078e00e7 */
[----:B------:R-:W-:Y:S01]  /*a2b0*/  @!P3 IMAD.MOV R206, RZ, RZ, -R206 ;  /* 0x000000ffffceb224 */ /* 0x000fe200078e0ace */
[----:B------:R-:W-:Y:S01]  /*a2c0*/  ISETP.GT.U32.AND P3, PT, R2, R228, PT ;  /* 0x000000e40200720c */ /* 0x000fe20003f64070 */
[----:B------:R-:W-:-:S04]  /*a2d0*/  IMAD.HI.U32 R232, R246, R219, RZ ;  /* 0x000000dbf6e87227 */ /* 0x000fc800078e00ff */
[----:B------:R-:W-:Y:S01]  /*a2e0*/  @!P6 IMAD.IADD R227, R227, 0x1, -R2 ;  /* 0x00000001e3e3e824 */ /* 0x000fe200078e0a02 */
[----:B------:R-:W-:Y:S01]  /*a2f0*/  ISETP.GE.AND P6, PT, R207, RZ, PT ;  /* 0x000000ffcf00720c */ /* 0x000fe20003fc6270 */
[----:B------:R-:W-:Y:S01]  /*a300*/  @!P2 IMAD.MOV R204, RZ, RZ, -R204 ;  /* 0x000000ffffcca224 */ /* 0x000fe200078e0acc */
[----:B------:R-:W-:Y:S01]  /*a310*/  IABS R207, R213 ;  /* 0x000000d500cf7213 */ /* 0x000fe20000000000 */
[----:B------:R-:W-:Y:S01]  /*a320*/  IMAD.MOV R233, RZ, RZ, -R233 ;  /* 0x000000ffffe97224 */ /* 0x000fe200078e0ae9 */
[C---:B------:R-:W-:Y:S01]  /*a330*/  ISETP.GT.U32.AND P2, PT, R2.reuse, R224, PT ;  /* 0x000000e00200720c */ /* 0x040fe20003f44070 */
[----:B------:R-:W-:Y:S02]  /*a340*/  IMAD.MOV R232, RZ, RZ, -R232 ;  /* 0x000000ffffe87224 */ /* 0x000fe400078e0ae8 */
[----:B------:R-:W-:Y:S02]  /*a350*/  IMAD R226, R2, R233, R229 ;  /* 0x000000e902e27224 */ /* 0x000fe400078e02e5 */
[----:B------:R-:W-:-:S02]  /*a360*/  IMAD.MOV.U32 R231, RZ, RZ, R207 ;  /* 0x000000ffffe77224 */ /* 0x000fc400078e00cf */
[C---:B------:R-:W-:Y:S02]  /*a370*/  IMAD R219, R2.reuse, R232, R219 ;  /* 0x000000e802db7224 */ /* 0x040fe400078e02db */
[----:B------:R-:W-:Y:S01]  /*a380*/  @!P0 IMAD.IADD R225, R225, 0x1, -R2 ;  /* 0x00000001e1e18824 */ /* 0x000fe200078e0a02 */
[----:B------:R-:W-:Y:S01]  /*a390*/  ISETP.GT.U32.AND P0, PT, R2, R226, PT ;  /* 0x000000e20200720c */ /* 0x000fe20003f04070 */
[----:B------:R-:W-:Y:S02]  /*a3a0*/  IMAD.MOV.U32 R207, RZ, RZ, R227 ;  /* 0x000000ffffcf7224 */ /* 0x000fe400078e00e3 */
[----:B------:R-:W-:-:S04]  /*a3b0*/  IMAD.HI.U32 R227, R246, R231, RZ ;  /* 0x000000e7f6e37227 */ /* 0x000fc800078e00ff */
[--C-:B------:R-:W-:Y:S01]  /*a3c0*/  @!P3 IMAD.IADD R228, R228, 0x1, -R2.reuse ;  /* 0x00000001e4e4b824 */ /* 0x100fe200078e0a02 */
[----:B------:R-:W-:Y:S01]  /*a3d0*/  ISETP.GT.U32.AND P3, PT, R2, R219, PT ;  /* 0x000000db0200720c */ /* 0x000fe20003f64070 */
[----:B------:R-:W-:Y:S02]  /*a3e0*/  IMAD.MOV R227, RZ, RZ, -R227 ;  /* 0x000000ffffe37224 */ /* 0x000fe400078e0ae3 */
[----:B------:R-:W-:Y:S01]  /*a3f0*/  @!P2 IMAD.IADD R224, R224, 0x1, -R2 ;  /* 0x00000001e0e0a824 */ /* 0x000fe200078e0a02 */
[----:B------:R-:W-:Y:S01]  /*a400*/  ISETP.GE.AND P2, PT, R211, RZ, PT ;  /* 0x000000ffd300720c */ /* 0x000fe20003f46270 */
[----:B------:R-:W-:Y:S02]  /*a410*/  IMAD R227, R2, R227, R231 ;  /* 0x000000e302e37224 */ /* 0x000fe400078e02e7 */
[----:B------:R-:W-:Y:S01]  /*a420*/  IMAD.MOV.U32 R211, RZ, RZ, R224 ;  /* 0x000000ffffd37224 */ /* 0x000fe200078e00e0 */
[----:B------:R-:W-:Y:S01]  /*a430*/  IABS R233, R215 ;  /* 0x000000d700e97213 */ /* 0x000fe20000000000 */
[----:B------:R-:W-:Y:S01]  /*a440*/  @!P1 IMAD.MOV R207, RZ, RZ, -R207 ;  /* 0x000000ffffcf9224 */ /* 0x000fe200078e0acf */
[----:B------:R-:W-:Y:S01]  /*a450*/  ISETP.GE.AND P1, PT, R209, RZ, PT ;  /* 0x000000ffd100720c */ /* 0x000fe20003f26270 */
[----:B------:R-:W-:-:S02]  /*a460*/  @!P0 IMAD.IADD R226, R226, 0x1, -R2 ;  /* 0x00000001e2e28824 */ /* 0x000fc400078e0a02 */
[----:B------:R-:W-:Y:S01]  /*a470*/  @!P6 IMAD.MOV R211, RZ, RZ, -R211 ;  /* 0x000000ffffd3e224 */ /* 0x000fe200078e0ad3 */
[C---:B------:R-:W-:Y:S01]  /*a480*/  ISETP.GT.U32.AND P6, PT, R2.reuse, R227, PT ;  /* 0x000000e30200720c */ /* 0x040fe20003fc4070 */
[----:B------:R-:W-:Y:S01]  /*a490*/  IMAD.MOV.U32 R209, RZ, RZ, R225 ;  /* 0x000000ffffd17224 */ /* 0x000fe200078e00e1 */
[----:B------:R-:W-:Y:S01]  /*a4a0*/  IABS R229, R217 ;  /* 0x000000d900e57213 */ /* 0x000fe20000000000 */
[----:B------:R-:W-:Y:S01]  /*a4b0*/  @!P3 IMAD.IADD R219, R219, 0x1, -R2 ;  /* 0x00000001dbdbb824 */ /* 0x000fe200078e0a02 */
[----:B------:R-:W-:Y:S01]  /*a4c0*/  ISETP.GT.U32.AND P3, PT, R2, R226, PT ;  /* 0x000000e20200720c */ /* 0x000fe20003f64070 */
[----:B------:R-:W-:Y:S01]  /*a4d0*/  IMAD.HI.U32 R234, R246, R233, RZ ;  /* 0x000000e9f6ea7227 */ /* 0x000fe200078e00ff */
[----:B------:R-:W-:-:S03]  /*a4e0*/  ISETP.GT.U32.AND P0, PT, R2, R228, PT ;  /* 0x000000e40200720c */ /* 0x000fc60003f04070 */
[----:B------:R-:W-:Y:S01]  /*a4f0*/  @!P4 IMAD.MOV R209, RZ, RZ, -R209 ;  /* 0x000000ffffd1c224 */ /* 0x000fe200078e0ad1 */
[----:B------:R-:W-:Y:S01]  /*a500*/  ISETP.GT.U32.AND P4, PT, R2, R219, PT ;  /* 0x000000db0200720c */ /* 0x000fe20003f84070 */
[----:B------:R-:W-:-:S04]  /*a510*/  IMAD.HI.U32 R225, R246, R229, RZ ;  /* 0x000000e5f6e17227 */ /* 0x000fc800078e00ff */
[----:B------:R-:W-:Y:S02]  /*a520*/  IMAD.MOV R234, RZ, RZ, -R234 ;  /* 0x000000ffffea7224 */ /* 0x000fe400078e0aea */
[----:B------:R-:W-:Y:S02]  /*a530*/  IMAD.MOV R224, RZ, RZ, -R225 ;  /* 0x000000ffffe07224 */ /* 0x000fe400078e0ae1 */
[C---:B------:R-:W-:Y:S02]  /*a540*/  IMAD R225, R2.reuse, R234, R233 ;  /* 0x000000ea02e17224 */ /* 0x040fe400078e02e9 */
[--C-:B------:R-:W-:Y:S02]  /*a550*/  @!P6 IMAD.IADD R227, R227, 0x1, -R2.reuse ;  /* 0x00000001e3e3e824 */ /* 0x100fe400078e0a02 */
[----:B------:R-:W-:Y:S02]  /*a560*/  IMAD R224, R2, R224, R229 ;  /* 0x000000e002e07224 */ /* 0x000fe400078e02e5 */
[--C-:B------:R-:W-:Y:S01]  /*a570*/  @!P3 IMAD.IADD R226, R226, 0x1, -R2.reuse ;  /* 0x00000001e2e2b824 */ /* 0x100fe200078e0a02 */
[C---:B------:R-:W-:Y:S01]  /*a580*/  ISETP.GT.U32.AND P3, PT, R2.reuse, R225, PT ;  /* 0x000000e10200720c */ /* 0x040fe20003f64070 */
[--C-:B------:R-:W-:Y:S01]  /*a590*/  @!P4 IMAD.IADD R219, R219, 0x1, -R2.reuse ;  /* 0x00000001dbdbc824 */ /* 0x100fe200078e0a02 */
[----:B------:R-:W-:Y:S01]  /*a5a0*/  ISETP.GT.U32.AND P6, PT, R2, R227, PT ;  /* 0x000000e30200720c */ /* 0x000fe20003fc4070 */
[----:B------:R-:W-:Y:S01]  /*a5b0*/  @!P0 IMAD.IADD R228, R228, 0x1, -R2 ;  /* 0x00000001e4e48824 */ /* 0x000fe200078e0a02 */
[----:B------:R-:W-:-:S02]  /*a5c0*/  ISETP.GT.U32.AND P4, PT, R2, R224, PT ;  /* 0x000000e00200720c */ /* 0x000fc40003f84070 */
[----:B------:R-:W-:Y:S02]  /*a5d0*/  IABS R231, R221 ;  /* 0x000000dd00e77213 */ /* 0x000fe40000000000 */
[----:B------:R-:W-:Y:S01]  /*a5e0*/  ISETP.GE.AND P0, PT, R213, RZ, PT ;  /* 0x000000ffd500720c */ /* 0x000fe20003f06270 */
[----:B------:R-:W-:Y:S01]  /*a5f0*/  IMAD.MOV.U32 R213, RZ, RZ, R228 ;  /* 0x000000ffffd57224 */ /* 0x000fe200078e00e4 */
[----:B------:R-:W-:Y:S01]  /*a600*/  IABS R232, R220 ;  /* 0x000000dc00e87213 */ /* 0x000fe20000000000 */
[----:B------:R-:W-:-:S04]  /*a610*/  IMAD.HI.U32 R229, R246, R231, RZ ;  /* 0x000000e7f6e57227 */ /* 0x000fc800078e00ff */
[----:B------:R-:W-:Y:S01]  /*a620*/  @!P5 IMAD.MOV R213, RZ, RZ, -R213 ;  /* 0x000000ffffd5d224 */ /* 0x000fe200078e0ad5 */
[----:B------:R-:W-:Y:S01]  /*a630*/  ISETP.GE.AND P5, PT, R215, RZ, PT ;  /* 0x000000ffd700720c */ /* 0x000fe20003fa6270 */
[----:B------:R-:W-:Y:S02]  /*a640*/  IMAD.MOV R229, RZ, RZ, -R229 ;  /* 0x000000ffffe57224 */ /* 0x000fe400078e0ae5 */
[----:B------:R-:W-:Y:S02]  /*a650*/  @!P3 IMAD.IADD R225, R225, 0x1, -R2 ;  /* 0x00000001e1e1b824 */ /* 0x000fe400078e0a02 */
[----:B------:R-:W-:Y:S02]  /*a660*/  IMAD.MOV.U32 R215, RZ, RZ, R226 ;  /* 0x000000ffffd77224 */ /* 0x000fe400078e00e2 */
[----:B------:R-:W-:Y:S01]  /*a670*/  @!P6 IMAD.IADD R227, R227, 0x1, -R2 ;  /* 0x00000001e3e3e824 */ /* 0x000fe200078e0a02 */
[----:B------:R-:W-:Y:S01]  /*a680*/  ISETP.GE.AND P3, PT, R217, RZ, PT ;  /* 0x000000ffd900720c */ /* 0x000fe20003f66270 */
[----:B------:R-:W-:-:S04]  /*a690*/  IMAD.HI.U32 R233, R246, R232, RZ ;  /* 0x000000e8f6e97227 */ /* 0x000fc800078e00ff */
[----:B------:R-:W-:Y:S02]  /*a6a0*/  @!P4 IMAD.IADD R224, R224, 0x1, -R2 ;  /* 0x00000001e0e0c824 */ /* 0x000fe400078e0a02 */
[----:B------:R-:W-:Y:S02]  /*a6b0*/  IMAD.MOV.U32 R217, RZ, RZ, R219 ;  /* 0x000000ffffd97224 */ /* 0x000fe400078e00db */
[C---:B------:R-:W-:Y:S02]  /*a6c0*/  IMAD R231, R2.reuse, R229, R231 ;  /* 0x000000e502e77224 */ /* 0x040fe400078e02e7 */
[----:B------:R-:W-:Y:S01]  /*a6d0*/  @!P1 IMAD.MOV R215, RZ, RZ, -R215 ;  /* 0x000000ffffd79224 */ /* 0x000fe200078e0ad7 */
[C---:B------:R-:W-:Y:S01]  /*a6e0*/  ISETP.GT.U32.AND P1, PT, R2.reuse, R225, PT ;  /* 0x000000e10200720c */ /* 0x040fe20003f24070 */
[----:B------:R-:W-:Y:S01]  /*a6f0*/  IMAD.MOV.U32 R219, RZ, RZ, R227 ;  /* 0x000000ffffdb7224 */ /* 0x000fe200078e00e3 */
[----:B------:R-:W-:Y:S01]  /*a700*/  ISETP.GT.U32.AND P4, PT, R2, R224, PT ;  /* 0x000000e00200720c */ /* 0x000fe20003f84070 */
[----:B------:R-:W-:-:S02]  /*a710*/  IMAD.MOV R233, RZ, RZ, -R233 ;  /* 0x000000ffffe97224 */ /* 0x000fc400078e0ae9 */
[----:B------:R-:W-:Y:S01]  /*a720*/  @!P0 IMAD.MOV R219, RZ, RZ, -R219 ;  /* 0x000000ffffdb8224 */ /* 0x000fe200078e0adb */
[C---:B------:R-:W-:Y:S01]  /*a730*/  ISETP.GT.U32.AND P0, PT, R2.reuse, R231, PT ;  /* 0x000000e70200720c */ /* 0x040fe20003f04070 */
[----:B------:R-:W-:Y:S01]  /*a740*/  IMAD R232, R2, R233, R232 ;  /* 0x000000e902e87224 */ /* 0x000fe200078e02e8 */
[----:B------:R-:W-:-:S04]  /*a750*/  IABS R228, R223 ;  /* 0x000000df00e47213 */ /* 0x000fc80000000000 */
[----:B------:R-:W-:Y:S01]  /*a760*/  ISETP.GT.U32.AND P6, PT, R2, R232, PT ;  /* 0x000000e80200720c */ /* 0x000fe20003fc4070 */
[----:B------:R-:W-:Y:S02]  /*a770*/  @!P1 IMAD.IADD R225, R225, 0x1, -R2 ;  /* 0x00000001e1e19824 */ /* 0x000fe400078e0a02 */
[----:B------:R-:W-:-:S04]  /*a780*/  IMAD.HI.U32 R226, R246, R228, RZ ;  /* 0x000000e4f6e27227 */ /* 0x000fc800078e00ff */
[--C-:B------:R-:W-:Y:S01]  /*a790*/  @!P4 IMAD.IADD R224, R224, 0x1, -R2.reuse ;  /* 0x00000001e0e0c824 */ /* 0x100fe200078e0a02 */
[----:B------:R-:W-:Y:S01]  /*a7a0*/  ISETP.GE.AND P4, PT, R221, RZ, PT ;  /* 0x000000ffdd00720c */ /* 0x000fe20003f86270 */
[----:B------:R-:W-:Y:S01]  /*a7b0*/  @!P2 IMAD.MOV R217, RZ, RZ, -R217 ;  /* 0x000000ffffd9a224 */ /* 0x000fe200078e0ad9 */
[----:B------:R-:W-:Y:S01]  /*a7c0*/  ISETP.GE.AND P2, PT, R220, RZ, PT ;  /* 0x000000ffdc00720c */ /* 0x000fe20003f46270 */
[----:B------:R-:W-:Y:S01]  /*a7d0*/  IMAD.MOV.U32 R221, RZ, RZ, R225 ;  /* 0x000000ffffdd7224 */ /* 0x000fe200078e00e1 */
[----:B------:R-:W-:Y:S01]  /*a7e0*/  IABS R220, R212 ;  /* 0x000000d400dc7213 */ /* 0x000fe20000000000 */
[----:B------:R-:W-:Y:S02]  /*a7f0*/  @!P0 IMAD.IADD R231, R231, 0x1, -R2 ;  /* 0x00000001e7e78824 */ /* 0x000fe400078e0a02 */
[----:B------:R-:W-:Y:S02]  /*a800*/  IMAD.MOV R226, RZ, RZ, -R226 ;  /* 0x000000ffffe27224 */ /* 0x000fe400078e0ae2 */
[----:B------:R-:W-:Y:S01]  /*a810*/  @!P5 IMAD.MOV R221, RZ, RZ, -R221 ;  /* 0x000000ffffddd224 */ /* 0x000fe200078e0add */
[C---:B------:R-:W-:Y:S01]  /*a820*/  ISETP.GT.U32.AND P5, PT, R2.reuse, R231, PT ;  /* 0x000000e70200720c */ /* 0x040fe20003fa4070 */
[----:B------:R-:W-:-:S02]  /*a830*/  IMAD R228, R2, R226, R228 ;  /* 0x000000e202e47224 */ /* 0x000fc400078e02e4 */
[----:B------:R-:W-:Y:S01]  /*a840*/  @!P6 IMAD.IADD R232, R232, 0x1, -R2 ;  /* 0x00000001e8e8e824 */ /* 0x000fe200078e0a02 */
[----:B------:R-:W-:Y:S01]  /*a850*/  ISETP.GE.AND P6, PT, R223, RZ, PT ;  /* 0x000000ffdf00720c */ /* 0x000fe20003fc6270 */
[----:B------:R-:W-:Y:S01]  /*a860*/  IMAD.HI.U32 R226, R246, R220, RZ ;  /* 0x000000dcf6e27227 */ /* 0x000fe200078e00ff */
[----:B------:R-:W-:-:S03]  /*a870*/  ISETP.GT.U32.AND P1, PT, R2, R228, PT ;  /* 0x000000e40200720c */ /* 0x000fc60003f24070 */
[----:B------:R-:W-:Y:S02]  /*a880*/  IMAD.MOV.U32 R223, RZ, RZ, R224 ;  /* 0x000000ffffdf7224 */ /* 0x000fe400078e00e0 */
[----:B------:R-:W-:Y:S02]  /*a890*/  IMAD.MOV R226, RZ, RZ, -R226 ;  /* 0x000000ffffe27224 */ /* 0x000fe400078e0ae2 */
[----:B------:R-:W-:Y:S01]  /*a8a0*/  @!P3 IMAD.MOV R223, RZ, RZ, -R223 ;  /* 0x000000ffffdfb224 */ /* 0x000fe200078e0adf */
[----:B------:R-:W-:Y:S01]  /*a8b0*/  ISETP.GE.AND P3, PT, R212, RZ, PT ;  /* 0x000000ffd400720c */ /* 0x000fe20003f66270 */
[C---:B------:R-:W-:Y:S01]  /*a8c0*/  IMAD R212, R2.reuse, R226, R220 ;  /* 0x000000e202d47224 */ /* 0x040fe200078e02dc */
[C---:B------:R-:W-:Y:S01]  /*a8d0*/  ISETP.GT.U32.AND P0, PT, R2.reuse, R232, PT ;  /* 0x000000e80200720c */ /* 0x040fe20003f04070 */
[--C-:B------:R-:W-:Y:S01]  /*a8e0*/  @!P5 IMAD.IADD R231, R231, 0x1, -R2.reuse ;  /* 0x00000001e7e7d824 */ /* 0x100fe200078e0a02 */
[----:B------:R-:W-:Y:S02]  /*a8f0*/  IABS R235, R218 ;  /* 0x000000da00eb7213 */ /* 0x000fe40000000000 */
[----:B------:R-:W-:Y:S01]  /*a900*/  ISETP.GT.U32.AND P5, PT, R2, R212, PT ;  /* 0x000000d40200720c */ /* 0x000fe20003fa4070 */
[----:B------:R-:W-:-:S02]  /*a910*/  @!P1 IMAD.IADD R228, R228, 0x1, -R2 ;  /* 0x00000001e4e49824 */ /* 0x000fc400078e0a02 */
[----:B------:R-:W-:Y:S01]  /*a920*/  IMAD.HI.U32 R225, R246, R235, RZ ;  /* 0x000000ebf6e17227 */ /* 0x000fe200078e00ff */
[----:B------:R-:W-:-:S03]  /*a930*/  IABS R233, R216 ;  /* 0x000000d800e97213 */ /* 0x000fc60000000000 */
[----:B------:R-:W-:Y:S01]  /*a940*/  IMAD.MOV R225, RZ, RZ, -R225 ;  /* 0x000000ffffe17224 */ /* 0x000fe200078e0ae1 */
[----:B------:R-:W-:Y:S01]  /*a950*/  ISETP.GT.U32.AND P1, PT, R2, R228, PT ;  /* 0x000000e40200720c */ /* 0x000fe20003f24070 */
[----:B------:R-:W-:Y:S02]  /*a960*/  @!P0 IMAD.IADD R232, R232, 0x1, -R2 ;  /* 0x00000001e8e88824 */ /* 0x000fe400078e0a02 */
[----:B------:R-:W-:Y:S01]  /*a970*/  IMAD.HI.U32 R224, R246, R233, RZ ;  /* 0x000000e9f6e07227 */ /* 0x000fe200078e00ff */
[----:B------:R-:W-:-:S03]  /*a980*/  IABS R237, R208 ;  /* 0x000000d000ed7213 */ /* 0x000fc60000000000 */
[----:B------:R-:W-:Y:S02]  /*a990*/  IMAD R235, R2, R225, R235 ;  /* 0x000000e102eb7224 */ /* 0x000fe400078e02eb */
[----:B------:R-:W-:Y:S02]  /*a9a0*/  IMAD.MOV.U32 R225, RZ, RZ, R232 ;  /* 0x000000ffffe17224 */ /* 0x000fe400078e00e8 */
[----:B------:R-:W-:Y:S02]  /*a9b0*/  @!P5 IMAD.IADD R212, R212, 0x1, -R2 ;  /* 0x00000001d4d4d824 */ /* 0x000fe400078e0a02 */
[----:B------:R-:W-:Y:S02]  /*a9c0*/  IMAD.MOV R224, RZ, RZ, -R224 ;  /* 0x000000ffffe07224 */ /* 0x000fe400078e0ae0 */
[----:B------:R-:W-:Y:S01]  /*a9d0*/  @!P2 IMAD.MOV R225, RZ, RZ, -R225 ;  /* 0x000000ffffe1a224 */ /* 0x000fe200078e0ae1 */
[C---:B------:R-:W-:Y:S01]  /*a9e0*/  ISETP.GT.U32.AND P2, PT, R2.reuse, R212, PT ;  /* 0x000000d40200720c */ /* 0x040fe20003f44070 */
[----:B------:R-:W-:-:S02]  /*a9f0*/  IMAD R233, R2, R224, R233 ;  /* 0x000000e002e97224 */ /* 0x000fc400078e02e9 */
[----:B------:R-:W-:Y:S01]  /*aa00*/  IMAD.HI.U32 R220, R246, R237, RZ ;  /* 0x000000edf6dc7227 */ /* 0x000fe200078e00ff */
[----:B------:R-:W-:Y:S02]  /*aa10*/  IABS R239, R201 ;  /* 0x000000c900ef7213 */ /* 0x000fe40000000000 */
[----:B------:R-:W-:Y:S01]  /*aa20*/  ISETP.GT.U32.AND P5, PT, R2, R233, PT ;  /* 0x000000e90200720c */ /* 0x000fe20003fa4070 */
[----:B------:R-:W-:Y:S02]  /*aa30*/  @!P1 IMAD.IADD R228, R228, 0x1, -R2 ;  /* 0x00000001e4e49824 */ /* 0x000fe400078e0a02 */
[----:B------:R-:W-:Y:S02]  /*aa40*/  IMAD.MOV.U32 R227, RZ, RZ, R231 ;  /* 0x000000ffffe37224 */ /* 0x000fe400078e00e7 */
[----:B------:R-:W-:Y:S01]  /*aa50*/  IMAD.MOV R220, RZ, RZ, -R220 ;  /* 0x000000ffffdc7224 */ /* 0x000fe200078e0adc */
[----:B------:R-:W-:Y:S01]  /*aa60*/  ISETP.GE.AND P1, PT, R218, RZ, PT ;  /* 0x000000ffda00720c */ /* 0x000fe20003f26270 */
[----:B------:R-:W-:-:S02]  /*aa70*/  IMAD.MOV.U32 R229, RZ, RZ, R228 ;  /* 0x000000ffffe57224 */ /* 0x000fc400078e00e4 */
[----:B------:R-:W-:Y:S01]  /*aa80*/  @!P4 IMAD.MOV R227, RZ, RZ, -R227 ;  /* 0x000000ffffe3c224 */ /* 0x000fe200078e0ae3 */
[C---:B------:R-:W-:Y:S01]  /*aa90*/  ISETP.GT.U32.AND P4, PT, R2.reuse, R235, PT ;  /* 0x000000eb0200720c */ /* 0x040fe20003f84070 */
[----:B------:R-:W-:Y:S02]  /*aaa0*/  IMAD R237, R2, R220, R237 ;  /* 0x000000dc02ed7224 */ /* 0x000fe400078e02ed */
[----:B------:R-:W-:-:S04]  /*aab0*/  IMAD.HI.U32 R218, R246, R239, RZ ;  /* 0x000000eff6da7227 */ /* 0x000fc800078e00ff */
[----:B------:R-:W-:Y:S01]  /*aac0*/  @!P6 IMAD.MOV R229, RZ, RZ, -R229 ;  /* 0x000000ffffe5e224 */ /* 0x000fe200078e0ae5 */
[----:B------:R-:W-:Y:S01]  /*aad0*/  ISETP.GE.AND P6, PT, R208, RZ, PT ;  /* 0x000000ffd000720c */ /* 0x000fe20003fc6270 */
[----:B------:R-:W-:Y:S01]  /*aae0*/  @!P2 IMAD.IADD R212, R212, 0x1, -R2 ;  /* 0x00000001d4d4a824 */ /* 0x000fe200078e0a02 */
[C---:B------:R-:W-:Y:S01]  /*aaf0*/  ISETP.GT.U32.AND P2, PT, R2.reuse, R237, PT ;  /* 0x000000ed0200720c */ /* 0x040fe20003f44070 */
[----:B------:R-:W-:Y:S01]  /*ab00*/  IMAD.MOV R208, RZ, RZ, -R218 ;  /* 0x000000ffffd07224 */ /* 0x000fe200078e0ada */
[----:B------:R-:W-:Y:S01]  /*ab10*/  IABS R241, R203 ;  /* 0x000000cb00f17213 */ /* 0x000fe20000000000 */
[----:B------:R-:W-:Y:S02]  /*ab20*/  @!P5 IMAD.IADD R233, R233, 0x1, -R2 ;  /* 0x00000001e9e9d824 */ /* 0x000fe400078e0a02 */
[----:B------:R-:W-:Y:S02]  /*ab30*/  IMAD R239, R2, R208, R239 ;  /* 0x000000d002ef7224 */ /* 0x000fe400078e02ef */
[----:B------:R-:W-:Y:S01]  /*ab40*/  IMAD.MOV.U32 R231, RZ, RZ, R212 ;  /* 0x000000ffffe77224 */ /* 0x000fe200078e00d4 */
[----:B------:R-:W-:Y:S01]  /*ab50*/  ISETP.GE.AND P0, PT, R216, RZ, PT ;  /* 0x000000ffd800720c */ /* 0x000fe20003f06270 */
[----:B------:R-:W-:Y:S01]  /*ab60*/  @!P4 IMAD.IADD R235, R235, 0x1, -R2 ;  /* 0x00000001ebebc824 */ /* 0x000fe200078e0a02 */
[----:B------:R-:W-:Y:S01]  /*ab70*/  IABS R216, R205 ;  /* 0x000000cd00d87213 */ /* 0x000fe20000000000 */
[----:B------:R-:W-:Y:S01]  /*ab80*/  @!P3 IMAD.MOV R231, RZ, RZ, -R231 ;  /* 0x000000ffffe7b224 */ /* 0x000fe200078e0ae7 */
[----:B------:R-:W-:Y:S01]  /*ab90*/  ISETP.GT.U32.AND P5, PT, R2, R233, PT ;  /* 0x000000e90200720c */ /* 0x000fe20003fa4070 */
[----:B------:R-:W-:Y:S01]  /*aba0*/  IMAD.HI.U32 R218, R246, R241, RZ ;  /* 0x000000f1f6da7227 */ /* 0x000fe200078e00ff */
[----:B------:R-:W-:-:S02]  /*abb0*/  ISETP.GT.U32.AND P3, PT, R2, R239, PT ;  /* 0x000000ef0200720c */ /* 0x000fc40003f64070 */
[----:B------:R-:W-:Y:S01]  /*abc0*/  ISETP.GT.U32.AND P4, PT, R2, R235, PT ;  /* 0x000000eb0200720c */ /* 0x000fe20003f84070 */
[----:B------:R-:W-:Y:S02]  /*abd0*/  @!P2 IMAD.IADD R237, R237, 0x1, -R2 ;  /* 0x00000001ededa824 */ /* 0x000fe400078e0a02 */
[----:B------:R-:W-:Y:S02]  /*abe0*/  IMAD.MOV R218, RZ, RZ, -R218 ;  /* 0x000000ffffda7224 */ /* 0x000fe400078e0ada */
[----:B------:R-:W-:Y:S01]  /*abf0*/  IMAD.HI.U32 R208, R246, R216, RZ ;  /* 0x000000d8f6d07227 */ /* 0x000fe200078e00ff */
[----:B------:R-:W-:-:S03]  /*ac00*/  ISETP.GT.U32.AND P2, PT, R2, R237, PT ;  /* 0x000000ed0200720c */ /* 0x000fc60003f44070 */
[C---:B------:R-:W-:Y:S02]  /*ac10*/  IMAD R241, R2.reuse, R218, R241 ;  /* 0x000000da02f17224 */ /* 0x040fe400078e02f1 */
[----:B------:R-:W-:Y:S01]  /*ac20*/  IMAD.MOV R208, RZ, RZ, -R208 ;  /* 0x000000ffffd07224 */ /* 0x000fe200078e0ad0 */
[----:B------:R-:W-:Y:S01]  /*ac30*/  IABS R245, R64 ;  /* 0x0000004000f57213 */ /* 0x000fe20000000000 */
[----:B------:R-:W-:Y:S01]  /*ac40*/  @!P5 IMAD.IADD R233, R233, 0x1, -R2 ;  /* 0x00000001e9e9d824 */ /* 0x000fe200078e0a02 */
[C---:B------:R-:W-:Y:S01]  /*ac50*/  ISETP.GT.U32.AND P5, PT, R2.reuse, R241, PT ;  /* 0x000000f10200720c */ /* 0x040fe20003fa4070 */
[C---:B------:R-:W-:Y:S02]  /*ac60*/  IMAD R243, R2.reuse, R208, R216 ;  /* 0x000000d002f37224 */ /* 0x040fe400078e02d8 */
[--C-:B------:R-:W-:Y:S02]  /*ac70*/  @!P3 IMAD.IADD R239, R239, 0x1, -R2.reuse ;  /* 0x00000001efefb824 */ /* 0x100fe400078e0a02 */
[----:B------:R-:W-:Y:S01]  /*ac80*/  @!P4 IMAD.IADD R235, R235, 0x1, -R2 ;  /* 0x00000001ebebc824 */ /* 0x000fe200078e0a02 */
[C---:B------:R-:W-:Y:S01]  /*ac90*/  ISETP.GT.U32.AND P4, PT, R2.reuse, R243, PT ;  /* 0x000000f30200720c */ /* 0x040fe20003f84070 */
[----:B------:R-:W-:Y:S01]  /*aca0*/  @!P0 IMAD.MOV R233, RZ, RZ, -R233 ;  /* 0x000000ffffe98224 */ /* 0x000fe200078e0ae9 */
[----:B------:R-:W-:Y:S01]  /*acb0*/  ISETP.GT.U32.AND P0, PT, R2, R239, PT ;  /* 0x000000ef0200720c */ /* 0x000fe20003f04070 */
[----:B------:R-:W-:-:S04]  /*acc0*/  IMAD.HI.U32 R212, R246, R245, RZ ;  /* 0x000000f5f6d47227 */ /* 0x000fc800078e00ff */
[----:B------:R-:W-:Y:S01]  /*acd0*/  @!P2 IMAD.IADD R237, R237, 0x1, -R2 ;  /* 0x00000001ededa824 */ /* 0x000fe200078e0a02 */
[----:B------:R-:W-:Y:S01]  /*ace0*/  ISETP.GE.AND P2, PT, R203, RZ, PT ;  /* 0x000000ffcb00720c */ /* 0x000fe20003f46270 */
[----:B------:R-:W-:Y:S02]  /*acf0*/  IMAD.MOV R203, RZ, RZ, -R212 ;  /* 0x000000ffffcb7224 */ /* 0x000fe400078e0ad4 */
[--C-:B------:R-:W-:Y:S02]  /*ad00*/  @!P5 IMAD.IADD R241, R241, 0x1, -R2.reuse ;  /* 0x00000001f1f1d824 */ /* 0x100fe400078e0a02 */
[C---:B------:R-:W-:Y:S01]  /*ad10*/  IMAD R245, R2.reuse, R203, R245 ;  /* 0x000000cb02f57224 */ /* 0x040fe200078e02f5 */
[----:B------:R-:W-:Y:S01]  /*ad20*/  IABS R208, R128 ;  /* 0x0000008000d07213 */ /* 0x000fe20000000000 */
[--C-:B------:R-:W-:Y:S01]  /*ad30*/  @!P4 IMAD.IADD R243, R243, 0x1, -R2.reuse ;  /* 0x00000001f3f3c824 */ /* 0x100fe200078e0a02 */
[C---:B------:R-:W-:Y:S01]  /*ad40*/  ISETP.GT.U32.AND P4, PT, R2.reuse, R241, PT ;  /* 0x000000f10200720c */ /* 0x040fe20003f84070 */
[----:B------:R-:W-:Y:S01]  /*ad50*/  @!P0 IMAD.IADD R239, R239, 0x1, -R2 ;  /* 0x00000001efef8824 */ /* 0x000fe200078e0a02 */
[----:B------:R-:W-:-:S02]  /*ad60*/  ISETP.GT.U32.AND P0, PT, R2, R245, PT ;  /* 0x000000f50200720c */ /* 0x000fc40003f04070 */
[----:B------:R-:W-:Y:S01]  /*ad70*/  ISETP.GE.AND P3, PT, R201, RZ, PT ;  /* 0x000000ffc900720c */ /* 0x000fe20003f66270 */
[----:B------:R-:W-:-:S04]  /*ad80*/  IMAD.HI.U32 R201, R246, R208, RZ ;  /* 0x000000d0f6c97227 */ /* 0x000fc800078e00ff */
[----:B------:R-:W-:Y:S02]  /*ad90*/  IMAD.MOV R201, RZ, RZ, -R201 ;  /* 0x000000ffffc97224 */ /* 0x000fe400078e0ac9 */
[----:B------:R-:W-:Y:S01]  /*ada0*/  @!P1 IMAD.MOV R235, RZ, RZ, -R235 ;  /* 0x000000ffffeb9224 */ /* 0x000fe200078e0aeb */
[C---:B------:R-:W-:Y:S01]  /*adb0*/  ISETP.GT.U32.AND P1, PT, R2.reuse, R243, PT ;  /* 0x000000f30200720c */ /* 0x040fe20003f24070 */
[C---:B------:R-:W-:Y:S01]  /*adc0*/  IMAD R201, R2.reuse, R201, R208 ;  /* 0x000000c902c97224 */ /* 0x040fe200078e02d0 */
[----:B------:R-:W-:Y:S01]  /*add0*/  IABS R203, R191 ;  /* 0x000000bf00cb7213 */ /* 0x000fe20000000000 */
[--C-:B------:R-:W-:Y:S02]  /*ade0*/  @!P4 IMAD.IADD R241, R241, 0x1, -R2.reuse ;  /* 0x00000001f1f1c824 */ /* 0x100fe400078e0a02 */
[----:B------:R-:W-:Y:S02]  /*adf0*/  @!P0 IMAD.IADD R245, R245, 0x1, -R2 ;  /* 0x00000001f5f58824 */ /* 0x000fe400078e0a02 */
[----:B------:R-:W-:Y:S01]  /*ae00*/  @!P3 IMAD.MOV R239, RZ, RZ, -R239 ;  /* 0x000000ffffefb224 */ /* 0x000fe200078e0aef */
[----:B------:R-:W-:Y:S01]  /*ae10*/  ISETP.GT.U32.AND P3, PT, R2, R201, PT ;  /* 0x000000c90200720c */ /* 0x000fe20003f64070 */
[----:B------:R-:W-:Y:S01]  /*ae20*/  @!P6 IMAD.MOV R237, RZ, RZ, -R237 ;  /* 0x000000ffffede224 */ /* 0x000fe200078e0aed */
[----:B------:R-:W-:Y:S01]  /*ae30*/  ISETP.GE.AND P6, PT, R64, RZ, PT ;  /* 0x000000ff4000720c */ /* 0x000fe20003fc6270 */
[----:B------:R-:W-:Y:S01]  /*ae40*/  @!P2 IMAD.MOV R241, RZ, RZ, -R241 ;  /* 0x000000fffff1a224 */ /* 0x000fe200078e0af1 */
[----:B------:R-:W-:-:S02]  /*ae50*/  IABS R64, R194 ;  /* 0x000000c200407213 */ /* 0x000fc40000000000 */
[----:B------:R-:W-:Y:S01]  /*ae60*/  ISETP.GE.AND P5, PT, R205, RZ, PT ;  /* 0x000000ffcd00720c */ /* 0x000fe20003fa6270 */
[----:B------:R-:W-:Y:S01]  /*ae70*/  IMAD.HI.U32 R205, R246, R203, RZ ;  /* 0x000000cbf6cd7227 */ /* 0x000fe200078e00ff */
[----:B------:R-:W-:-:S03]  /*ae80*/  ISETP.GT.U32.AND P2, PT, R2, R245, PT ;  /* 0x000000f50200720c */ /* 0x000fc60003f44070 */
[----:B------:R-:W-:Y:S01]  /*ae90*/  @!P1 IMAD.IADD R243, R243, 0x1, -R2 ;  /* 0x00000001f3f39824 */ /* 0x000fe200078e0a02 */
[----:B------:R-:W-:Y:S01]  /*aea0*/  ISETP.GE.AND P1, PT, R191, RZ, PT ;  /* 0x000000ffbf00720c */ /* 0x000fe20003f26270 */
[----:B------:R-:W-:Y:S01]  /*aeb0*/  IMAD.HI.U32 R191, R246, R64, RZ ;  /* 0x00000040f6bf7227 */ /* 0x000fe200078e00ff */
[----:B------:R-:W-:-:S03]  /*aec0*/  ISETP.GE.AND P0, PT, R194, RZ, PT ;  /* 0x000000ffc200720c */ /* 0x000fc60003f06270 */
[----:B------:R-:W-:Y:S01]  /*aed0*/  IMAD.MOV R205, RZ, RZ, -R205 ;  /* 0x000000ffffcd7224 */ /* 0x000fe200078e0acd */
[----:B------:R-:W-:Y:S01]  /*aee0*/  ISETP.GE.AND P4, PT, R128, RZ, PT ;  /* 0x000000ff8000720c */ /* 0x000fe20003f86270 */
[----:B------:R-:W-:Y:S01]  /*aef0*/  IMAD.MOV R194, RZ, RZ, -R191 ;  /* 0x000000ffffc27224 */ /* 0x000fe200078e0abf */
[----:B------:R-:W-:Y:S01]  /*af00*/  IABS R128, R60 ;  /* 0x0000003c00807213 */ /* 0x000fe20000000000 */
[----:B------:R-:W-:Y:S02]  /*af10*/  IMAD R191, R2, R205, R203 ;  /* 0x000000cd02bf7224 */ /* 0x000fe400078e02cb */
[--C-:B------:R-:W-:Y:S01]  /*af20*/  @!P3 IMAD.IADD R201, R201, 0x1, -R2.reuse ;  /* 0x00000001c9c9b824 */ /* 0x100fe200078e0a02 */
[----:B------:R-:W-:Y:S01]  /*af30*/  ISETP.GE.AND P3, PT, R60, RZ, PT ;  /* 0x000000ff3c00720c */ /* 0x000fe20003f66270 */
[----:B------:R-:W-:Y:S01]  /*af40*/  @!P2 IMAD.IADD R245, R245, 0x1, -R2 ;  /* 0x00000001f5f5a824 */ /* 0x000fe200078e0a02 */
[C---:B------:R-:W-:Y:S01]  /*af50*/  ISETP.GT.U32.AND P2, PT, R2.reuse, R191, PT ;  /* 0x000000bf0200720c */ /* 0x040fe20003f44070 */
[----:B------:R-:W-:Y:S01]  /*af60*/  @!P5 IMAD.MOV R243, RZ, RZ, -R243 ;  /* 0x000000fffff3d224 */ /* 0x000fe200078e0af3 */
[----:B------:R-:W-:Y:S01]  /*af70*/  ISETP.GT.U32.AND P5, PT, R2, R201, PT ;  /* 0x000000c90200720c */ /* 0x000fe20003fa4070 */
[----:B------:R-:W-:-:S04]  /*af80*/  IMAD.HI.U32 R60, R246, R128, RZ ;  /* 0x00000080f63c7227 */ /* 0x000fc800078e00ff */
[----:B------:R-:W-:Y:S02]  /*af90*/  IMAD.MOV R60, RZ, RZ, -R60 ;  /* 0x000000ffff3c7224 */ /* 0x000fe400078e0a3c */
[C---:B------:R-:W-:Y:S02]  /*afa0*/  IMAD R64, R2.reuse, R194, R64 ;  /* 0x000000c202407224 */ /* 0x040fe400078e0240 */
[C---:B------:R-:W-:Y:S02]  /*afb0*/  IMAD R128, R2.reuse, R60, R128 ;  /* 0x0000003c02807224 */ /* 0x040fe400078e0280 */
[--C-:B------:R-:W-:Y:S02]  /*afc0*/  @!P2 IMAD.IADD R191, R191, 0x1, -R2.reuse ;  /* 0x00000001bfbfa824 */ /* 0x100fe400078e0a02 */
[----:B------:R-:W-:Y:S01]  /*afd0*/  @!P5 IMAD.IADD R201, R201, 0x1, -R2 ;  /* 0x00000001c9c9d824 */ /* 0x000fe200078e0a02 */
[C---:B------:R-:W-:Y:S02]  /*afe0*/  ISETP.GT.U32.AND P2, PT, R2.reuse, R128, PT ;  /* 0x000000800200720c */ /* 0x040fe40003f44070 */
[C---:B------:R-:W-:Y:S01]  /*aff0*/  ISETP.GT.U32.AND P5, PT, R2.reuse, R64, PT ;  /* 0x000000400200720c */ /* 0x040fe20003fa4070 */
[----:B------:R-:W-:Y:S01]  /*b000*/  @!P6 IMAD.MOV R245, RZ, RZ, -R245 ;  /* 0x000000fffff5e224 */ /* 0x000fe200078e0af5 */
[----:B------:R-:W-:-:S02]  /*b010*/  ISETP.GT.U32.AND P6, PT, R2, R191, PT ;  /* 0x000000bf0200720c */ /* 0x000fc40003fc4070 */
[----:B------:R-:W-:Y:S02]  /*b020*/  IABS R208, R13 ;  /* 0x0000000d00d07213 */ /* 0x000fe40000000000 */
[----:B------:R-:W-:Y:S02]  /*b030*/  IABS R205, R84 ;  /* 0x0000005400cd7213 */ /* 0x000fe40000000000 */
[----:B------:R-:W-:Y:S01]  /*b040*/  IABS R194, R72 ;  /* 0x0000004800c27213 */ /* 0x000fe20000000000 */
[----:B------:R-:W-:Y:S01]  /*b050*/  IMAD.HI.U32 R220, R246, R208, RZ ;  /* 0x000000d0f6dc7227 */ /* 0x000fe200078e00ff */
[----:B------:R-:W-:-:S03]  /*b060*/  IABS R203, R68 ;  /* 0x0000004400cb7213 */ /* 0x000fc60000000000 */
[--C-:B------:R-:W-:Y:S02]  /*b070*/  @!P2 IMAD.IADD R128, R128, 0x1, -R2.reuse ;  /* 0x000000018080a824 */ /* 0x100fe400078e0a02 */
[----:B------:R-:W-:Y:S02]  /*b080*/  @!P5 IMAD.IADD R64, R64, 0x1, -R2 ;  /* 0x000000014040d824 */ /* 0x000fe400078e0a02 */
[----:B------:R-:W-:Y:S01]  /*b090*/  IMAD.HI.U32 R216, R246, R205, RZ ;  /* 0x000000cdf6d87227 */ /* 0x000fe200078e00ff */
[----:B------:R-:W-:-:S03]  /*b0a0*/  ISETP.GT.U32.AND P2, PT, R2, R128, PT ;  /* 0x000000800200720c */ /* 0x000fc60003f44070 */
[----:B------:R-:W-:Y:S01]  /*b0b0*/  IMAD.MOV.U32 R60, RZ, RZ, R201 ;  /* 0x000000ffff3c7224 */ /* 0x000fe200078e00c9 */
[----:B------:R-:W-:Y:S01]  /*b0c0*/  ISETP.GT.U32.AND P5, PT, R2, R64, PT ;  /* 0x000000400200720c */ /* 0x000fe20003fa4070 */
[----:B------:R-:W-:Y:S02]  /*b0d0*/  IMAD.MOV R220, RZ, RZ, -R220 ;  /* 0x000000ffffdc7224 */ /* 0x000fe400078e0adc */
[----:B------:R-:W-:-:S04]  /*b0e0*/  IMAD.HI.U32 R212, R246, R194, RZ ;  /* 0x000000c2f6d47227 */ /* 0x000fc800078e00ff */
[----:B------:R-:W-:Y:S02]  /*b0f0*/  IMAD.MOV R216, RZ, RZ, -R216 ;  /* 0x000000ffffd87224 */ /* 0x000fe400078e0ad8 */
[----:B------:R-:W-:Y:S02]  /*b100*/  @!P6 IMAD.IADD R191, R191, 0x1, -R2 ;  /* 0x00000001bfbfe824 */ /* 0x000fe400078e0a02 */
[----:B------:R-:W-:-:S04]  /*b110*/  IMAD.HI.U32 R218, R246, R203, RZ ;  /* 0x000000cbf6da7227 */ /* 0x000fc800078e00ff */
[----:B------:R-:W-:Y:S01]  /*b120*/  @!P4 IMAD.MOV R60, RZ, RZ, -R60 ;  /* 0x000000ffff3cc224 */ /* 0x000fe200078e0a3c */
[----:B------:R-:W-:Y:S01]  /*b130*/  ISETP.GE.AND P4, PT, R13, RZ, PT ;  /* 0x000000ff0d00720c */ /* 0x000fe20003f86270 */
[C---:B------:R-:W-:Y:S02]  /*b140*/  IMAD R208, R2.reuse, R220, R208 ;  /* 0x000000dc02d07224 */ /* 0x040fe400078e02d0 */
[----:B------:R-:W-:Y:S02]  /*b150*/  IMAD.MOV R212, RZ, RZ, -R212 ;  /* 0x000000ffffd47224 */ /* 0x000fe400078e0ad4 */
[C---:B------:R-:W-:Y:S02]  /*b160*/  IMAD R205, R2.reuse, R216, R205 ;  /* 0x000000d802cd7224 */ /* 0x040fe400078e02cd */
[----:B------:R-:W-:Y:S02]  /*b170*/  IMAD.MOV.U32 R13, RZ, RZ, R191 ;  /* 0x000000ffff0d7224 */ /* 0x000fe400078e00bf */
[----:B------:R-:W-:Y:S01]  /*b180*/  IMAD.MOV R218, RZ, RZ, -R218 ;  /* 0x000000ffffda7224 */ /* 0x000fe200078e0ada */
[C---:B------:R-:W-:Y:S01]  /*b190*/  ISETP.GT.U32.AND P6, PT, R2.reuse, R208, PT ;  /* 0x000000d00200720c */ /* 0x040fe20003fc4070 */
[----:B------:R-:W-:-:S02]  /*b1a0*/  IMAD R194, R2, R212, R194 ;  /* 0x000000d402c27224 */ /* 0x000fc400078e02c2 */
[----:B------:R-:W-:Y:S01]  /*b1b0*/  @!P1 IMAD.MOV R13, RZ, RZ, -R13 ;  /* 0x000000ffff0d9224 */ /* 0x000fe200078e0a0d */
[C---:B------:R-:W-:Y:S01]  /*b1c0*/  ISETP.GT.U32.AND P1, PT, R2.reuse, R205, PT ;  /* 0x000000cd0200720c */ /* 0x040fe20003f24070 */
[----:B------:R-:W-:Y:S02]  /*b1d0*/  IMAD R203, R2, R218, R203 ;  /* 0x000000da02cb7224 */ /* 0x000fe400078e02cb */
[--C-:B------:R-:W-:Y:S01]  /*b1e0*/  @!P2 IMAD.IADD R128, R128, 0x1, -R2.reuse ;  /* 0x000000018080a824 */ /* 0x100fe200078e0a02 */
[----:B------:R-:W-:Y:S01]  /*b1f0*/  ISETP.GT.U32.AND P2, PT, R2, R194, PT ;  /* 0x000000c20200720c */ /* 0x000fe20003f44070 */
[--C-:B------:R-:W-:Y:S01]  /*b200*/  @!P5 IMAD.IADD R64, R64, 0x1, -R2.reuse ;  /* 0x000000014040d824 */ /* 0x100fe200078e0a02 */
[----:B------:R-:W-:Y:S02]  /*b210*/  IABS R201, R76 ;  /* 0x0000004c00c97213 */ /* 0x000fe40000000000 */
[----:B------:R-:W-:Y:S01]  /*b220*/  ISETP.GT.U32.AND P5, PT, R2, R203, PT ;  /* 0x000000cb0200720c */ /* 0x000fe20003fa4070 */
[----:B------:R-:W-:-:S02]  /*b230*/  @!P6 IMAD.IADD R208, R208, 0x1, -R2 ;  /* 0x00000001d0d0e824 */ /* 0x000fc400078e0a02 */
[----:B------:R-:W-:Y:S01]  /*b240*/  IMAD.HI.U32 R191, R246, R201, RZ ;  /* 0x000000c9f6bf7227 */ /* 0x000fe200078e00ff */
[----:B------:R-:W-:Y:S02]  /*b250*/  ISETP.GE.AND P6, PT, R84, RZ, PT ;  /* 0x000000ff5400720c */ /* 0x000fe40003fc6270 */
[----:B------:R-:W-:Y:S01]  /*b260*/  IABS R84, R80 ;  /* 0x0000005000547213 */ /* 0x000fe20000000000 */
[--C-:B------:R-:W-:Y:S02]  /*b270*/  @!P1 IMAD.IADD R205, R205, 0x1, -R2.reuse ;  /* 0x00000001cdcd9824 */ /* 0x100fe400078e0a02 */
[----:B------:R-:W-:Y:S02]  /*b280*/  IMAD.MOV R191, RZ, RZ, -R191 ;  /* 0x000000ffffbf7224 */ /* 0x000fe400078e0abf */
[--C-:B------:R-:W-:Y:S01]  /*b290*/  @!P2 IMAD.IADD R194, R194, 0x1, -R2.reuse ;  /* 0x00000001c2c2a824 */ /* 0x100fe200078e0a02 */
[----:B------:R-:W-:Y:S01]  /*b2a0*/  ISETP.GT.U32.AND P2, PT, R2, R205, PT ;  /* 0x000000cd0200720c */ /* 0x000fe20003f44070 */
[----:B------:R-:W-:-:S02]  /*b2b0*/  @!P5 IMAD.IADD R203, R203, 0x1, -R2 ;  /* 0x00000001cbcbd824 */ /* 0x000fc400078e0a02 */
[----:B------:R-:W-:Y:S02]  /*b2c0*/  IMAD R191, R2, R191, R201 ;  /* 0x000000bf02bf7224 */ /* 0x000fe400078e02c9 */
[----:B------:R-:W-:Y:S01]  /*b2d0*/  IMAD.HI.U32 R201, R246, R84, RZ ;  /* 0x00000054f6c97227 */ /* 0x000fe200078e00ff */
[----:B------:R-:W-:-:S03]  /*b2e0*/  ISETP.GT.U32.AND P1, PT, R2, R203, PT ;  /* 0x000000cb0200720c */ /* 0x000fc60003f24070 */
[----:B------:R-:W-:Y:S01]  /*b2f0*/  IMAD.MOV R201, RZ, RZ, -R201 ;  /* 0x000000ffffc97224 */ /* 0x000fe200078e0ac9 */
[----:B------:R-:W-:-:S03]  /*b300*/  ISETP.GT.U32.AND P5, PT, R2, R208, PT ;  /* 0x000000d00200720c */ /* 0x000fc60003fa4070 */
[C---:B------:R-:W-:Y:S02]  /*b310*/  IMAD R201, R2.reuse, R201, R84 ;  /* 0x000000c902c97224 */ /* 0x040fe400078e0254 */
[----:B------:R-:W-:Y:S02]  /*b320*/  @!P2 IMAD.IADD R205, R205, 0x1, -R2 ;  /* 0x00000001cdcda824 */ /* 0x000fe400078e0a02 */
[----:B------:R-:W-:Y:S01]  /*b330*/  @!P0 IMAD.MOV R64, RZ, RZ, -R64 ;  /* 0x000000ffff408224 */ /* 0x000fe200078e0a40 */
[----:B------:R-:W-:Y:S02]  /*b340*/  ISETP.GT.U32.AND P2, PT, R2, R201, PT ;  /* 0x000000c90200720c */ /* 0x000fe40003f44070 */
[----:B------:R-:W-:Y:S01]  /*b350*/  ISETP.GE.AND P0, PT, R68, RZ, PT ;  /* 0x000000ff4400720c */ /* 0x000fe20003f06270 */
[----:B------:R-:W-:Y:S01]  /*b360*/  IMAD.MOV.U32 R68, RZ, RZ, R128 ;  /* 0x000000ffff447224 */ /* 0x000fe200078e0080 */
[----:B------:R-:W-:Y:S01]  /*b370*/  IABS R128, R88 ;  /* 0x0000005800807213 */ /* 0x000fe20000000000 */
[----:B------:R-:W-:Y:S01]  /*b380*/  @!P1 IMAD.IADD R203, R203, 0x1, -R2 ;  /* 0x00000001cbcb9824 */ /* 0x000fe200078e0a02 */
[C---:B------:R-:W-:Y:S01]  /*b390*/  ISETP.GT.U32.AND P1, PT, R2.reuse, R191, PT ;  /* 0x000000bf0200720c */ /* 0x040fe20003f24070 */
[----:B------:R-:W-:Y:S01]  /*b3a0*/  @!P3 IMAD.MOV R68, RZ, RZ, -R68 ;  /* 0x000000ffff44b224 */ /* 0x000fe200078e0a44 */
[----:B------:R-:W-:Y:S01]  /*b3b0*/  ISETP.GT.U32.AND P3, PT, R2, R194, PT ;  /* 0x000000c20200720c */ /* 0x000fe20003f64070 */
[----:B------:R-:W-:Y:S01]  /*b3c0*/  @!P5 IMAD.IADD R208, R208, 0x1, -R2 ;  /* 0x00000001d0d0d824 */ /* 0x000fe200078e0a02 */
[----:B------:R-:W-:Y:S01]  /*b3d0*/  ISETP.GE.AND P5, PT, R72, RZ, PT ;  /* 0x000000ff4800720c */ /* 0x000fe20003fa6270 */
[----:B------:R-:W-:Y:S01]  /*b3e0*/  IMAD.HI.U32 R72, R246, R128, RZ ;  /* 0x00000080f6487227 */ /* 0x000fe200078e00ff */
[----:B------:R-:W-:-:S03]  /*b3f0*/  IABS R216, R91 ;  /* 0x0000005b00d87213 */ /* 0x000fc60000000000 */
[----:B------:R-:W-:Y:S02]  /*b400*/  IMAD.MOV R72, RZ, RZ, -R72 ;  /* 0x000000ffff487224 */ /* 0x000fe400078e0a48 */
[----:B------:R-:W-:Y:S02]  /*b410*/  @!P2 IMAD.IADD R201, R201, 0x1, -R2 ;  /* 0x00000001c9c9a824 */ /* 0x000fe400078e0a02 */
[C---:B------:R-:W-:Y:S02]  /*b420*/  IMAD R128, R2.reuse, R72, R128 ;  /* 0x0000004802807224 */ /* 0x040fe400078e0280 */
[----:B------:R-:W-:Y:S01]  /*b430*/  @!P1 IMAD.IADD R191, R191, 0x1, -R2 ;  /* 0x00000001bfbf9824 */ /* 0x000fe200078e0a02 */
[----:B------:R-:W-:Y:S01]  /*b440*/  ISETP.GT.U32.AND P2, PT, R2, R201, PT ;  /* 0x000000c90200720c */ /* 0x000fe20003f44070 */
[----:B------:R-:W-:Y:S02]  /*b450*/  IMAD.MOV.U32 R72, RZ, RZ, R208 ;  /* 0x000000ffff487224 */ /* 0x000fe400078e00d0 */
[----:B------:R-:W-:-:S04]  /*b460*/  IMAD.HI.U32 R218, R246, R216, RZ ;  /* 0x000000d8f6da7227 */ /* 0x000fc800078e00ff */
[----:B------:R-:W-:Y:S01]  /*b470*/  @!P3 IMAD.IADD R194, R194, 0x1, -R2 ;  /* 0x00000001c2c2b824 */ /* 0x000fe200078e0a02 */
[----:B------:R-:W-:Y:S01]  /*b480*/  ISETP.GE.AND P3, PT, R76, RZ, PT ;  /* 0x000000ff4c00720c */ /* 0x000fe20003f66270 */
[----:B------:R-:W-:Y:S01]  /*b490*/  @!P4 IMAD.MOV R72, RZ, RZ, -R72 ;  /* 0x000000ffff48c224 */ /* 0x000fe200078e0a48 */
[C---:B------:R-:W-:Y:S01]  /*b4a0*/  ISETP.GT.U32.AND P4, PT, R2.reuse, R191, PT ;  /* 0x000000bf0200720c */ /* 0x040fe20003f84070 */
[----:B------:R-:W-:Y:S02]  /*b4b0*/  IMAD.MOV.U32 R76, RZ, RZ, R203 ;  /* 0x000000ffff4c7224 */ /* 0x000fe400078e00cb */
[----:B------:R-:W-:Y:S02]  /*b4c0*/  IMAD.MOV R218, RZ, RZ, -R218 ;  /* 0x000000ffffda7224 */ /* 0x000fe400078e0ada */
[----:B------:R-:W-:Y:S02]  /*b4d0*/  IMAD.MOV.U32 R84, RZ, RZ, R194 ;  /* 0x000000ffff547224 */ /* 0x000fe400078e00c2 */
[----:B------:R-:W-:Y:S01]  /*b4e0*/  @!P0 IMAD.MOV R76, RZ, RZ, -R76 ;  /* 0x000000ffff4c8224 */ /* 0x000fe200078e0a4c */
[C---:B------:R-:W-:Y:S01]  /*b4f0*/  ISETP.GT.U32.AND P0, PT, R2.reuse, R128, PT ;  /* 0x000000800200720c */ /* 0x040fe20003f04070 */
[----:B------:R-:W-:-:S02]  /*b500*/  IMAD R194, R2, R218, R216 ;  /* 0x000000da02c27224 */ /* 0x000fc400078e02d8 */
[--C-:B------:R-:W-:Y:S01]  /*b510*/  @!P2 IMAD.IADD R201, R201, 0x1, -R2.reuse ;  /* 0x00000001c9c9a824 */ /* 0x100fe200078e0a02 */
[----:B------:R-:W-:Y:S02]  /*b520*/  ISETP.GE.AND P1, PT, R80, RZ, PT ;  /* 0x000000ff5000720c */ /* 0x000fe40003f26270 */
[----:B------:R-:W-:Y:S01]  /*b530*/  ISETP.GT.U32.AND P2, PT, R2, R194, PT ;  /* 0x000000c20200720c */ /* 0x000fe20003f44070 */
[----:B------:R-:W-:Y:S02]  /*b540*/  IMAD.MOV.U32 R80, RZ, RZ, R205 ;  /* 0x000000ffff507224 */ /* 0x000fe400078e00cd */
[----:B------:R-:W-:Y:S02]  /*b550*/  @!P4 IMAD.IADD R191, R191, 0x1, -R2 ;  /* 0x00000001bfbfc824 */ /* 0x000fe400078e0a02 */
[----:B------:R-:W-:Y:S01]  /*b560*/  @!P6 IMAD.MOV R80, RZ, RZ, -R80 ;  /* 0x000000ffff50e224 */ /* 0x000fe200078e0a50 */
[----:B------:R-:W-:Y:S01]  /*b570*/  ISETP.GE.AND P6, PT, R88, RZ, PT ;  /* 0x000000ff5800720c */ /* 0x000fe20003fc6270 */
[----:B------:R-:W-:Y:S01]  /*b580*/  IMAD.MOV.U32 R88, RZ, RZ, R191 ;  /* 0x000000ffff587224 */ /* 0x000fe200078e00bf */
[----:B------:R-:W-:Y:S01]  /*b590*/  IABS R212, R107 ;  /* 0x0000006b00d47213 */ /* 0x000fe20000000000 */
[----:B------:R-:W-:Y:S01]  /*b5a0*/  @!P0 IMAD.IADD R128, R128, 0x1, -R2 ;  /* 0x0000000180808824 */ /* 0x000fe200078e0a02 */
[----:B------:R-:W-:Y:S01]  /*b5b0*/  ISETP.GE.AND P4, PT, R107, RZ, PT ;  /* 0x000000ff6b00720c */ /* 0x000fe20003f86270 */
[----:B------:R-:W-:Y:S01]  /*b5c0*/  @!P3 IMAD.MOV R88, RZ, RZ, -R88 ;  /* 0x000000ffff58b224 */ /* 0x000fe200078e0a58 */
[----:B------:R-:W-:Y:S01]  /*b5d0*/  IABS R107, R95 ;  /* 0x0000005f006b7213 */ /* 0x000fe20000000000 */
[----:B------:R-:W-:Y:S01]  /*b5e0*/  @!P2 IMAD.IADD R194, R194, 0x1, -R2 ;  /* 0x00000001c2c2a824 */ /* 0x000fe200078e0a02 */
[----:B------:R-:W-:Y:S01]  /*b5f0*/  ISETP.GT.U32.AND P3, PT, R2, R128, PT ;  /* 0x000000800200720c */ /* 0x000fe20003f64070 */
[----:B------:R-:W-:Y:S01]  /*b600*/  IMAD.HI.U32 R208, R246, R212, RZ ;  /* 0x000000d4f6d07227 */ /* 0x000fe200078e00ff */
[----:B------:R-:W-:-:S02]  /*b610*/  ISETP.GE.AND P0, PT, R95, RZ, PT ;  /* 0x000000ff5f00720c */ /* 0x000fc40003f06270 */
[----:B------:R-:W-:Y:S01]  /*b620*/  ISETP.GT.U32.AND P2, PT, R2, R194, PT ;  /* 0x000000c20200720c */ /* 0x000fe20003f44070 */
[----:B------:R-:W-:Y:S02]  /*b630*/  IMAD.MOV R208, RZ, RZ, -R208 ;  /* 0x000000ffffd07224 */ /* 0x000fe400078e0ad0 */
[----:B------:R-:W-:-:S04]  /*b640*/  IMAD.HI.U32 R95, R246, R107, RZ ;  /* 0x0000006bf65f7227 */ /* 0x000fc800078e00ff */
[----:B------:R-:W-:Y:S02]  /*b650*/  IMAD R191, R2, R208, R212 ;  /* 0x000000d002bf7224 */ /* 0x000fe400078e02d4 */
[----:B------:R-:W-:Y:S01]  /*b660*/  IMAD.MOV R95, RZ, RZ, -R95 ;  /* 0x000000ffff5f7224 */ /* 0x000fe200078e0a5f */
[----:B------:R-:W-:Y:S01]  /*b670*/  IABS R212, R111 ;  /* 0x0000006f00d47213 */ /* 0x000fe20000000000 */
[----:B------:R-:W-:Y:S01]  /*b680*/  @!P3 IMAD.IADD R128, R128, 0x1, -R2 ;  /* 0x000000018080b824 */ /* 0x000fe200078e0a02 */
[C---:B------:R-:W-:Y:S01]  /*b690*/  ISETP.GT.U32.AND P3, PT, R2.reuse, R191, PT ;  /* 0x000000bf0200720c */ /* 0x040fe20003f64070 */
[----:B------:R-:W-:Y:S02]  /*b6a0*/  IMAD R107, R2, R95, R107 ;  /* 0x0000005f026b7224 */ /* 0x000fe400078e026b */
[----:B------:R-:W-:Y:S01]  /*b6b0*/  @!P5 IMAD.MOV R84, RZ, RZ, -R84 ;  /* 0x000000ffff54d224 */ /* 0x000fe200078e0a54 */
[----:B------:R-:W-:Y:S01]  /*b6c0*/  ISETP.GE.AND P5, PT, R91, RZ, PT ;  /* 0x000000ff5b00720c */ /* 0x000fe20003fa6270 */
[----:B------:R-:W-:Y:S01]  /*b6d0*/  IMAD.MOV.U32 R91, RZ, RZ, R201 ;  /* 0x000000ffff5b7224 */ /* 0x000fe200078e00c9 */
[----:B------:R-:W-:Y:S01]  /*b6e0*/  IABS R208, R115 ;  /* 0x0000007300d07213 */ /* 0x000fe20000000000 */
[----:B------:R-:W-:Y:S01]  /*b6f0*/  IMAD.HI.U32 R95, R246, R212, RZ ;  /* 0x000000d4f65f7227 */ /* 0x000fe200078e00ff */
[----:B------:R-:W-:-:S03]  /*b700*/  IABS R216, R99 ;  /* 0x0000006300d87213 */ /* 0x000fc60000000000 */
[----:B------:R-:W-:Y:S01]  /*b710*/  @!P2 IMAD.IADD R194, R194, 0x1, -R2 ;  /* 0x00000001c2c2a824 */ /* 0x000fe200078e0a02 */
[----:B------:R-:W-:Y:S01]  /*b720*/  ISETP.GT.U32.AND P2, PT, R2, R107, PT ;  /* 0x0000006b0200720c */ /* 0x000fe20003f44070 */
[----:B------:R-:W-:Y:S01]  /*b730*/  @!P1 IMAD.MOV R91, RZ, RZ, -R91 ;  /* 0x000000ffff5b9224 */ /* 0x000fe200078e0a5b */
[----:B------:R-:W-:Y:S01]  /*b740*/  ISETP.GE.AND P1, PT, R99, RZ, PT ;  /* 0x000000ff6300720c */ /* 0x000fe20003f26270 */
[----:B------:R-:W-:Y:S02]  /*b750*/  IMAD.MOV R95, RZ, RZ, -R95 ;  /* 0x000000ffff5f7224 */ /* 0x000fe400078e0a5f */
[----:B------:R-:W-:Y:S01]  /*b760*/  IMAD.HI.U32 R99, R246, R208, RZ ;  /* 0x000000d0f6637227 */ /* 0x000fe200078e00ff */
[----:B------:R-:W-:-:S03]  /*b770*/  IABS R218, R103 ;  /* 0x0000006700da7213 */ /* 0x000fc60000000000 */
[----:B------:R-:W-:-:S04]  /*b780*/  IMAD.HI.U32 R203, R246, R216, RZ ;  /* 0x000000d8f6cb7227 */ /* 0x000fc800078e00ff */
[C---:B------:R-:W-:Y:S02]  /*b790*/  IMAD R212, R2.reuse, R95, R212 ;  /* 0x0000005f02d47224 */ /* 0x040fe400078e02d4 */
[----:B------:R-:W-:Y:S02]  /*b7a0*/  @!P3 IMAD.IADD R191, R191, 0x1, -R2 ;  /* 0x00000001bfbfb824 */ /* 0x000fe400078e0a02 */
[----:B------:R-:W-:Y:S02]  /*b7b0*/  IMAD.MOV.U32 R95, RZ, RZ, R128 ;  /* 0x000000ffff5f7224 */ /* 0x000fe400078e0080 */
[----:B------:R-:W-:Y:S02]  /*b7c0*/  IMAD.MOV R99, RZ, RZ, -R99 ;  /* 0x000000ffff637224 */ /* 0x000fe400078e0a63 */
[----:B------:R-:W-:Y:S02]  /*b7d0*/  IMAD.MOV R203, RZ, RZ, -R203 ;  /* 0x000000ffffcb7224 */ /* 0x000fe400078e0acb */
[----:B------:R-:W-:Y:S01]  /*b7e0*/  @!P6 IMAD.MOV R95, RZ, RZ, -R95 ;  /* 0x000000ffff5fe224 */ /* 0x000fe200078e0a5f */
[C---:B------:R-:W-:Y:S01]  /*b7f0*/  ISETP.GT.U32.AND P6, PT, R2.reuse, R191, PT ;  /* 0x000000bf0200720c */ /* 0x040fe20003fc4070 */
[----:B------:R-:W-:-:S02]  /*b800*/  IMAD R208, R2, R99, R208 ;  /* 0x0000006302d07224 */ /* 0x000fc400078e02d0 */
[----:B------:R-:W-:Y:S02]  /*b810*/  @!P2 IMAD.IADD R107, R107, 0x1, -R2 ;  /* 0x000000016b6ba824 */ /* 0x000fe400078e0a02 */
[----:B------:R-:W-:-:S04]  /*b820*/  IMAD.HI.U32 R201, R246, R218, RZ ;  /* 0x000000daf6c97227 */ /* 0x000fc800078e00ff */
[C---:B------:R-:W-:Y:S02]  /*b830*/  IMAD R216, R2.reuse, R203, R216 ;  /* 0x000000cb02d87224 */ /* 0x040fe400078e02d8 */
[----:B------:R-:W-:Y:S01]  /*b840*/  IMAD.MOV.U32 R99, RZ, RZ, R194 ;  /* 0x000000ffff637224 */ /* 0x000fe200078e00c2 */
[C---:B------:R-:W-:Y:S01]  /*b850*/  ISETP.GT.U32.AND P2, PT, R2.reuse, R107, PT ;  /* 0x0000006b0200720c */ /* 0x040fe20003f44070 */
[----:B------:R-:W-:Y:S02]  /*b860*/  IMAD.MOV R201, RZ, RZ, -R201 ;  /* 0x000000ffffc97224 */ /* 0x000fe400078e0ac9 */
[----:B------:R-:W-:Y:S01]  /*b870*/  @!P5 IMAD.MOV R99, RZ, RZ, -R99 ;  /* 0x000000ffff63d224 */ /* 0x000fe200078e0a63 */
[C---:B------:R-:W-:Y:S01]  /*b880*/  ISETP.GT.U32.AND P5, PT, R2.reuse, R216, PT ;  /* 0x000000d80200720c */ /* 0x040fe20003fa4070 */
[----:B------:R-:W-:Y:S01]  /*b890*/  IMAD R218, R2, R201, R218 ;  /* 0x000000c902da7224 */ /* 0x000fe200078e02da */
[----:B------:R-:W-:Y:S02]  /*b8a0*/  ISETP.GE.AND P3, PT, R103, RZ, PT ;  /* 0x000000ff6700720c */ /* 0x000fe40003f66270 */
[----:B------:R-:W-:-:S02]  /*b8b0*/  IABS R128, R119 ;  /* 0x0000007700807213 */ /* 0x000fc40000000000 */
[----:B------:R-:W-:Y:S01]  /*b8c0*/  IABS R103, R132 ;  /* 0x0000008400677213 */ /* 0x000fe20000000000 */
[----:B------:R-:W-:Y:S01]  /*b8d0*/  @!P6 IMAD.IADD R191, R191, 0x1, -R2 ;  /* 0x00000001bfbfe824 */ /* 0x000fe200078e0a02 */
[----:B------:R-:W-:Y:S01]  /*b8e0*/  ISETP.GT.U32.AND P6, PT, R2, R218, PT ;  /* 0x000000da0200720c */ /* 0x000fe20003fc4070 */
[----:B------:R-:W-:-:S04]  /*b8f0*/  IMAD.HI.U32 R205, R246, R128, RZ ;  /* 0x00000080f6cd7227 */ /* 0x000fc800078e00ff */
[----:B------:R-:W-:Y:S02]  /*b900*/  IMAD.MOV.U32 R194, RZ, RZ, R103 ;  /* 0x000000ffffc27224 */ /* 0x000fe400078e0067 */
[--C-:B------:R-:W-:Y:S01]  /*b910*/  @!P2 IMAD.IADD R107, R107, 0x1, -R2.reuse ;  /* 0x000000016b6ba824 */ /* 0x100fe200078e0a02 */
[----:B------:R-:W-:Y:S01]  /*b920*/  ISETP.GT.U32.AND P2, PT, R2, R212, PT ;  /* 0x000000d40200720c */ /* 0x000fe20003f44070 */
[----:B------:R-:W-:Y:S02]  /*b930*/  IMAD.MOV R205, RZ, RZ, -R205 ;  /* 0x000000ffffcd7224 */ /* 0x000fe400078e0acd */
[----:B------:R-:W-:Y:S01]  /*b940*/  @!P5 IMAD.IADD R216, R216, 0x1, -R2 ;  /* 0x00000001d8d8d824 */ /* 0x000fe200078e0a02 */
[----:B------:R-:W-:Y:S01]  /*b950*/  ISETP.GT.U32.AND P5, PT, R2, R208, PT ;  /* 0x000000d00200720c */ /* 0x000fe20003fa4070 */
[----:B------:R-:W-:-:S04]  /*b960*/  IMAD.HI.U32 R103, R246, R194, RZ ;  /* 0x000000c2f6677227 */ /* 0x000fc800078e00ff */
[----:B------:R-:W-:Y:S02]  /*b970*/  IMAD R128, R2, R205, R128 ;  /* 0x000000cd02807224 */ /* 0x000fe400078e0280 */
[----:B------:R-:W-:Y:S02]  /*b980*/  IMAD.MOV R103, RZ, RZ, -R103 ;  /* 0x000000ffff677224 */ /* 0x000fe400078e0a67 */
[----:B------:R-:W-:Y:S01]  /*b990*/  @!P6 IMAD.IADD R218, R218, 0x1, -R2 ;  /* 0x00000001dadae824 */ /* 0x000fe200078e0a02 */
[C---:B------:R-:W-:Y:S01]  /*b9a0*/  ISETP.GT.U32.AND P6, PT, R2.reuse, R128, PT ;  /* 0x000000800200720c */ /* 0x040fe20003fc4070 */
[----:B------:R-:W-:Y:S01]  /*b9b0*/  IMAD R194, R2, R103, R194 ;  /* 0x0000006702c27224 */ /* 0x000fe200078e02c2 */
[----:B------:R-:W-:Y:S01]  /*b9c0*/  IABS R201, R123 ;  /* 0x0000007b00c97213 */ /* 0x000fe20000000000 */
[----:B------:R-:W-:Y:S01]  /*b9d0*/  IMAD.MOV.U32 R103, RZ, RZ, R191 ;  /* 0x000000ffff677224 */ /* 0x000fe200078e00bf */
[----:B------:R-:W-:Y:S01]  /*b9e0*/  IABS R203, R136 ;  /* 0x0000008800cb7213 */ /* 0x000fe20000000000 */
[--C-:B------:R-:W-:Y:S01]  /*b9f0*/  @!P2 IMAD.IADD R212, R212, 0x1, -R2.reuse ;  /* 0x00000001d4d4a824 */ /* 0x100fe200078e0a02 */
[----:B------:R-:W-:Y:S01]  /*ba00*/  ISETP.GT.U32.AND P2, PT, R2, R216, PT ;  /* 0x000000d80200720c */ /* 0x000fe20003f44070 */
[----:B------:R-:W-:-:S02]  /*ba10*/  @!P5 IMAD.IADD R208, R208, 0x1, -R2 ;  /* 0x00000001d0d0d824 */ /* 0x000fc400078e0a02 */
[----:B------:R-:W-:Y:S01]  /*ba20*/  @!P4 IMAD.MOV R103, RZ, RZ, -R103 ;  /* 0x000000ffff67c224 */ /* 0x000fe200078e0a67 */
[----:B------:R-:W-:Y:S01]  /*ba30*/  ISETP.GT.U32.AND P4, PT, R2, R218, PT ;  /* 0x000000da0200720c */ /* 0x000fe20003f84070 */
[----:B------:R-:W-:Y:S01]  /*ba40*/  IMAD.HI.U32 R220, R246, R201, RZ ;  /* 0x000000c9f6dc7227 */ /* 0x000fe200078e00ff */
[----:B------:R-:W-:-:S03]  /*ba50*/  ISETP.GT.U32.AND P5, PT, R2, R212, PT ;  /* 0x000000d40200720c */ /* 0x000fc60003fa4070 */
[----:B------:R-:W-:Y:S01]  /*ba60*/  @!P0 IMAD.MOV R107, RZ, RZ, -R107 ;  /* 0x000000ffff6b8224 */ /* 0x000fe200078e0a6b */
[----:B------:R-:W-:Y:S01]  /*ba70*/  ISETP.GT.U32.AND P0, PT, R2, R208, PT ;  /* 0x000000d00200720c */ /* 0x000fe20003f04070 */
[----:B------:R-:W-:-:S04]  /*ba80*/  IMAD.HI.U32 R205, R246, R203, RZ ;  /* 0x000000cbf6cd7227 */ /* 0x000fc800078e00ff */
[----:B------:R-:W-:Y:S02]  /*ba90*/  IMAD.MOV R220, RZ, RZ, -R220 ;  /* 0x000000ffffdc7224 */ /* 0x000fe400078e0adc */
[--C-:B------:R-:W-:Y:S02]  /*baa0*/  @!P6 IMAD.IADD R128, R128, 0x1, -R2.reuse ;  /* 0x000000018080e824 */ /* 0x100fe400078e0a02 */
[----:B------:R-:W-:Y:S02]  /*bab0*/  IMAD.MOV R205, RZ, RZ, -R205 ;  /* 0x000000ffffcd7224 */ /* 0x000fe400078e0acd */
[C---:B------:R-:W-:Y:S01]  /*bac0*/  IMAD R201, R2.reuse, R220, R201 ;  /* 0x000000dc02c97224 */ /* 0x040fe200078e02c9 */
[C---:B------:R-:W-:Y:S01]  /*bad0*/  ISETP.GT.U32.AND P6, PT, R2.reuse, R128, PT ;  /* 0x000000800200720c */ /* 0x040fe20003fc4070 */
[----:B------:R-:W-:Y:S01]  /*bae0*/  IMAD R191, R2, R205, R203 ;  /* 0x000000cd02bf7224 */ /* 0x000fe200078e02cb */
[----:B------:R-:W-:Y:S01]  /*baf0*/  IABS R203, R166 ;  /* 0x000000a600cb7213 */ /* 0x000fe20000000000 */
[--C-:B------:R-:W-:Y:S01]  /*bb00*/  @!P2 IMAD.IADD R216, R216, 0x1, -R2.reuse ;  /* 0x00000001d8d8a824 */ /* 0x100fe200078e0a02 */
[----:B------:R-:W-:Y:S01]  /*bb10*/  ISETP.GT.U32.AND P2, PT, R2, R201, PT ;  /* 0x000000c90200720c */ /* 0x000fe20003f44070 */
[--C-:B------:R-:W-:Y:S01]  /*bb20*/  @!P4 IMAD.IADD R218, R218, 0x1, -R2.reuse ;  /* 0x00000001dadac824 */ /* 0x100fe200078e0a02 */
[----:B------:R-:W-:Y:S01]  /*bb30*/  ISETP.GT.U32.AND P4, PT, R2, R194, PT ;  /* 0x000000c20200720c */ /* 0x000fe20003f84070 */
[--C-:B------:R-:W-:Y:S01]  /*bb40*/  @!P5 IMAD.IADD R212, R212, 0x1, -R2.reuse ;  /* 0x00000001d4d4d824 */ /* 0x100fe200078e0a02 */
[----:B------:R-:W-:Y:S01]  /*bb50*/  ISETP.GE.AND P5, PT, R111, RZ, PT ;  /* 0x000000ff6f00720c */ /* 0x000fe20003fa6270 */
[----:B------:R-:W-:Y:S01]  /*bb60*/  @!P0 IMAD.IADD R208, R208, 0x1, -R2 ;  /* 0x00000001d0d08824 */ /* 0x000fe200078e0a02 */
[----:B------:R-:W-:Y:S01]  /*bb70*/  ISETP.GT.U32.AND P0, PT, R2, R191, PT ;  /* 0x000000bf0200720c */ /* 0x000fe20003f04070 */
[----:B------:R-:W-:Y:S01]  /*bb80*/  IMAD.HI.U32 R111, R246, R203, RZ ;  /* 0x000000cbf66f7227 */ /* 0x000fe200078e00ff */
[----:B------:R-:W-:-:S03]  /*bb90*/  IABS R205, R152 ;  /* 0x0000009800cd7213 */ /* 0x000fc60000000000 */
[----:B------:R-:W-:Y:S02]  /*bba0*/  IMAD.MOV R111, RZ, RZ, -R111 ;  /* 0x000000ffff6f7224 */ /* 0x000fe400078e0a6f */
[--C-:B------:R-:W-:Y:S01]  /*bbb0*/  @!P6 IMAD.IADD R128, R128, 0x1, -R2.reuse ;  /* 0x000000018080e824 */ /* 0x100fe200078e0a02 */
[----:B------:R-:W-:Y:S01]  /*bbc0*/  ISETP.GE.AND P6, PT, R115, RZ, PT ;  /* 0x000000ff7300720c */ /* 0x000fe20003fc6270 */
[----:B------:R-:W-:Y:S02]  /*bbd0*/  IMAD R203, R2, R111, R203 ;  /* 0x0000006f02cb7224 */ /* 0x000fe400078e02cb */
[--C-:B------:R-:W-:Y:S01]  /*bbe0*/  @!P2 IMAD.IADD R201, R201, 0x1, -R2.reuse ;  /* 0x00000001c9c9a824 */ /* 0x100fe200078e0a02 */
[----:B------:R-:W-:Y:S01]  /*bbf0*/  ISETP.GE.AND P2, PT, R119, RZ, PT ;  /* 0x000000ff7700720c */ /* 0x000fe20003f46270 */
[----:B------:R-:W-:Y:S02]  /*bc00*/  @!P4 IMAD.IADD R194, R194, 0x1, -R2 ;  /* 0x00000001c2c2c824 */ /* 0x000fe400078e0a02 */
[----:B------:R-:W-:-:S02]  /*bc10*/  IMAD.MOV.U32 R111, RZ, RZ, R216 ;  /* 0x000000ffff6f7224 */ /* 0x000fc400078e00d8 */
[----:B------:R-:W-:Y:S01]  /*bc20*/  IMAD.HI.U32 R220, R246, R205, RZ ;  /* 0x000000cdf6dc7227 */ /* 0x000fe200078e00ff */
[----:B------:R-:W-:-:S03]  /*bc30*/  IABS R115, R187 ;  /* 0x000000bb00737213 */ /* 0x000fc60000000000 */
[----:B------:R-:W-:Y:S01]  /*bc40*/  @!P0 IMAD.IADD R191, R191, 0x1, -R2 ;  /* 0x00000001bfbf8824 */ /* 0x000fe200078e0a02 */
[C---:B------:R-:W-:Y:S01]  /*bc50*/  ISETP.GT.U32.AND P0, PT, R2.reuse, R201, PT ;  /* 0x000000c90200720c */ /* 0x040fe20003f04070 */
[----:B------:R-:W-:Y:S01]  /*bc60*/  @!P1 IMAD.MOV R111, RZ, RZ, -R111 ;  /* 0x000000ffff6f9224 */ /* 0x000fe200078e0a6f */
[----:B------:R-:W-:Y:S01]  /*bc70*/  ISETP.GT.U32.AND P1, PT, R2, R194, PT ;  /* 0x000000c20200720c */ /* 0x000fe20003f24070 */
[----:B------:R-:W-:Y:S01]  /*bc80*/  IMAD.MOV R220, RZ, RZ, -R220 ;  /* 0x000000ffffdc7224 */ /* 0x000fe200078e0adc */
[----:B------:R-:W-:Y:S01]  /*bc90*/  ISETP.GE.AND P4, PT, R123, RZ, PT ;  /* 0x000000ff7b00720c */ /* 0x000fe20003f86270 */
[----:B------:R-:W-:Y:S02]  /*bca0*/  IMAD.MOV.U32 R119, RZ, RZ, R212 ;  /* 0x000000ffff777224 */ /* 0x000fe400078e00d4 */
[----:B------:R-:W-:Y:S02]  /*bcb0*/  IMAD.MOV.U32 R123, RZ, RZ, R208 ;  /* 0x000000ffff7b7224 */ /* 0x000fe400078e00d0 */
[----:B------:R-:W-:-:S02]  /*bcc0*/  IMAD.MOV.U32 R216, RZ, RZ, R115 ;  /* 0x000000ffffd87224 */ /* 0x000fc400078e0073 */
[C---:B------:R-:W-:Y:S02]  /*bcd0*/  IMAD R205, R2.reuse, R220, R205 ;  /* 0x000000dc02cd7224 */ /* 0x040fe400078e02cd */
[----:B------:R-:W-:Y:S02]  /*bce0*/  IMAD.MOV.U32 R115, RZ, RZ, R218 ;  /* 0x000000ffff737224 */ /* 0x000fe400078e00da */
[----:B------:R-:W-:Y:S01]  /*bcf0*/  @!P5 IMAD.MOV R119, RZ, RZ, -R119 ;  /* 0x000000ffff77d224 */ /* 0x000fe200078e0a77 */
[----:B------:R-:W-:Y:S01]  /*bd00*/  ISETP.GT.U32.AND P5, PT, R2, R191, PT ;  /* 0x000000bf0200720c */ /* 0x000fe20003fa4070 */
[----:B------:R-:W-:Y:S01]  /*bd10*/  @!P6 IMAD.MOV R123, RZ, RZ, -R123 ;  /* 0x000000ffff7be224 */ /* 0x000fe200078e0a7b */
[----:B------:R-:W-:Y:S01]  /*bd20*/  ISETP.GE.AND P6, PT, R132, RZ, PT ;  /* 0x000000ff8400720c */ /* 0x000fe20003fc6270 */
[----:B------:R-:W-:Y:S01]  /*bd30*/  @!P3 IMAD.MOV R115, RZ, RZ, -R115 ;  /* 0x000000ffff73b224 */ /* 0x000fe200078e0a73 */
[C---:B------:R-:W-:Y:S01]  /*bd40*/  ISETP.GT.U32.AND P3, PT, R2.reuse, R205, PT ;  /* 0x000000cd0200720c */ /* 0x040fe20003f64070 */
[----:B------:R-:W-:Y:S01]  /*bd50*/  @!P2 IMAD.MOV R128, RZ, RZ, -R128 ;  /* 0x000000ffff80a224 */ /* 0x000fe200078e0a80 */
[----:B------:R-:W-:Y:S01]  /*bd60*/  ISETP.GT.U32.AND P2, PT, R2, R203, PT ;  /* 0x000000cb0200720c */ /* 0x000fe20003f44070 */
[----:B------:R-:W-:-:S04]  /*bd70*/  IMAD.HI.U32 R132, R246, R216, RZ ;  /* 0x000000d8f6847227 */ /* 0x000fc800078e00ff */
[--C-:B------:R-:W-:Y:S01]  /*bd80*/  @!P0 IMAD.IADD R201, R201, 0x1, -R2.reuse ;  /* 0x00000001c9c98824 */ /* 0x100fe200078e0a02 */
[----:B------:R-:W-:Y:S01]  /*bd90*/  ISETP.GE.AND P0, PT, R136, RZ, PT ;  /* 0x000000ff8800720c */ /* 0x000fe20003f06270 */
[----:B------:R-:W-:Y:S01]  /*bda0*/  @!P1 IMAD.IADD R194, R194, 0x1, -R2 ;  /* 0x00000001c2c29824 */ /* 0x000fe200078e0a02 */
[----:B------:R-:W-:Y:S01]  /*bdb0*/  ISETP.GE.AND P1, PT, R152, RZ, PT ;  /* 0x000000ff9800720c */ /* 0x000fe20003f26270 */
[----:B------:R-:W-:Y:S02]  /*bdc0*/  IMAD.MOV R152, RZ, RZ, -R132 ;  /* 0x000000ffff987224 */ /* 0x000fe400078e0a84 */
[----:B------:R-:W-:Y:S02]  /*bdd0*/  IMAD.MOV.U32 R136, RZ, RZ, R194 ;  /* 0x000000ffff887224 */ /* 0x000fe400078e00c2 */
[----:B------:R-:W-:Y:S02]  /*bde0*/  @!P5 IMAD.IADD R191, R191, 0x1, -R2 ;  /* 0x00000001bfbfd824 */ /* 0x000fe400078e0a02 */
[----:B------:R-:W-:Y:S01]  /*bdf0*/  IMAD R152, R2, R152, R216 ;  /* 0x0000009802987224 */ /* 0x000fe200078e02d8 */
[----:B------:R-:W-:Y:S01]  /*be00*/  IABS R216, R140 ;  /* 0x0000008c00d87213 */ /* 0x000fe20000000000 */
[----:B------:R-:W-:Y:S01]  /*be10*/  @!P6 IMAD.MOV R136, RZ, RZ, -R136 ;  /* 0x000000ffff88e224 */ /* 0x000fe200078e0a88 */
[----:B------:R-:W-:Y:S01]  /*be20*/  ISETP.GE.AND P6, PT, R140, RZ, PT ;  /* 0x000000ff8c00720c */ /* 0x000fe20003fc6270 */
[----:B------:R-:W-:-:S02]  /*be30*/  @!P3 IMAD.IADD R205, R205, 0x1, -R2 ;  /* 0x00000001cdcdb824 */ /* 0x000fc400078e0a02 */
[----:B------:R-:W-:Y:S02]  /*be40*/  IMAD.MOV.U32 R132, RZ, RZ, R201 ;  /* 0x000000ffff847224 */ /* 0x000fe400078e00c9 */
[----:B------:R-:W-:Y:S02]  /*be50*/  @!P2 IMAD.IADD R203, R203, 0x1, -R2 ;  /* 0x00000001cbcba824 */ /* 0x000fe400078e0a02 */
[----:B------:R-:W-:Y:S01]  /*be60*/  IMAD.MOV.U32 R140, RZ, RZ, R191 ;  /* 0x000000ffff8c7224 */ /* 0x000fe200078e00bf */
[C---:B------:R-:W-:Y:S01]  /*be70*/  ISETP.GT.U32.AND P2, PT, R2.reuse, R205, PT ;  /* 0x000000cd0200720c */ /* 0x040fe20003f44070 */
[----:B------:R-:W-:Y:S01]  /*be80*/  @!P4 IMAD.MOV R132, RZ, RZ, -R132 ;  /* 0x000000ffff84c224 */ /* 0x000fe200078e0a84 */
[C---:B------:R-:W-:Y:S01]  /*be90*/  ISETP.GT.U32.AND P4, PT, R2.reuse, R203, PT ;  /* 0x000000cb0200720c */ /* 0x040fe20003f84070 */
[----:B------:R-:W-:Y:S01]  /*bea0*/  @!P0 IMAD.MOV R140, RZ, RZ, -R140 ;  /* 0x000000ffff8c8224 */ /* 0x000fe200078e0a8c */
[----:B------:R-:W-:Y:S02]  /*beb0*/  ISETP.GT.U32.AND P0, PT, R2, R152, PT ;  /* 0x000000980200720c */ /* 0x000fe40003f04070 */
[----:B------:R-:W-:-:S02]  /*bec0*/  ISETP.GE.AND P5, PT, R166, RZ, PT ;  /* 0x000000ffa600720c */ /* 0x000fc40003fa6270 */
[----:B------:R-:W-:Y:S02]  /*bed0*/  ISETP.GE.AND P3, PT, R187, RZ, PT ;  /* 0x000000ffbb00720c */ /* 0x000fe40003f66270 */
[----:B------:R-:W-:Y:S02]  /*bee0*/  IABS R166, R144 ;  /* 0x0000009000a67213 */ /* 0x000fe40000000000 */
[----:B------:R-:W-:Y:S01]  /*bef0*/  IABS R187, R148 ;  /* 0x0000009400bb7213 */ /* 0x000fe20000000000 */
[--C-:B------:R-:W-:Y:S01]  /*bf00*/  @!P2 IMAD.IADD R205, R205, 0x1, -R2.reuse ;  /* 0x00000001cdcda824 */ /* 0x100fe200078e0a02 */
[----:B------:R-:W-:Y:S01]  /*bf10*/  ISETP.GE.AND P2, PT, R144, RZ, PT ;  /* 0x000000ff9000720c */ /* 0x000fe20003f46270 */
[--C-:B------:R-:W-:Y:S01]  /*bf20*/  @!P4 IMAD.IADD R203, R203, 0x1, -R2.reuse ;  /* 0x00000001cbcbc824 */ /* 0x100fe200078e0a02 */
[----:B------:R-:W-:Y:S01]  /*bf30*/  ISETP.GE.AND P4, PT, R148, RZ, PT ;  /* 0x000000ff9400720c */ /* 0x000fe20003f86270 */
[----:B------:R-:W-:Y:S02]  /*bf40*/  @!P0 IMAD.IADD R152, R152, 0x1, -R2 ;  /* 0x0000000198988824 */ /* 0x000fe400078e0a02 */
[----:B------:R-:W-:-:S04]  /*bf50*/  IMAD.HI.U32 R144, R246, R166, RZ ;  /* 0x000000a6f6907227 */ /* 0x000fc800078e00ff */
[----:B------:R-:W-:Y:S01]  /*bf60*/  IMAD.HI.U32 R148, R246, R187, RZ ;  /* 0x000000bbf6947227 */ /* 0x000fe200078e00ff */
[----:B------:R-:W-:-:S03]  /*bf70*/  ISETP.GT.U32.AND P0, PT, R2, R152, PT ;  /* 0x000000980200720c */ /* 0x000fc60003f04070 */
[----:B------:R-:W-:-:S04]  /*bf80*/  IMAD.HI.U32 R194, R246, R216, RZ ;  /* 0x000000d8f6c27227 */ /* 0x000fc800078e00ff */
[----:B------:R-:W-:Y:S02]  /*bf90*/  IMAD.MOV R144, RZ, RZ, -R144 ;  /* 0x000000ffff907224 */ /* 0x000fe400078e0a90 */
[----:B------:R-:W-:Y:S02]  /*bfa0*/  IMAD.MOV R148, RZ, RZ, -R148 ;  /* 0x000000ffff947224 */ /* 0x000fe400078e0a94 */
[----:B------:R-:W-:Y:S02]  /*bfb0*/  IMAD.MOV R194, RZ, RZ, -R194 ;  /* 0x000000ffffc27224 */ /* 0x000fe400078e0ac2 */
[C---:B------:R-:W-:Y:S02]  /*bfc0*/  IMAD R166, R2.reuse, R144, R166 ;  /* 0x0000009002a67224 */ /* 0x040fe400078e02a6 */
[C---:B------:R-:W-:Y:S01]  /*bfd0*/  IMAD R187, R2.reuse, R148, R187 ;  /* 0x0000009402bb7224 */ /* 0x040fe200078e02bb */
[----:B------:R-:W-:Y:S01]  /*bfe0*/  IABS R191, R156 ;  /* 0x0000009c00bf7213 */ /* 0x000fe20000000000 */
[----:B------:R-:W-:-:S02]  /*bff0*/  IMAD R216, R2, R194, R216 ;  /* 0x000000c202d87224 */ /* 0x000fc400078e02d8 */
[----:B------:R-:W-:Y:S02]  /*c000*/  IMAD.MOV.U32 R144, RZ, RZ, R205 ;  /* 0x000000ffff907224 */ /* 0x000fe400078e00cd */
[----:B------:R-:W-:Y:S02]  /*c010*/  IMAD.MOV.U32 R148, RZ, RZ, R203 ;  /* 0x000000ffff947224 */ /* 0x000fe400078e00cb */
[----:B------:R-:W-:Y:S01]  /*c020*/  @!P1 IMAD.MOV R144, RZ, RZ, -R144 ;  /* 0x000000ffff909224 */ /* 0x000fe200078e0a90 */
[C---:B------:R-:W-:Y:S01]  /*c030*/  ISETP.GT.U32.AND P1, PT, R2.reuse, R216, PT ;  /* 0x000000d80200720c */ /* 0x040fe20003f24070 */
[----:B------:R-:W-:Y:S01]  /*c040*/  @!P5 IMAD.MOV R148, RZ, RZ, -R148 ;  /* 0x000000ffff94d224 */ /* 0x000fe200078e0a94 */
[----:B------:R-:W-:Y:S01]  /*c050*/  ISETP.GT.U32.AND P5, PT, R2, R166, PT ;  /* 0x000000a60200720c */ /* 0x000fe20003fa4070 */
[----:B------:R-:W-:-:S04]  /*c060*/  IMAD.HI.U32 R201, R246, R191, RZ ;  /* 0x000000bff6c97227 */ /* 0x000fc800078e00ff */
[----:B------:R-:W-:Y:S01]  /*c070*/  @!P0 IMAD.IADD R152, R152, 0x1, -R2 ;  /* 0x0000000198988824 */ /* 0x000fe200078e0a02 */
[----:B------:R-:W-:Y:S01]  /*c080*/  ISETP.GT.U32.AND P0, PT, R2, R187, PT ;  /* 0x000000bb0200720c */ /* 0x000fe20003f04070 */
[----:B------:R-:W-:Y:S01]  /*c090*/  IMAD.MOV R203, RZ, RZ, -R201 ;  /* 0x000000ffffcb7224 */ /* 0x000fe200078e0ac9 */
[----:B------:R-:W-:-:S03]  /*c0a0*/  IABS R201, R163 ;  /* 0x000000a300c97213 */ /* 0x000fc60000000000 */
[----:B------:R-:W-:Y:S02]  /*c0b0*/  IMAD R203, R2, R203, R191 ;  /* 0x000000cb02cb7224 */ /* 0x000fe400078e02bf */
[--C-:B------:R-:W-:Y:S02]  /*c0c0*/  @!P1 IMAD.IADD R216, R216, 0x1, -R2.reuse ;  /* 0x00000001d8d89824 */ /* 0x100fe400078e0a02 */
[--C-:B------:R-:W-:Y:S01]  /*c0d0*/  @!P5 IMAD.IADD R166, R166, 0x1, -R2.reuse ;  /* 0x00000001a6a6d824 */ /* 0x100fe200078e0a02 */
[C---:B------:R-:W-:Y:S01]  /*c0e0*/  ISETP.GT.U32.AND P1, PT, R2.reuse, R203, PT ;  /* 0x000000cb0200720c */ /* 0x040fe20003f24070 */
[----:B------:R-:W-:Y:S01]  /*c0f0*/  IMAD.MOV.U32 R191, RZ, RZ, R201 ;  /* 0x000000ffffbf7224 */ /* 0x000fe200078e00c9 */
[----:B------:R-:W-:Y:S01]  /*c100*/  IABS R194, R159 ;  /* 0x0000009f00c27213 */ /* 0x000fe20000000000 */
[----:B------:R-:W-:Y:S02]  /*c110*/  @!P0 IMAD.IADD R187, R187, 0x1, -R2 ;  /* 0x00000001bbbb8824 */ /* 0x000fe400078e0a02 */
[----:B------:R-:W-:Y:S01]  /*c120*/  @!P3 IMAD.MOV R152, RZ, RZ, -R152 ;  /* 0x000000ffff98b224 */ /* 0x000fe200078e0a98 */
[----:B------:R-:W-:Y:S01]  /*c130*/  ISETP.GT.U32.AND P3, PT, R2, R166, PT ;  /* 0x000000a60200720c */ /* 0x000fe20003f64070 */
[----:B------:R-:W-:Y:S01]  /*c140*/  IMAD.HI.U32 R208, R246, R191, RZ ;  /* 0x000000bff6d07227 */ /* 0x000fe200078e00ff */
[----:B------:R-:W-:-:S02]  /*c150*/  ISETP.GT.U32.AND P5, PT, R2, R216, PT ;  /* 0x000000d80200720c */ /* 0x000fc40003fa4070 */
[----:B------:R-:W-:Y:S01]  /*c160*/  ISETP.GT.U32.AND P0, PT, R2, R187, PT ;  /* 0x000000bb0200720c */ /* 0x000fe20003f04070 */
[----:B------:R-:W-:-:S04]  /*c170*/  IMAD.HI.U32 R205, R246, R194, RZ ;  /* 0x000000c2f6cd7227 */ /* 0x000fc800078e00ff */
[----:B------:R-:W-:Y:S02]  /*c180*/  IMAD.MOV R208, RZ, RZ, -R208 ;  /* 0x000000ffffd07224 */ /* 0x000fe400078e0ad0 */
[----:B------:R-:W-:Y:S02]  /*c190*/  IMAD.MOV R205, RZ, RZ, -R205 ;  /* 0x000000ffffcd7224 */ /* 0x000fe400078e0acd */
[----:B------:R-:W-:Y:S02]  /*c1a0*/  @!P1 IMAD.IADD R203, R203, 0x1, -R2 ;  /* 0x00000001cbcb9824 */ /* 0x000fe400078e0a02 */
[C---:B------:R-:W-:Y:S02]  /*c1b0*/  IMAD R191, R2.reuse, R208, R191 ;  /* 0x000000d002bf7224 */ /* 0x040fe400078e02bf */
[----:B------:R-:W-:Y:S01]  /*c1c0*/  IMAD R194, R2, R205, R194 ;  /* 0x000000cd02c27224 */ /* 0x000fe200078e02c2 */
[----:B------:R-:W-:Y:S01]  /*c1d0*/  IABS R201, R177 ;  /* 0x000000b100c97213 */ /* 0x000fe20000000000 */
[--C-:B------:R-:W-:Y:S01]  /*c1e0*/  @!P3 IMAD.IADD R166, R166, 0x1, -R2.reuse ;  /* 0x00000001a6a6b824 */ /* 0x100fe200078e0a02 */
[----:B------:R-:W-:Y:S01]  /*c1f0*/  IABS R205, R180 ;  /* 0x000000b400cd7213 */ /* 0x000fe20000000000 */
[----:B------:R-:W-:Y:S01]  /*c200*/  @!P5 IMAD.IADD R216, R216, 0x1, -R2 ;  /* 0x00000001d8d8d824 */ /* 0x000fe200078e0a02 */
[----:B------:R-:W-:-:S02]  /*c210*/  ISETP.GT.U32.AND P1, PT, R2, R203, PT ;  /* 0x000000cb0200720c */ /* 0x000fc40003f24070 */
[C---:B------:R-:W-:Y:S01]  /*c220*/  ISETP.GT.U32.AND P3, PT, R2.reuse, R191, PT ;  /* 0x000000bf0200720c */ /* 0x040fe20003f64070 */
[----:B------:R-:W-:Y:S01]  /*c230*/  @!P0 IMAD.IADD R187, R187, 0x1, -R2 ;  /* 0x00000001bbbb8824 */ /* 0x000fe200078e0a02 */
[----:B------:R-:W-:Y:S01]  /*c240*/  ISETP.GT.U32.AND P5, PT, R2, R194, PT ;  /* 0x000000c20200720c */ /* 0x000fe20003fa4070 */
[----:B------:R-:W-:Y:S01]  /*c250*/  IMAD.HI.U32 R208, R246, R201, RZ ;  /* 0x000000c9f6d07227 */ /* 0x000fe200078e00ff */
[----:B------:R-:W-:-:S03]  /*c260*/  ISETP.GE.AND P0, PT, R156, RZ, PT ;  /* 0x000000ff9c00720c */ /* 0x000fc60003f06270 */
[----:B------:R-:W-:-:S04]  /*c270*/  IMAD.HI.U32 R156, R246, R205, RZ ;  /* 0x000000cdf69c7227 */ /* 0x000fc800078e00ff */
[----:B------:R-:W-:Y:S02]  /*c280*/  IMAD.MOV R208, RZ, RZ, -R208 ;  /* 0x000000ffffd07224 */ /* 0x000fe400078e0ad0 */
[----:B------:R-:W-:Y:S02]  /*c290*/  IMAD.MOV R156, RZ, RZ, -R156 ;  /* 0x000000ffff9c7224 */ /* 0x000fe400078e0a9c */
[C---:B------:R-:W-:Y:S02]  /*c2a0*/  IMAD R201, R2.reuse, R208, R201 ;  /* 0x000000d002c97224 */ /* 0x040fe400078e02c9 */
[----:B------:R-:W-:Y:S01]  /*c2b0*/  IMAD R205, R2, R156, R205 ;  /* 0x0000009c02cd7224 */ /* 0x000fe200078e02cd */
[----:B------:R-:W-:Y:S01]  /*c2c0*/  IABS R212, R170 ;  /* 0x000000aa00d47213 */ /* 0x000fe20000000000 */
[--C-:B------:R-:W-:Y:S02]  /*c2d0*/  @!P1 IMAD.IADD R203, R203, 0x1, -R2.reuse ;  /* 0x00000001cbcb9824 */ /* 0x100fe400078e0a02 */
[----:B------:R-:W-:-:S02]  /*c2e0*/  @!P3 IMAD.IADD R191, R191, 0x1, -R2 ;  /* 0x00000001bfbfb824 */ /* 0x000fc400078e0a02 */
[----:B------:R-:W-:Y:S02]  /*c2f0*/  IMAD.MOV.U32 R156, RZ, RZ, R216 ;  /* 0x000000ffff9c7224 */ /* 0x000fe400078e00d8 */
[----:B------:R-:W-:Y:S01]  /*c300*/  @!P5 IMAD.IADD R194, R194, 0x1, -R2 ;  /* 0x00000001c2c2d824 */ /* 0x000fe200078e0a02 */
[----:B------:R-:W-:Y:S01]  /*c310*/  ISETP.GE.AND P5, PT, R159, RZ, PT ;  /* 0x000000ff9f00720c */ /* 0x000fe20003fa6270 */
[----:B------:R-:W-:Y:S01]  /*c320*/  IMAD.MOV.U32 R159, RZ, RZ, R166 ;  /* 0x000000ffff9f7224 */ /* 0x000fe200078e00a6 */
[C---:B------:R-:W-:Y:S01]  /*c330*/  ISETP.GT.U32.AND P1, PT, R2.reuse, R201, PT ;  /* 0x000000c90200720c */ /* 0x040fe20003f24070 */
[----:B------:R-:W-:Y:S01]  /*c340*/  @!P6 IMAD.MOV R156, RZ, RZ, -R156 ;  /* 0x000000ffff9ce224 */ /* 0x000fe200078e0a9c */
[----:B------:R-:W-:Y:S01]  /*c350*/  IABS R208, R173 ;  /* 0x000000ad00d07213 */ /* 0x000fe20000000000 */
[----:B------:R-:W-:Y:S01]  /*c360*/  IMAD.MOV.U32 R166, RZ, RZ, R203 ;  /* 0x000000ffffa67224 */ /* 0x000fe200078e00cb */
[----:B------:R-:W-:Y:S01]  /*c370*/  ISETP.GT.U32.AND P6, PT, R2, R191, PT ;  /* 0x000000bf0200720c */ /* 0x000fe20003fc4070 */
[----:B------:R-:W-:-:S04]  /*c380*/  IMAD.HI.U32 R218, R246, R212, RZ ;  /* 0x000000d4f6da7227 */ /* 0x000fc800078e00ff */
[----:B------:R-:W-:Y:S01]  /*c390*/  @!P0 IMAD.MOV R166, RZ, RZ, -R166 ;  /* 0x000000ffffa68224 */ /* 0x000fe200078e0aa6 */
[----:B------:R-:W-:Y:S01]  /*c3a0*/  ISETP.GT.U32.AND P0, PT, R2, R205, PT ;  /* 0x000000cd0200720c */ /* 0x000fe20003f04070 */
[----:B------:R-:W-:-:S04]  /*c3b0*/  IMAD.HI.U32 R216, R246, R208, RZ ;  /* 0x000000d0f6d87227 */ /* 0x000fc800078e00ff */
[----:B------:R-:W-:Y:S02]  /*c3c0*/  IMAD.MOV R218, RZ, RZ, -R218 ;  /* 0x000000ffffda7224 */ /* 0x000fe400078e0ada */
[----:B------:R-:W-:Y:S02]  /*c3d0*/  IMAD.MOV R216, RZ, RZ, -R216 ;  /* 0x000000ffffd87224 */ /* 0x000fe400078e0ad8 */
[C---:B------:R-:W-:Y:S01]  /*c3e0*/  IMAD R203, R2.reuse, R218, R212 ;  /* 0x000000da02cb7224 */ /* 0x040fe200078e02d4 */
[----:B------:R-:W-:Y:S01]  /*c3f0*/  ISETP.GE.AND P3, PT, R163, RZ, PT ;  /* 0x000000ffa300720c */ /* 0x000fe20003f66270 */
[----:B------:R-:W-:Y:S01]  /*c400*/  @!P1 IMAD.IADD R201, R201, 0x1, -R2 ;  /* 0x00000001c9c99824 */ /* 0x000fe200078e0a02 */
[C---:B------:R-:W-:Y:S01]  /*c410*/  ISETP.GT.U32.AND P1, PT, R2.reuse, R194, PT ;  /* 0x000000c20200720c */ /* 0x040fe20003f24070 */
[----:B------:R-:W-:Y:S02]  /*c420*/  IMAD.MOV.U32 R163, RZ, RZ, R187 ;  /* 0x000000ffffa37224 */ /* 0x000fe400078e00bb */
[----:B------:R-:W-:-:S02]  /*c430*/  IMAD R187, R2, R216, R208 ;  /* 0x000000d802bb7224 */ /* 0x000fc400078e02d0 */
[--C-:B------:R-:W-:Y:S01]  /*c440*/  @!P6 IMAD.IADD R191, R191, 0x1, -R2.reuse ;  /* 0x00000001bfbfe824 */ /* 0x100fe200078e0a02 */
[C---:B------:R-:W-:Y:S01]  /*c450*/  ISETP.GT.U32.AND P6, PT, R2.reuse, R203, PT ;  /* 0x000000cb0200720c */ /* 0x040fe20003fc4070 */
[----:B------:R-:W-:Y:S01]  /*c460*/  @!P2 IMAD.MOV R159, RZ, RZ, -R159 ;  /* 0x000000ffff9fa224 */ /* 0x000fe200078e0a9f */
[C---:B------:R-:W-:Y:S01]  /*c470*/  ISETP.GT.U32.AND P2, PT, R2.reuse, R201, PT ;  /* 0x000000c90200720c */ /* 0x040fe20003f44070 */
[--C-:B------:R-:W-:Y:S01]  /*c480*/  @!P0 IMAD.IADD R205, R205, 0x1, -R2.reuse ;  /* 0x00000001cdcd8824 */ /* 0x100fe200078e0a02 */
[----:B------:R-:W-:Y:S01]  /*c490*/  ISETP.GT.U32.AND P0, PT, R2, R187, PT ;  /* 0x000000bb0200720c */ /* 0x000fe20003f04070 */
[----:B------:R-:W-:Y:S02]  /*c4a0*/  @!P4 IMAD.MOV R163, RZ, RZ, -R163 ;  /* 0x000000ffffa3c224 */ /* 0x000fe400078e0aa3 */
[----:B------:R-:W-:Y:S01]  /*c4b0*/  @!P1 IMAD.IADD R194, R194, 0x1, -R2 ;  /* 0x00000001c2c29824 */ /* 0x000fe200078e0a02 */
[----:B------:R-:W-:Y:S02]  /*c4c0*/  ISETP.GE.AND P1, PT, R180, RZ, PT ;  /* 0x000000ffb400720c */ /* 0x000fe40003f26270 */
[----:B------:R-:W-:-:S02]  /*c4d0*/  ISETP.GE.AND P4, PT, R177, RZ, PT ;  /* 0x000000ffb100720c */ /* 0x000fc40003f86270 */
[----:B------:R-:W-:Y:S01]  /*c4e0*/  IABS R180, R198 ;  /* 0x000000c600b47213 */ /* 0x000fe20000000000 */
[--C-:B------:R-:W-:Y:S01]  /*c4f0*/  @!P6 IMAD.IADD R203, R203, 0x1, -R2.reuse ;  /* 0x00000001cbcbe824 */ /* 0x100fe200078e0a02 */
[----:B------:R-:W-:Y:S01]  /*c500*/  IABS R177, R184 ;  /* 0x000000b800b17213 */ /* 0x000fe20000000000 */
[----:B------:R-:W-:Y:S01]  /*c510*/  @!P2 IMAD.IADD R201, R201, 0x1, -R2 ;  /* 0x00000001c9c9a824 */ /* 0x000fe200078e0a02 */
[----:B------:R-:W-:Y:S01]  /*c520*/  ISETP.GE.AND P2, PT, R170, RZ, PT ;  /* 0x000000ffaa00720c */ /* 0x000fe20003f46270 */
[----:B------:R-:W-:Y:S01]  /*c530*/  IMAD.MOV.U32 R170, RZ, RZ, R194 ;  /* 0x000000ffffaa7224 */ /* 0x000fe200078e00c2 */
[C---:B------:R-:W-:Y:S01]  /*c540*/  ISETP.GT.U32.AND P6, PT, R2.reuse, R205, PT ;  /* 0x000000cd0200720c */ /* 0x040fe20003fc4070 */
[----:B------:R-:W-:Y:S01]  /*c550*/  @!P0 IMAD.IADD R187, R187, 0x1, -R2 ;  /* 0x00000001bbbb8824 */ /* 0x000fe200078e0a02 */
[----:B------:R-:W-:Y:S01]  /*c560*/  ISETP.GT.U32.AND P0, PT, R2, R203, PT ;  /* 0x000000cb0200720c */ /* 0x000fe20003f04070 */
[----:B------:R-:W-:-:S04]  /*c570*/  IMAD.HI.U32 R194, R246, R180, RZ ;  /* 0x000000b4f6c27227 */ /* 0x000fc800078e00ff */
[----:B------:R-:W-:-:S04]  /*c580*/  IMAD.HI.U32 R212, R246, R177, RZ ;  /* 0x000000b1f6d47227 */ /* 0x000fc800078e00ff */
[----:B------:R-:W-:Y:S02]  /*c590*/  IMAD.MOV R194, RZ, RZ, -R194 ;  /* 0x000000ffffc27224 */ /* 0x000fe400078e0ac2 */
[----:B------:R-:W-:Y:S01]  /*c5a0*/  @!P5 IMAD.MOV R170, RZ, RZ, -R170 ;  /* 0x000000ffffaad224 */ /* 0x000fe200078e0aaa */
[----:B------:R-:W-:Y:S01]  /*c5b0*/  ISETP.GE.AND P5, PT, R173, RZ, PT ;  /* 0x000000ffad00720c */ /* 0x000fe20003fa6270 */
[----:B------:R-:W-:Y:S02]  /*c5c0*/  IMAD.MOV R212, RZ, RZ, -R212 ;  /* 0x000000ffffd47224 */ /* 0x000fe400078e0ad4 */
[----:B------:R-:W-:Y:S02]  /*c5d0*/  IMAD.MOV.U32 R173, RZ, RZ, R191 ;  /* 0x000000ffffad7224 */ /* 0x000fe400078e00bf */
[C---:B------:R-:W-:Y:S02]  /*c5e0*/  IMAD R191, R2.reuse, R194, R180 ;  /* 0x000000c202bf7224 */ /* 0x040fe400078e02b4 */
[C---:B------:R-:W-:Y:S01]  /*c5f0*/  IMAD R194, R2.reuse, R212, R177 ;  /* 0x000000d402c27224 */ /* 0x040fe200078e02b1 */
[----:B------:R-:W-:Y:S01]  /*c600*/  IABS R208, R175 ;  /* 0x000000af00d07213 */ /* 0x000fe20000000000 */
[--C-:B------:R-:W-:Y:S01]  /*c610*/  @!P6 IMAD.IADD R205, R205, 0x1, -R2.reuse ;  /* 0x00000001cdcde824 */ /* 0x100fe200078e0a02 */
[C---:B------:R-:W-:Y:S01]  /*c620*/  ISETP.GT.U32.AND P6, PT, R2.reuse, R191, PT ;  /* 0x000000bf0200720c */ /* 0x040fe20003fc4070 */
[----:B------:R-:W-:Y:S01]  /*c630*/  @!P0 IMAD.IADD R203, R203, 0x1, -R2 ;  /* 0x00000001cbcb8824 */ /* 0x000fe200078e0a02 */
[----:B------:R-:W-:Y:S01]  /*c640*/  ISETP.GT.U32.AND P0, PT, R2, R194, PT ;  /* 0x000000c20200720c */ /* 0x000fe20003f04070 */
[----:B------:R-:W-:-:S04]  /*c650*/  IMAD.HI.U32 R180, R246, R208, RZ ;  /* 0x000000d0f6b47227 */ /* 0x000fc800078e00ff */
[----:B------:R-:W-:Y:S02]  /*c660*/  IMAD.MOV.U32 R177, RZ, RZ, R201 ;  /* 0x000000ffffb17224 */ /* 0x000fe400078e00c9 */
[----:B------:R-:W-:Y:S02]  /*c670*/  IMAD.MOV R201, RZ, RZ, -R180 ;  /* 0x000000ffffc97224 */ /* 0x000fe400078e0ab4 */
[----:B------:R-:W-:Y:S01]  /*c680*/  @!P4 IMAD.MOV R177, RZ, RZ, -R177 ;  /* 0x000000ffffb1c224 */ /* 0x000fe200078e0ab1 */
[----:B------:R-:W-:Y:S01]  /*c690*/  ISETP.GE.AND P4, PT, R198, RZ, PT ;  /* 0x000000ffc600720c */ /* 0x000fe20003f86270 */
[----:B------:R-:W-:Y:S02]  /*c6a0*/  IMAD.MOV.U32 R180, RZ, RZ, R205 ;  /* 0x000000ffffb47224 */ /* 0x000fe400078e00cd */
[----:B------:R-:W-:Y:S01]  /*c6b0*/  @!P3 IMAD.MOV R173, RZ, RZ, -R173 ;  /* 0x000000ffffadb224 */ /* 0x000fe200078e0aad */
[C---:B------:R-:W-:Y:S01]  /*c6c0*/  ISETP.GT.U32.AND P3, PT, R2.reuse, R187, PT ;  /* 0x000000bb0200720c */ /* 0x040fe20003f64070 */
[----:B------:R-:W-:Y:S01]  /*c6d0*/  IMAD R198, R2, R201, R208 ;  /* 0x000000c902c67224 */ /* 0x000fe200078e02d0 */
[----:B------:R-:W-:Y:S01]  /*c6e0*/  IABS R201, R189 ;  /* 0x000000bd00c97213 */ /* 0x000fe20000000000 */
[----:B------:R-:W-:-:S02]  /*c6f0*/  @!P6 IMAD.IADD R191, R191, 0x1, -R2 ;  /* 0x00000001bfbfe824 */ /* 0x000fc400078e0a02 */
[----:B------:R-:W-:Y:S02]  /*c700*/  @!P0 IMAD.IADD R194, R194, 0x1, -R2 ;  /* 0x00000001c2c28824 */ /* 0x000fe400078e0a02 */
[----:B------:R-:W-:Y:S01]  /*c710*/  @!P1 IMAD.MOV R180, RZ, RZ, -R180 ;  /* 0x000000ffffb49224 */ /* 0x000fe200078e0ab4 */
[----:B------:R-:W-:Y:S01]  /*c720*/  ISETP.GE.AND P1, PT, R184, RZ, PT ;  /* 0x000000ffb800720c */ /* 0x000fe20003f26270 */
[----:B------:R-:W-:Y:S01]  /*c730*/  IMAD.MOV.U32 R184, RZ, RZ, R203 ;  /* 0x000000ffffb87224 */ /* 0x000fe200078e00cb */
[----:B------:R-:W-:Y:S01]  /*c740*/  ISETP.GT.U32.AND P6, PT, R2, R191, PT ;  /* 0x000000bf0200720c */ /* 0x000fe20003fc4070 */
[----:B------:R-:W-:Y:S01]  /*c750*/  IMAD.HI.U32 R203, R246, R201, RZ ;  /* 0x000000c9f6cb7227 */ /* 0x000fe200078e00ff */
[C---:B------:R-:W-:Y:S01]  /*c760*/  ISETP.GT.U32.AND P0, PT, R2.reuse, R194, PT ;  /* 0x000000c20200720c */ /* 0x040fe20003f04070 */
[----:B------:R0:W-:Y:S02]  /*c770*/  STL [R1+0x1960], R4 ;  /* 0x0019600401007387 */ /* 0x0001e40000100800 */
[----:B------:R-:W-:Y:S01]  /*c780*/  IMAD.MOV R203, RZ, RZ, -R203 ;  /* 0x000000ffffcb7224 */ /* 0x000fe200078e0acb */
[----:B------:R-:W-:Y:S01]  /*c790*/  IABS R205, R168 ;  /* 0x000000a800cd7213 */ /* 0x000fe20000000000 */
[----:B------:R-:W-:Y:S01]  /*c7a0*/  @!P3 IMAD.IADD R187, R187, 0x1, -R2 ;  /* 0x00000001bbbbb824 */ /* 0x000fe200078e0a02 */
[C---:B------:R-:W-:Y:S01]  /*c7b0*/  ISETP.GT.U32.AND P3, PT, R2.reuse, R198, PT ;  /* 0x000000c60200720c */ /* 0x040fe20003f64070 */
[----:B------:R-:W-:Y:S01]  /*c7c0*/  IMAD R201, R2, R203, R201 ;  /* 0x000000cb02c97224 */ /* 0x000fe200078e02c9 */
[----:B------:R-:W-:Y:S01]  /*c7d0*/  IABS R208, R142 ;  /* 0x0000008e00d07213 */ /* 0x000fe20000000000 */
[----:B0-----:R-:W2:Y:S01]  /*c7e0*/  LDL.LU R4, [R1+0x24] ;  /* 0x0000240001047983 */ /* 0x001ea20000300800 */
[----:B------:R-:W-:Y:S01]  /*c7f0*/  @!P2 IMAD.MOV R184, RZ, RZ, -R184 ;  /* 0x000000ffffb8a224 */ /* 0x000fe200078e0ab8 */
[----:B------:R-:W-:Y:S01]  /*c800*/  ISETP.GE.AND P2, PT, R175, RZ, PT ;  /* 0x000000ffaf00720c */ /* 0x000fe20003f46270 */
[--C-:B------:R-:W-:Y:S01]  /*c810*/  @!P6 IMAD.IADD R191, R191, 0x1, -R2.reuse ;  /* 0x00000001bfbfe824 */ /* 0x100fe200078e0a02 */
[----:B------:R-:W-:Y:S01]  /*c820*/  ISETP.GE.AND P6, PT, R189, RZ, PT ;  /* 0x000000ffbd00720c */ /* 0x000fe20003fc6270 */
[----:B------:R-:W-:Y:S01]  /*c830*/  @!P0 IMAD.IADD R194, R194, 0x1, -R2 ;  /* 0x00000001c2c28824 */ /* 0x000fe200078e0a02 */
[----:B------:R-:W-:Y:S01]  /*c840*/  ISETP.GT.U32.AND P0, PT, R2, R201, PT ;  /* 0x000000c90200720c */ /* 0x000fe20003f04070 */
[----:B------:R-:W-:Y:S01]  /*c850*/  IMAD.HI.U32 R175, R246, R205, RZ ;  /* 0x000000cdf6af7227 */ /* 0x000fe200078e00ff */
[----:B------:R-:W-:-:S03]  /*c860*/  IABS R212, R146 ;  /* 0x0000009200d47213 */ /* 0x000fc60000000000 */
[----:B------:R-:W-:-:S04]  /*c870*/  IMAD.HI.U32 R189, R246, R208, RZ ;  /* 0x000000d0f6bd7227 */ /* 0x000fc800078e00ff */
[----:B------:R-:W-:Y:S02]  /*c880*/  IMAD.MOV R203, RZ, RZ, -R175 ;  /* 0x000000ffffcb7224 */ /* 0x000fe400078e0aaf */
[----:B------:R-:W-:Y:S02]  /*c890*/  IMAD.MOV R189, RZ, RZ, -R189 ;  /* 0x000000ffffbd7224 */ /* 0x000fe400078e0abd */
[----:B------:R-:W-:Y:S01]  /*c8a0*/  IMAD.HI.U32 R175, R246, R212, RZ ;  /* 0x000000d4f6af7227 */ /* 0x000fe200078e00ff */
[----:B------:R-:W-:-:S03]  /*c8b0*/  IABS R216, R150 ;  /* 0x0000009600d87213 */ /* 0x000fc60000000000 */
[----:B------:R-:W-:Y:S02]  /*c8c0*/  @!P3 IMAD.IADD R198, R198, 0x1, -R2 ;  /* 0x00000001c6c6b824 */ /* 0x000fe400078e0a02 */
[C---:B------:R-:W-:Y:S02]  /*c8d0*/  IMAD R208, R2.reuse, R189, R208 ;  /* 0x000000bd02d07224 */ /* 0x040fe400078e02d0 */
[----:B------:R-:W-:Y:S01]  /*c8e0*/  IMAD.MOV R175, RZ, RZ, -R175 ;  /* 0x000000ffffaf7224 */ /* 0x000fe200078e0aaf */
[C---:B------:R-:W-:Y:S01]  /*c8f0*/  ISETP.GT.U32.AND P3, PT, R2.reuse, R198, PT ;  /* 0x000000c60200720c */ /* 0x040fe20003f64070 */
[----:B------:R-:W-:Y:S01]  /*c900*/  @!P0 IMAD.IADD R201, R201, 0x1, -R2 ;  /* 0x00000001c9c98824 */ /* 0x000fe200078e0a02 */
[C---:B------:R-:W-:Y:S01]  /*c910*/  ISETP.GT.U32.AND P0, PT, R2.reuse, R208, PT ;  /* 0x000000d00200720c */ /* 0x040fe20003f04070 */
[----:B------:R-:W-:Y:S02]  /*c920*/  IMAD R212, R2, R175, R212 ;  /* 0x000000af02d47224 */ /* 0x000fe400078e02d4 */
[----:B------:R-:W-:-:S04]  /*c930*/  IMAD.HI.U32 R175, R246, R216, RZ ;  /* 0x000000d8f6af7227 */ /* 0x000fc800078e00ff */
[----:B------:R-:W-:Y:S02]  /*c940*/  IMAD.MOV R175, RZ, RZ, -R175 ;  /* 0x000000ffffaf7224 */ /* 0x000fe400078e0aaf */
[C---:B------:R-:W-:Y:S02]  /*c950*/  IMAD R205, R2.reuse, R203, R205 ;  /* 0x000000cb02cd7224 */ /* 0x040fe400078e02cd */
[----:B------:R-:W-:Y:S02]  /*c960*/  IMAD R216, R2, R175, R216 ;  /* 0x000000af02d87224 */ /* 0x000fe400078e02d8 */
[--C-:B------:R-:W-:Y:S01]  /*c970*/  @!P3 IMAD.IADD R198, R198, 0x1, -R2.reuse ;  /* 0x00000001c6c6b824 */ /* 0x100fe200078e0a02 */
[----:B------:R-:W-:Y:S01]  /*c980*/  ISETP.GT.U32.AND P3, PT, R2, R205, PT ;  /* 0x000000cd0200720c */ /* 0x000fe20003f64070 */
[----:B------:R-:W-:Y:S01]  /*c990*/  @!P0 IMAD.IADD R208, R208, 0x1, -R2 ;  /* 0x00000001d0d08824 */ /* 0x000fe200078e0a02 */
[----:B------:R-:W-:Y:S02]  /*c9a0*/  ISETP.GT.U32.AND P0, PT, R2, R216, PT ;  /* 0x000000d80200720c */ /* 0x000fe40003f04070 */
[----:B------:R-:W-:-:S05]  /*c9b0*/  IABS R220, R161 ;  /* 0x000000a100dc7213 */ /* 0x000fca0000000000 */
[----:B------:R-:W-:-:S04]  /*c9c0*/  IMAD.HI.U32 R203, R246, R220, RZ ;  /* 0x000000dcf6cb7227 */ /* 0x000fc800078e00ff */
[--C-:B------:R-:W-:Y:S01]  /*c9d0*/  @!P3 IMAD.IADD R205, R205, 0x1, -R2.reuse ;  /* 0x00000001cdcdb824 */ /* 0x100fe200078e0a02 */
[----:B------:R-:W-:Y:S01]  /*c9e0*/  ISETP.GT.U32.AND P3, PT, R2, R212, PT ;  /* 0x000000d40200720c */ /* 0x000fe20003f64070 */
[----:B------:R-:W-:Y:S01]  /*c9f0*/  @!P0 IMAD.IADD R216, R216, 0x1, -R2 ;  /* 0x00000001d8d88824 */ /* 0x000fe200078e0a02 */
[----:B------:R-:W-:Y:S01]  /*ca00*/  ISETP.GT.U32.AND P0, PT, R2, R201, PT ;  /* 0x000000c90200720c */ /* 0x000fe20003f04070 */
[----:B------:R-:W-:Y:S01]  /*ca10*/  IMAD.MOV R203, RZ, RZ, -R203 ;  /* 0x000000ffffcb7224 */ /* 0x000fe200078e0acb */
[----:B------:R-:W-:-:S03]  /*ca20*/  IABS R232, R125 ;  /* 0x0000007d00e87213 */ /* 0x000fc60000000000 */
[C---:B------:R-:W-:Y:S01]  /*ca30*/  IMAD R220, R2.reuse, R203, R220 ;  /* 0x000000cb02dc7224 */ /* 0x040fe200078e02dc */
[----:B------:R-:W-:Y:S01]  /*ca40*/  IABS R224, R109 ;  /* 0x0000006d00e07213 */ /* 0x000fe20000000000 */
[----:B------:R-:W-:Y:S01]  /*ca50*/  @!P5 IMAD.MOV R187, RZ, RZ, -R187 ;  /* 0x000000ffffbbd224 */ /* 0x000fe200078e0abb */
[----:B------:R-:W-:Y:S01]  /*ca60*/  IABS R228, R117 ;  /* 0x0000007500e47213 */ /* 0x000fe20000000000 */
[----:B------:R-:W-:Y:S01]  /*ca70*/  @!P4 IMAD.MOV R191, RZ, RZ, -R191 ;  /* 0x000000ffffbfc224 */ /* 0x000fe200078e0abf */
[----:B------:R-:W-:Y:S01]  /*ca80*/  ISETP.GT.U32.AND P5, PT, R2, R216, PT ;  /* 0x000000d80200720c */ /* 0x000fe20003fa4070 */
[--C-:B------:R-:W-:Y:S01]  /*ca90*/  @!P3 IMAD.IADD R212, R212, 0x1, -R2.reuse ;  /* 0x00000001d4d4b824 */ /* 0x100fe200078e0a02 */
[----:B------:R-:W-:Y:S01]  /*caa0*/  ISETP.GE.AND P3, PT, R168, RZ, PT ;  /* 0x000000ffa800720c */ /* 0x000fe20003f66270 */
[----:B------:R-:W-:Y:S01]  /*cab0*/  @!P0 IMAD.IADD R201, R201, 0x1, -R2 ;  /* 0x00000001c9c98824 */ /* 0x000fe200078e0a02 */
[----:B------:R-:W-:Y:S01]  /*cac0*/  ISETP.GT.U32.AND P0, PT, R2, R220, PT ;  /* 0x000000dc0200720c */ /* 0x000fe20003f04070 */
[----:B------:R-:W-:Y:S01]  /*cad0*/  IMAD.HI.U32 R168, R246, R232, RZ ;  /* 0x000000e8f6a87227 */ /* 0x000fe200078e00ff */
[----:B------:R-:W-:-:S03]  /*cae0*/  ISETP.GT.U32.AND P4, PT, R2, R205, PT ;  /* 0x000000cd0200720c */ /* 0x000fc60003f84070 */
[----:B------:R-:W-:-:S04]  /*caf0*/  IMAD.HI.U32 R189, R246, R224, RZ ;  /* 0x000000e0f6bd7227 */ /* 0x000fc800078e00ff */
[----:B------:R-:W-:Y:S01]  /*cb00*/  @!P1 IMAD.MOV R194, RZ, RZ, -R194 ;  /* 0x000000ffffc29224 */ /* 0x000fe200078e0ac2 */
[----:B------:R-:W-:Y:S01]  /*cb10*/  ISETP.GT.U32.AND P1, PT, R2, R208, PT ;  /* 0x000000d00200720c */ /* 0x000fe20003f24070 */
[----:B------:R-:W-:-:S04]  /*cb20*/  IMAD.HI.U32 R175, R246, R228, RZ ;  /* 0x000000e4f6af7227 */ /* 0x000fc800078e00ff */
[----:B------:R-:W-:Y:S02]  /*cb30*/  IMAD.MOV R168, RZ, RZ, -R168 ;  /* 0x000000ffffa87224 */ /* 0x000fe400078e0aa8 */
[----:B------:R-:W-:Y:S01]  /*cb40*/  IMAD.MOV R189, RZ, RZ, -R189 ;  /* 0x000000ffffbd7224 */ /* 0x000fe200078e0abd */
[----:B------:R-:W-:Y:S01]  /*cb50*/  IABS R236, R130 ;  /* 0x0000008200ec7213 */ /* 0x000fe20000000000 */
[----:B------:R-:W-:Y:S02]  /*cb60*/  IMAD.MOV R175, RZ, RZ, -R175 ;  /* 0x000000ffffaf7224 */ /* 0x000fe400078e0aaf */
[----:B------:R-:W-:Y:S01]  /*cb70*/  @!P2 IMAD.MOV R198, RZ, RZ, -R198 ;  /* 0x000000ffffc6a224 */ /* 0x000fe200078e0ac6 */
[C---:B------:R-:W-:Y:S01]  /*cb80*/  ISETP.GT.U32.AND P2, PT, R2.reuse, R212, PT ;  /* 0x000000d40200720c */ /* 0x040fe20003f44070 */
[C---:B------:R-:W-:Y:S02]  /*cb90*/  IMAD R232, R2.reuse, R168, R232 ;  /* 0x000000a802e87224 */ /* 0x040fe400078e02e8 */
[----:B------:R-:W-:-:S02]  /*cba0*/  IMAD R224, R2, R189, R224 ;  /* 0x000000bd02e07224 */ /* 0x000fc400078e02e0 */
[----:B------:R-:W-:Y:S02]  /*cbb0*/  IMAD R228, R2, R175, R228 ;  /* 0x000000af02e47224 */ /* 0x000fe400078e02e4 */
[--C-:B------:R-:W-:Y:S01]  /*cbc0*/  @!P5 IMAD.IADD R216, R216, 0x1, -R2.reuse ;  /* 0x00000001d8d8d824 */ /* 0x100fe200078e0a02 */
[----:B------:R-:W-:Y:S01]  /*cbd0*/  ISETP.GT.U32.AND P5, PT, R2, R232, PT ;  /* 0x000000e80200720c */ /* 0x000fe20003fa4070 */
[--C-:B------:R-:W-:Y:S01]  /*cbe0*/  @!P0 IMAD.IADD R220, R220, 0x1, -R2.reuse ;  /* 0x00000001dcdc8824 */ /* 0x100fe200078e0a02 */
[----:B------:R-:W-:Y:S01]  /*cbf0*/  ISETP.GE.AND P0, PT, R146, RZ, PT ;  /* 0x000000ff9200720c */ /* 0x000fe20003f06270 */
[----:B------:R-:W-:Y:S01]  /*cc00*/  @!P4 IMAD.IADD R205, R205, 0x1, -R2 ;  /* 0x00000001cdcdc824 */ /* 0x000fe200078e0a02 */
[----:B------:R-:W-:Y:S01]  /*cc10*/  ISETP.GT.U32.AND P4, PT, R2, R224, PT ;  /* 0x000000e00200720c */ /* 0x000fe20003f84070 */
[----:B------:R-:W-:-:S04]  /*cc20*/  IMAD.HI.U32 R168, R246, R236, RZ ;  /* 0x000000ecf6a87227 */ /* 0x000fc800078e00ff */
[----:B------:R-:W-:Y:S01]  /*cc30*/  @!P1 IMAD.IADD R208, R208, 0x1, -R2 ;  /* 0x00000001d0d09824 */ /* 0x000fe200078e0a02 */
[----:B------:R-:W-:Y:S01]  /*cc40*/  ISETP.GT.U32.AND P1, PT, R2, R228, PT ;  /* 0x000000e40200720c */ /* 0x000fe20003f24070 */
[----:B------:R-:W-:Y:S02]  /*cc50*/  IMAD.MOV R168, RZ, RZ, -R168 ;  /* 0x000000ffffa87224 */ /* 0x000fe400078e0aa8 */
[----:B------:R-:W-:Y:S01]  /*cc60*/  @!P2 IMAD.IADD R212, R212, 0x1, -R2 ;  /* 0x00000001d4d4a824 */ /* 0x000fe200078e0a02 */
[----:B------:R-:W-:Y:S01]  /*cc70*/  ISETP.GE.AND P2, PT, R142, RZ, PT ;  /* 0x000000ff8e00720c */ /* 0x000fe20003f46270 */
[----:B------:R-:W-:Y:S02]  /*cc80*/  IMAD R236, R2, R168, R236 ;  /* 0x000000a802ec7224 */ /* 0x000fe400078e02ec */
[----:B------:R-:W-:Y:S01]  /*cc90*/  @!P5 IMAD.IADD R232, R232, 0x1, -R2 ;  /* 0x00000001e8e8d824 */ /* 0x000fe200078e0a02 */
[C---:B------:R-:W-:Y:S01]  /*cca0*/  ISETP.GT.U32.AND P5, PT, R2.reuse, R220, PT ;  /* 0x000000dc0200720c */ /* 0x040fe20003fa4070 */
[----:B------:R-:W-:Y:S01]  /*ccb0*/  @!P0 IMAD.MOV R212, RZ, RZ, -R212 ;  /* 0x000000ffffd48224 */ /* 0x000fe200078e0ad4 */
[----:B------:R-:W-:Y:S01]  /*ccc0*/  ISETP.GT.U32.AND P0, PT, R2, R236, PT ;  /* 0x000000ec0200720c */ /* 0x000fe20003f04070 */
[--C-:B------:R-:W-:Y:S01]  /*ccd0*/  @!P4 IMAD.IADD R224, R224, 0x1, -R2.reuse ;  /* 0x00000001e0e0c824 */ /* 0x100fe200078e0a02 */
[----:B------:R-:W-:Y:S01]  /*cce0*/  IABS R240, R134 ;  /* 0x0000008600f07213 */ /* 0x000fe20000000000 */
[----:B------:R-:W-:Y:S01]  /*ccf0*/  @!P1 IMAD.IADD R228, R228, 0x1, -R2 ;  /* 0x00000001e4e49824 */ /* 0x000fe200078e0a02 */
[----:B------:R-:W-:Y:S01]  /*cd00*/  ISETP.GE.AND P1, PT, R161, RZ, PT ;  /* 0x000000ffa100720c */ /* 0x000fe20003f26270 */
[----:B------:R-:W-:Y:S01]  /*cd10*/  @!P3 IMAD.MOV R205, RZ, RZ, -R205 ;  /* 0x000000ffffcdb224 */ /* 0x000fe200078e0acd */
[----:B------:R-:W-:Y:S01]  /*cd20*/  ISETP.GT.U32.AND P3, PT, R2, R224, PT ;  /* 0x000000e00200720c */ /* 0x000fe20003f64070 */
[----:B------:R-:W-:Y:S01]  /*cd30*/  IMAD.HI.U32 R142, R246, R240, RZ ;  /* 0x000000f0f68e7227 */ /* 0x000fe200078e00ff */
[----:B------:R-:W-:-:S03]  /*cd40*/  ISETP.GE.AND P4, PT, R150, RZ, PT ;  /* 0x000000ff9600720c */ /* 0x000fc60003f86270 */
[----:B------:R-:W-:Y:S01]  /*cd50*/  @!P6 IMAD.MOV R201, RZ, RZ, -R201 ;  /* 0x000000ffffc9e224 */ /* 0x000fe200078e0ac9 */
[C---:B------:R-:W-:Y:S01]  /*cd60*/  ISETP.GT.U32.AND P6, PT, R2.reuse, R228, PT ;  /* 0x000000e40200720c */ /* 0x040fe20003fc4070 */
[----:B------:R-:W-:Y:S01]  /*cd70*/  @!P2 IMAD.MOV R208, RZ, RZ, -R208 ;  /* 0x000000ffffd0a224 */ /* 0x000fe200078e0ad0 */
[----:B------:R-:W-:Y:S01]  /*cd80*/  ISETP.GT.U32.AND P2, PT, R2, R232, PT ;  /* 0x000000e80200720c */ /* 0x000fe20003f44070 */
[----:B------:R-:W-:Y:S02]  /*cd90*/  IMAD.MOV R142, RZ, RZ, -R142 ;  /* 0x000000ffff8e7224 */ /* 0x000fe400078e0a8e */
[--C-:B------:R-:W-:Y:S02]  /*cda0*/  @!P5 IMAD.IADD R220, R220, 0x1, -R2.reuse ;  /* 0x00000001dcdcd824 */ /* 0x100fe400078e0a02 */
[----:B------:R-:W-:Y:S02]  /*cdb0*/  @!P0 IMAD.IADD R236, R236, 0x1, -R2 ;  /* 0x00000001ecec8824 */ /* 0x000fe400078e0a02 */
[C---:B------:R-:W-:Y:S01]  /*cdc0*/  IMAD R240, R2.reuse, R142, R240 ;  /* 0x0000008e02f07224 */ /* 0x040fe200078e02f0 */
[----:B------:R-:W-:Y:S01]  /*cdd0*/  IABS R142, R93 ;  /* 0x0000005d008e7213 */ /* 0x000fe20000000000 */
[----:B------:R-:W-:Y:S01]  /*cde0*/  @!P1 IMAD.MOV R220, RZ, RZ, -R220 ;  /* 0x000000ffffdc9224 */ /* 0x000fe200078e0adc */
[----:B------:R-:W-:Y:S01]  /*cdf0*/  ISETP.GT.U32.AND P1, PT, R2, R236, PT ;  /* 0x000000ec0200720c */ /* 0x000fe20003f24070 */
[----:B------:R-:W-:Y:S01]  /*ce00*/  @!P3 IMAD.IADD R224, R224, 0x1, -R2 ;  /* 0x00000001e0e0b824 */ /* 0x000fe200078e0a02 */
[----:B------:R-:W-:Y:S01]  /*ce10*/  ISETP.GE.AND P3, PT, R117, RZ, PT ;  /* 0x000000ff7500720c */ /* 0x000fe20003f66270 */
[----:B------:R-:W-:Y:S01]  /*ce20*/  @!P4 IMAD.MOV R216, RZ, RZ, -R216 ;  /* 0x000000ffffd8c224 */ /* 0x000fe200078e0ad8 */
[----:B------:R-:W-:Y:S01]  /*ce30*/  IABS R117, R97 ;  /* 0x0000006100757213 */ /* 0x000fe20000000000 */
[----:B------:R-:W-:Y:S01]  /*ce40*/  @!P6 IMAD.IADD R228, R228, 0x1, -R2 ;  /* 0x00000001e4e4e824 */ /* 0x000fe200078e0a02 */
[----:B------:R-:W-:Y:S01]  /*ce50*/  ISETP.GE.AND P4, PT, R109, RZ, PT ;  /* 0x000000ff6d00720c */ /* 0x000fe20003f86270 */
[----:B------:R-:W-:Y:S01]  /*ce60*/  IMAD.HI.U32 R109, R246, R142, RZ ;  /* 0x0000008ef66d7227 */ /* 0x000fe200078e00ff */
[----:B------:R-:W-:-:S02]  /*ce70*/  ISETP.GT.U32.AND P5, PT, R2, R240, PT ;  /* 0x000000f00200720c */ /* 0x000fc40003fa4070 */
[----:B------:R-:W-:Y:S01]  /*ce80*/  ISETP.GE.AND P6, PT, R125, RZ, PT ;  /* 0x000000ff7d00720c */ /* 0x000fe20003fc6270 */
[----:B------:R-:W-:Y:S01]  /*ce90*/  @!P2 IMAD.IADD R232, R232, 0x1, -R2 ;  /* 0x00000001e8e8a824 */ /* 0x000fe200078e0a02 */
[----:B------:R-:W-:Y:S01]  /*cea0*/  ISETP.GE.AND P2, PT, R130, RZ, PT ;  /* 0x000000ff8200720c */ /* 0x000fe20003f46270 */
[----:B------:R-:W-:-:S04]  /*ceb0*/  IMAD.HI.U32 R125, R246, R117, RZ ;  /* 0x00000075f67d7227 */ /* 0x000fc800078e00ff */
[----:B------:R-:W-:Y:S02]  /*cec0*/  IMAD.MOV R109, RZ, RZ, -R109 ;  /* 0x000000ffff6d7224 */ /* 0x000fe400078e0a6d */
[----:B------:R-:W-:Y:S02]  /*ced0*/  IMAD.MOV R125, RZ, RZ, -R125 ;  /* 0x000000ffff7d7224 */ /* 0x000fe400078e0a7d */
[----:B------:R-:W-:Y:S01]  /*cee0*/  IMAD R109, R2, R109, R142 ;  /* 0x0000006d026d7224 */ /* 0x000fe200078e028e */
[----:B------:R-:W-:Y:S01]  /*cef0*/  IABS R142, R101 ;  /* 0x00000065008e7213 */ /* 0x000fe20000000000 */
[--C-:B------:R-:W-:Y:S01]  /*cf00*/  @!P1 IMAD.IADD R236, R236, 0x1, -R2.reuse ;  /* 0x00000001ecec9824 */ /* 0x100fe200078e0a02 */
[----:B------:R-:W-:Y:S01]  /*cf10*/  ISETP.GE.AND P1, PT, R101, RZ, PT ;  /* 0x000000ff6500720c */ /* 0x000fe20003f26270 */
[----:B------:R-:W-:Y:S02]  /*cf20*/  IMAD R101, R2, R125, R117 ;  /* 0x0000007d02657224 */ /* 0x000fe400078e0275 */
[----:B------:R-:W-:Y:S01]  /*cf30*/  @!P5 IMAD.IADD R240, R240, 0x1, -R2 ;  /* 0x00000001f0f0d824 */ /* 0x000fe200078e0a02 */
[C---:B------:R-:W-:Y:S01]  /*cf40*/  ISETP.GT.U32.AND P5, PT, R2.reuse, R109, PT ;  /* 0x0000006d0200720c */ /* 0x040fe20003fa4070 */
[----:B------:R-:W-:Y:S01]  /*cf50*/  @!P2 IMAD.MOV R236, RZ, RZ, -R236 ;  /* 0x000000ffffeca224 */ /* 0x000fe200078e0aec */
[C---:B------:R-:W-:Y:S01]  /*cf60*/  ISETP.GT.U32.AND P2, PT, R2.reuse, R101, PT ;  /* 0x000000650200720c */ /* 0x040fe20003f44070 */
[----:B------:R-:W-:Y:S01]  /*cf70*/  @!P4 IMAD.MOV R224, RZ, RZ, -R224 ;  /* 0x000000ffffe0c224 */ /* 0x000fe200078e0ae0 */
[----:B------:R-:W-:-:S02]  /*cf80*/  ISETP.GT.U32.AND P4, PT, R2, R240, PT ;  /* 0x000000f00200720c */ /* 0x000fc40003f84070 */
[----:B------:R-:W-:Y:S01]  /*cf90*/  IABS R130, R11 ;  /* 0x0000000b00827213 */ /* 0x000fe20000000000 */
[----:B------:R-:W-:-:S06]  /*cfa0*/  @!P6 IMAD.MOV R232, RZ, RZ, -R232 ;  /* 0x000000ffffe8e224 */ /* 0x000fcc00078e0ae8 */
[--C-:B------:R-:W-:Y:S02]  /*cfb0*/  @!P5 IMAD.IADD R109, R109, 0x1, -R2.reuse ;  /* 0x000000016d6dd824 */ /* 0x100fe400078e0a02 */
[--C-:B------:R-:W-:Y:S02]  /*cfc0*/  @!P2 IMAD.IADD R101, R101, 0x1, -R2.reuse ;  /* 0x000000016565a824 */ /* 0x100fe400078e0a02 */
[----:B------:R-:W-:Y:S01]  /*cfd0*/  @!P4 IMAD.IADD R240, R240, 0x1, -R2 ;  /* 0x00000001f0f0c824 */ /* 0x000fe200078e0a02 */
[----:B------:R-:W-:Y:S01]  /*cfe0*/  ISETP.GE.AND P4, PT, R11, RZ, PT ;  /* 0x000000ff0b00720c */ /* 0x000fe20003f86270 */
[----:B------:R-:W-:Y:S01]  /*cff0*/  IMAD.HI.U32 R11, R246, R142, RZ ;  /* 0x0000008ef60b7227 */ /* 0x000fe200078e00ff */
[----:B------:R-:W-:Y:S02]  /*d000*/  ISETP.GT.U32.AND P5, PT, R2, R109, PT ;  /* 0x0000006d0200720c */ /* 0x000fe40003fa4070 */
[----:B------:R-:W-:Y:S01]  /*d010*/  ISETP.GE.AND P6, PT, R97, RZ, PT ;  /* 0x000000ff6100720c */ /* 0x000fe20003fc6270 */
[----:B------:R-:W-:Y:S01]  /*d020*/  IMAD.HI.U32 R117, R246, R130, RZ ;  /* 0x00000082f6757227 */ /* 0x000fe200078e00ff */
[----:B------:R-:W-:-:S02]  /*d030*/  ISETP.GT.U32.AND P2, PT, R2, R101, PT ;  /* 0x000000650200720c */ /* 0x000fc40003f44070 */
[----:B------:R-:W-:Y:S01]  /*d040*/  IABS R97, R244 ;  /* 0x000000f400617213 */ /* 0x000fe20000000000 */
[----:B------:R-:W-:Y:S01]  /*d050*/  @!P3 IMAD.MOV R228, RZ, RZ, -R228 ;  /* 0x000000ffffe4b224 */ /* 0x000fe200078e0ae4 */
[----:B------:R-:W-:Y:S01]  /*d060*/  ISETP.GE.AND P0, PT, R134, RZ, PT ;  /* 0x000000ff8600720c */ /* 0x000fe20003f06270 */
[----:B------:R-:W-:Y:S01]  /*d070*/  IMAD.MOV R11, RZ, RZ, -R11 ;  /* 0x000000ffff0b7224 */ /* 0x000fe200078e0a0b */
[----:B------:R-:W-:Y:S01]  /*d080*/  ISETP.GE.AND P3, PT, R93, RZ, PT ;  /* 0x000000ff5d00720c */ /* 0x000fe20003f66270 */
[----:B------:R-:W-:Y:S01]  /*d090*/  IMAD.MOV R117, RZ, RZ, -R117 ;  /* 0x000000ffff757224 */ /* 0x000fe200078e0a75 */
[----:B------:R-:W-:Y:S01]  /*d0a0*/  IABS R93, R66 ;  /* 0x00000042005d7213 */ /* 0x000fe20000000000 */
[----:B------:R-:W-:Y:S01]  /*d0b0*/  IMAD.HI.U32 R134, R246, R97, RZ ;  /* 0x00000061f6867227 */ /* 0x000fe200078e00ff */
[----:B------:R-:W-:-:S03]  /*d0c0*/  IABS R125, R62 ;  /* 0x0000003e007d7213 */ /* 0x000fc60000000000 */
[C---:B------:R-:W-:Y:S02]  /*d0d0*/  IMAD R142, R2.reuse, R11, R142 ;  /* 0x0000000b028e7224 */ /* 0x040fe400078e028e */
[----:B------:R-:W-:Y:S02]  /*d0e0*/  IMAD R130, R2, R117, R130 ;  /* 0x0000007502827224 */ /* 0x000fe400078e0282 */
[----:B------:R-:W-:-:S04]  /*d0f0*/  IMAD.HI.U32 R11, R246, R93, RZ ;  /* 0x0000005df60b7227 */ /* 0x000fc800078e00ff */
[----:B------:R-:W-:Y:S02]  /*d100*/  IMAD.MOV R134, RZ, RZ, -R134 ;  /* 0x000000ffff867224 */ /* 0x000fe400078e0a86 */
[--C-:B------:R-:W-:Y:S01]  /*d110*/  @!P5 IMAD.IADD R109, R109, 0x1, -R2.reuse ;  /* 0x000000016d6dd824 */ /* 0x100fe200078e0a02 */
[C---:B------:R-:W-:Y:S01]  /*d120*/  ISETP.GT.U32.AND P5, PT, R2.reuse, R142, PT ;  /* 0x0000008e0200720c */ /* 0x040fe20003fa4070 */
[----:B------:R-:W-:Y:S01]  /*d130*/  @!P2 IMAD.IADD R101, R101, 0x1, -R2 ;  /* 0x000000016565a824 */ /* 0x000fe200078e0a02 */
[C---:B------:R-:W-:Y:S01]  /*d140*/  ISETP.GT.U32.AND P2, PT, R2.reuse, R130, PT ;  /* 0x000000820200720c */ /* 0x040fe20003f44070 */
[----:B------:R-:W-:Y:S02]  /*d150*/  IMAD.MOV R11, RZ, RZ, -R11 ;  /* 0x000000ffff0b7224 */ /* 0x000fe400078e0a0b */
[----:B------:R-:W-:Y:S02]  /*d160*/  IMAD R97, R2, R134, R97 ;  /* 0x0000008602617224 */ /* 0x000fe400078e0261 */
[----:B------:R-:W-:-:S04]  /*d170*/  IMAD.HI.U32 R134, R246, R125, RZ ;  /* 0x0000007df6867227 */ /* 0x000fc800078e00ff */
[----:B------:R-:W-:Y:S01]  /*d180*/  @!P0 IMAD.MOV R240, RZ, RZ, -R240 ;  /* 0x000000fffff08224 */ /* 0x000fe200078e0af0 */
[----:B------:R-:W-:Y:S01]  /*d190*/  ISETP.GE.AND P0, PT, R244, RZ, PT ;  /* 0x000000fff400720c */ /* 0x000fe20003f06270 */
[C---:B------:R-:W-:Y:S02]  /*d1a0*/  IMAD R93, R2.reuse, R11, R93 ;  /* 0x0000000b025d7224 */ /* 0x040fe400078e025d */
[----:B------:R-:W-:Y:S02]  /*d1b0*/  IMAD.MOV.U32 R244, RZ, RZ, R109 ;  /* 0x000000fffff47224 */ /* 0x000fe400078e006d */
[----:B------:R-:W-:Y:S02]  /*d1c0*/  IMAD.MOV R134, RZ, RZ, -R134 ;  /* 0x000000ffff867224 */ /* 0x000fe400078e0a86 */
[----:B------:R-:W-:Y:S01]  /*d1d0*/  IMAD.MOV.U32 R11, RZ, RZ, R101 ;  /* 0x000000ffff0b7224 */ /* 0x000fe200078e0065 */
[----:B------:R-:W-:Y:S01]  /*d1e0*/  IABS R117, R74 ;  /* 0x0000004a00757213 */ /* 0x000fe20000000000 */
[----:B------:R-:W-:Y:S01]  /*d1f0*/  @!P3 IMAD.MOV R244, RZ, RZ, -R244 ;  /* 0x000000fffff4b224 */ /* 0x000fe200078e0af4 */
[C---:B------:R-:W-:Y:S01]  /*d200*/  ISETP.GT.U32.AND P3, PT, R2.reuse, R97, PT ;  /* 0x000000610200720c */ /* 0x040fe20003f64070 */
[----:B------:R-:W-:-:S02]  /*d210*/  IMAD R101, R2, R134, R125 ;  /* 0x0000008602657224 */ /* 0x000fc400078e027d */
[----:B------:R-:W-:Y:S01]  /*d220*/  @!P6 IMAD.MOV R11, RZ, RZ, -R11 ;  /* 0x000000ffff0be224 */ /* 0x000fe200078e0a0b */
[----:B------:R-:W-:Y:S01]  /*d230*/  ISETP.GT.U32.AND P6, PT, R2, R93, PT ;  /* 0x0000005d0200720c */ /* 0x000fe20003fc4070 */
[--C-:B------:R-:W-:Y:S02]  /*d240*/  @!P5 IMAD.IADD R142, R142, 0x1, -R2.reuse ;  /* 0x000000018e8ed824 */ /* 0x100fe400078e0a02 */
[----:B------:R-:W-:Y:S01]  /*d250*/  @!P2 IMAD.IADD R130, R130, 0x1, -R2 ;  /* 0x000000018282a824 */ /* 0x000fe200078e0a02 */
[----:B------:R-:W-:Y:S01]  /*d260*/  ISETP.GT.U32.AND P2, PT, R2, R101, PT ;  /* 0x000000650200720c */ /* 0x000fe20003f44070 */
[----:B------:R-:W-:Y:S01]  /*d270*/  IMAD.HI.U32 R109, R246, R117, RZ ;  /* 0x00000075f66d7227 */ /* 0x000fe200078e00ff */
[----:B------:R-:W-:-:S03]  /*d280*/  ISETP.GT.U32.AND P5, PT, R2, R142, PT ;  /* 0x0000008e0200720c */ /* 0x000fc60003fa4070 */
[----:B------:R-:W-:Y:S02]  /*d290*/  IMAD.MOV R109, RZ, RZ, -R109 ;  /* 0x000000ffff6d7224 */ /* 0x000fe400078e0a6d */
[--C-:B------:R-:W-:Y:S01]  /*d2a0*/  @!P3 IMAD.IADD R97, R97, 0x1, -R2.reuse ;  /* 0x000000016161b824 */ /* 0x100fe200078e0a02 */
[C---:B------:R-:W-:Y:S01]  /*d2b0*/  ISETP.GT.U32.AND P3, PT, R2.reuse, R130, PT ;  /* 0x000000820200720c */ /* 0x040fe20003f64070 */
[----:B------:R-:W-:Y:S01]  /*d2c0*/  IMAD R109, R2, R109, R117 ;  /* 0x0000006d026d7224 */ /* 0x000fe200078e0275 */
[----:B------:R-:W-:Y:S01]  /*d2d0*/  IABS R117, R82 ;  /* 0x0000005200757213 */ /* 0x000fe20000000000 */
[--C-:B------:R-:W-:Y:S02]  /*d2e0*/  @!P6 IMAD.IADD R93, R93, 0x1, -R2.reuse ;  /* 0x000000015d5de824 */ /* 0x100fe400078e0a02 */
[--C-:B------:R-:W-:Y:S02]  /*d2f0*/  @!P2 IMAD.IADD R101, R101, 0x1, -R2.reuse ;  /* 0x000000016565a824 */ /* 0x100fe400078e0a02 */
[----:B------:R-:W-:Y:S01]  /*d300*/  @!P5 IMAD.IADD R142, R142, 0x1, -R2 ;  /* 0x000000018e8ed824 */ /* 0x000fe200078e0a02 */
[----:B------:R-:W-:Y:S01]  /*d310*/  ISETP.GT.U32.AND P2, PT, R2, R93, PT ;  /* 0x0000005d0200720c */ /* 0x000fe20003f44070 */
[----:B------:R-:W-:Y:S01]  /*d320*/  IMAD.HI.U32 R146, R246, R117, RZ ;  /* 0x00000075f6927227 */ /* 0x000fe200078e00ff */
[----:B------:R-:W-:-:S02]  /*d330*/  ISETP.GE.AND P5, PT, R66, RZ, PT ;  /* 0x000000ff4200720c */ /* 0x000fc40003fa6270 */
[C---:B------:R-:W-:Y:S01]  /*d340*/  ISETP.GT.U32.AND P6, PT, R2.reuse, R97, PT ;  /* 0x000000610200720c */ /* 0x040fe20003fc4070 */
[----:B------:R-:W-:Y:S02]  /*d350*/  IMAD.MOV.U32 R66, RZ, RZ, R142 ;  /* 0x000000ffff427224 */ /* 0x000fe400078e008e */
[----:B------:R-:W-:Y:S02]  /*d360*/  IMAD.MOV R146, RZ, RZ, -R146 ;  /* 0x000000ffff927224 */ /* 0x000fe400078e0a92 */
[----:B------:R-:W-:Y:S01]  /*d370*/  @!P1 IMAD.MOV R66, RZ, RZ, -R66 ;  /* 0x000000ffff429224 */ /* 0x000fe200078e0a42 */
[----:B------:R-:W-:Y:S01]  /*d380*/  ISETP.GT.U32.AND P1, PT, R2, R101, PT ;  /* 0x000000650200720c */ /* 0x000fe20003f24070 */
[--C-:B------:R-:W-:Y:S01]  /*d390*/  @!P3 IMAD.IADD R130, R130, 0x1, -R2.reuse ;  /* 0x000000018282b824 */ /* 0x100fe200078e0a02 */
[C---:B------:R-:W-:Y:S01]  /*d3a0*/  ISETP.GT.U32.AND P3, PT, R2.reuse, R109, PT ;  /* 0x0000006d0200720c */ /* 0x040fe20003f64070 */
[----:B------:R-:W-:Y:S02]  /*d3b0*/  IMAD R117, R2, R146, R117 ;  /* 0x0000009202757224 */ /* 0x000fe400078e0275 */
[----:B------:R-:W-:Y:S01]  /*d3c0*/  @!P2 IMAD.IADD R93, R93, 0x1, -R2 ;  /* 0x000000015d5da824 */ /* 0x000fe200078e0a02 */
[----:B------:R-:W-:-:S02]  /*d3d0*/  IABS R134, R49 ;  /* 0x0000003100867213 */ /* 0x000fc40000000000 */
[----:B------:R-:W-:Y:S01]  /*d3e0*/  ISETP.GT.U32.AND P2, PT, R2, R117, PT ;  /* 0x000000750200720c */ /* 0x000fe20003f44070 */
[----:B------:R-:W-:Y:S01]  /*d3f0*/  @!P6 IMAD.IADD R97, R97, 0x1, -R2 ;  /* 0x000000016161e824 */ /* 0x000fe200078e0a02 */
[----:B------:R-:W-:Y:S01]  /*d400*/  ISETP.GE.AND P6, PT, R62, RZ, PT ;  /* 0x000000ff3e00720c */ /* 0x000fe20003fc6270 */
[----:B------:R-:W-:Y:S01]  /*d410*/  IMAD.HI.U32 R62, R246, R134, RZ ;  /* 0x00000086f63e7227 */ /* 0x000fe200078e00ff */
[----:B------:R-:W-:-:S03]  /*d420*/  IABS R142, R51 ;  /* 0x00000033008e7213 */ /* 0x000fc60000000000 */
[--C-:B------:R-:W-:Y:S01]  /*d430*/  @!P1 IMAD.IADD R101, R101, 0x1, -R2.reuse ;  /* 0x0000000165659824 */ /* 0x100fe200078e0a02 */
[----:B------:R-:W-:Y:S01]  /*d440*/  ISETP.GE.AND P1, PT, R74, RZ, PT ;  /* 0x000000ff4a00720c */ /* 0x000fe20003f26270 */
[----:B------:R-:W-:Y:S02]  /*d450*/  @!P3 IMAD.IADD R109, R109, 0x1, -R2 ;  /* 0x000000016d6db824 */ /* 0x000fe400078e0a02 */
[----:B------:R-:W-:Y:S02]  /*d460*/  IMAD.MOV R74, RZ, RZ, -R62 ;  /* 0x000000ffff4a7224 */ /* 0x000fe400078e0a3e */
[----:B------:R-:W-:Y:S01]  /*d470*/  @!P2 IMAD.IADD R117, R117, 0x1, -R2 ;  /* 0x000000017575a824 */ /* 0x000fe200078e0a02 */
[----:B------:R-:W-:Y:S01]  /*d480*/  ISETP.GT.U32.AND P2, PT, R2, R109, PT ;  /* 0x0000006d0200720c */ /* 0x000fe20003f44070 */
[----:B------:R-:W-:Y:S01]  /*d490*/  IMAD.HI.U32 R62, R246, R142, RZ ;  /* 0x0000008ef63e7227 */ /* 0x000fe200078e00ff */
[----:B------:R-:W-:-:S03]  /*d4a0*/  IABS R125, R47 ;  /* 0x0000002f007d7213 */ /* 0x000fc60000000000 */
[C---:B------:R-:W-:Y:S02]  /*d4b0*/  IMAD R134, R2.reuse, R74, R134 ;  /* 0x0000004a02867224 */ /* 0x040fe400078e0286 */
[----:B------:R-:W-:Y:S02]  /*d4c0*/  IMAD.MOV R62, RZ, RZ, -R62 ;  /* 0x000000ffff3e7224 */ /* 0x000fe400078e0a3e */
[----:B------:R-:W-:Y:S01]  /*d4d0*/  @!P5 IMAD.MOV R93, RZ, RZ, -R93 ;  /* 0x000000ffff5dd224 */ /* 0x000fe200078e0a5d */
[----:B------:R-:W-:Y:S01]  /*d4e0*/  ISETP.GT.U32.AND P5, PT, R2, R134, PT ;  /* 0x000000860200720c */ /* 0x000fe20003fa4070 */
[----:B------:R-:W-:Y:S01]  /*d4f0*/  STL [R1+0x1964], R3 ;  /* 0x0019640301007387 */ /* 0x000fe20000100800 */
[----:B------:R-:W-:-:S03]  /*d500*/  IMAD.HI.U32 R146, R246, R125, RZ ;  /* 0x0000007df6927227 */ /* 0x000fc600078e00ff */
[----:B------:R-:W-:Y:S01]  /*d510*/  STL [R1+0x1968], R252 ;  /* 0x001968fc01007387 */ /* 0x000fe20000100800 */
[----:B------:R-:W-:-:S03]  /*d520*/  IMAD R142, R2, R62, R142 ;  /* 0x0000003e028e7224 */ /* 0x000fc600078e028e */
[----:B------:R-:W-:Y:S01]  /*d530*/  STL [R1+0x196c], R214 ;  /* 0x00196cd601007387 */ /* 0x000fe20000100800 */
[----:B------:R-:W-:-:S03]  /*d540*/  IMAD.MOV R146, RZ, RZ, -R146 ;  /* 0x000000ffff927224 */ /* 0x000fc600078e0a92 */
[----:B------:R-:W-:Y:S01]  /*d550*/  STL [R1+0x1970], R222 ;  /* 0x001970de01007387 */ /* 0x000fe20000100800 */
[----:B------:R-:W-:-:S03]  /*d560*/  @!P2 IMAD.IADD R109, R109, 0x1, -R2 ;  /* 0x000000016d6da824 */ /* 0x000fc600078e0a02 */
[----:B------:R-:W-:Y:S01]  /*d570*/  STL [R1+0x1978], R230 ;  /* 0x001978e601007387 */ /* 0x000fe20000100800 */
[----:B------:R-:W-:-:S03]  /*d580*/  ISETP.GE.AND P3, PT, R82, RZ, PT ;  /* 0x000000ff5200720c */ /* 0x000fc60003f66270 */
[----:B------:R-:W-:Y:S01]  /*d590*/  STL [R1+0x197c], R238 ;  /* 0x00197cee01007387 */ /* 0x000fe20000100800 */
[C---:B------:R-:W-:Y:S01]  /*d5a0*/  ISETP.GT.U32.AND P2, PT, R2.reuse, R142, PT ;  /* 0x0000008e0200720c */ /* 0x040fe20003f44070 */
[----:B------:R-:W-:Y:S02]  /*d5b0*/  IMAD R125, R2, R146, R125 ;  /* 0x00000092027d7224 */ /* 0x000fe400078e027d */
[----:B------:R-:W-:Y:S01]  /*d5c0*/  STL [R1+0x1980], R31 ;  /* 0x0019801f01007387 */ /* 0x000fe20000100800 */
[----:B------:R-:W-:-:S03]  /*d5d0*/  IMAD.MOV.U32 R82, RZ, RZ, R97 ;  /* 0x000000ffff527224 */ /* 0x000fc600078e0061 */
[----:B------:R-:W-:Y:S04]  /*d5e0*/  STL [R1+0x1984], R70 ;  /* 0x0019844601007387 */ /* 0x000fe80000100800 */
[----:B------:R-:W-:Y:S01]  /*d5f0*/  STL [R1+0x1988], R86 ;  /* 0x0019885601007387 */ /* 0x000fe20000100800 */
[----:B------:R-:W-:-:S03]  /*d600*/  IMAD.MOV.U32 R74, RZ, RZ, R130 ;  /* 0x000000ffff4a7224 */ /* 0x000fc600078e0082 */
[----:B------:R-:W-:Y:S01]  /*d610*/  STL [R1+0x198c], R105 ;  /* 0x00198c6901007387 */ /* 0x000fe20000100800 */
[----:B------:R-:W-:-:S03]  /*d620*/  @!P0 IMAD.MOV R82, RZ, RZ, -R82 ;  /* 0x000000ffff528224 */ /* 0x000fc600078e0a52 */
[----:B------:R0:W-:Y:S01]  /*d630*/  STL [R1+0x1990], R121 ;  /* 0x0019907901007387 */ /* 0x0001e20000100800 */
[----:B------:R-:W-:Y:S01]  /*d640*/  @!P5 IMAD.IADD R134, R134, 0x1, -R2 ;  /* 0x000000018686d824 */ /* 0x000fe200078e0a02 */
[C---:B------:R-:W-:Y:S02]  /*d650*/  ISETP.GT.U32.AND P0, PT, R2.reuse, R125, PT ;  /* 0x0000007d0200720c */ /* 0x040fe40003f04070 */
[----:B------:R-:W-:Y:S01]  /*d660*/  IABS R161, R19 ;  /* 0x0000001300a17213 */ /* 0x000fe20000000000 */
[----:B------:R-:W-:Y:S01]  /*d670*/  @!P4 IMAD.MOV R74, RZ, RZ, -R74 ;  /* 0x000000ffff4ac224 */ /* 0x000fe200078e0a4a */
[----:B0-----:R-:W3:Y:S04]  /*d680*/  LDL.LU R121, [R1+0x38] ;  /* 0x0000380001797983 */ /* 0x001ee80000300800 */
[----:B------:R0:W-:Y:S01]  /*d690*/  STL [R1+0x1994], R138 ;  /* 0x0019948a01007387 */ /* 0x0001e20000100800 */
[----:B------:R-:W-:Y:S01]  /*d6a0*/  @!P6 IMAD.MOV R101, RZ, RZ, -R101 ;  /* 0x000000ffff65e224 */ /* 0x000fe200078e0a65 */
[----:B------:R-:W-:Y:S01]  /*d6b0*/  ISETP.GT.U32.AND P4, PT, R2, R117, PT ;  /* 0x000000750200720c */ /* 0x000fe20003f84070 */
[----:B------:R-:W-:Y:S01]  /*d6c0*/  @!P1 IMAD.MOV R109, RZ, RZ, -R109 ;  /* 0x000000ffff6d9224 */ /* 0x000fe200078e0a6d */
[----:B------:R-:W-:Y:S01]  /*d6d0*/  ISETP.GE.AND P6, PT, R47, RZ, PT ;  /* 0x000000ff2f00720c */ /* 0x000fe20003fc6270 */
[----:B------:R-:W-:Y:S01]  /*d6e0*/  IMAD.HI.U32 R47, R246, R161, RZ ;  /* 0x000000a1f62f7227 */ /* 0x000fe200078e00ff */
[----:B------:R-:W-:Y:S01]  /*d6f0*/  ISETP.GT.U32.AND P1, PT, R2, R134, PT ;  /* 0x000000860200720c */ /* 0x000fe20003f24070 */
[----:B0-----:R-:W3:Y:S02]  /*d700*/  LDL.LU R138, [R1+0x34] ;  /* 0x00003400018a7983 */ /* 0x001ee40000300800 */
[----:B------:R-:W-:-:S02]  /*d710*/  @!P2 IMAD.IADD R142, R142, 0x1, -R2 ;  /* 0x000000018e8ea824 */ /* 0x000fc400078e0a02 */
[----:B------:R-:W-:Y:S01]  /*d720*/  IMAD.MOV R47, RZ, RZ, -R47 ;  /* 0x000000ffff2f7224 */ /* 0x000fe200078e0a2f */
[----:B------:R-:W-:Y:S01]  /*d730*/  IABS R150, R5 ;  /* 0x0000000500967213 */ /* 0x000fe20000000000 */
[--C-:B------:R-:W-:Y:S01]  /*d740*/  @!P0 IMAD.IADD R125, R125, 0x1, -R2.reuse ;  /* 0x000000017d7d8824 */ /* 0x100fe200078e0a02 */
[C---:B------:R-:W-:Y:S01]  /*d750*/  ISETP.GT.U32.AND P2, PT, R2.reuse, R142, PT ;  /* 0x0000008e0200720c */ /* 0x040fe20003f44070 */
[----:B------:R-:W-:Y:S02]  /*d760*/  IMAD R161, R2, R47, R161 ;  /* 0x0000002f02a17224 */ /* 0x000fe400078e02a1 */
[--C-:B------:R-:W-:Y:S01]  /*d770*/  @!P4 IMAD.IADD R117, R117, 0x1, -R2.reuse ;  /* 0x000000017575c824 */ /* 0x100fe200078e0a02 */
[----:B------:R-:W-:Y:S01]  /*d780*/  ISETP.GE.AND P4, PT, R49, RZ, PT ;  /* 0x000000ff3100720c */ /* 0x000fe20003f86270 */
[----:B------:R-:W-:Y:S01]  /*d790*/  @!P1 IMAD.IADD R134, R134, 0x1, -R2 ;  /* 0x0000000186869824 */ /* 0x000fe200078e0a02 */
[----:B------:R-:W-:Y:S01]  /*d7a0*/  ISETP.GT.U32.AND P5, PT, R2, R125, PT ;  /* 0x0000007d0200720c */ /* 0x000fe20003fa4070 */
[----:B------:R-:W-:Y:S01]  /*d7b0*/  IMAD.HI.U32 R49, R246, R150, RZ ;  /* 0x00000096f6317227 */ /* 0x000fe200078e00ff */
[----:B------:R-:W-:-:S02]  /*d7c0*/  ISETP.GT.U32.AND P1, PT, R2, R161, PT ;  /* 0x000000a10200720c */ /* 0x000fc40003f24070 */
[----:B------:R-:W-:Y:S01]  /*d7d0*/  IABS R175, R35 ;  /* 0x0000002300af7213 */ /* 0x000fe20000000000 */
[----:B------:R-:W-:Y:S01]  /*d7e0*/  IMAD.MOV R49, RZ, RZ, -R49 ;  /* 0x000000ffff317224 */ /* 0x000fe200078e0a31 */
[----:B------:R-:W-:Y:S01]  /*d7f0*/  STL [R1+0x1998], R154 ;  /* 0x0019989a01007387 */ /* 0x000fe20000100800 */
[----:B------:R-:W-:Y:S01]  /*d800*/  @!P2 IMAD.IADD R142, R142, 0x1, -R2 ;  /* 0x000000018e8ea824 */ /* 0x000fe200078e0a02 */
[----:B------:R-:W-:Y:S01]  /*d810*/  IABS R189, R248 ;  /* 0x000000f800bd7213 */ /* 0x000fe20000000000 */
[----:B------:R-:W-:Y:S01]  /*d820*/  IMAD R150, R2, R49, R150 ;  /* 0x0000003102967224 */ /* 0x000fe200078e0296 */
[----:B------:R-:W-:Y:S01]  /*d830*/  STL [R1+0x199c], R182 ;  /* 0x00199cb601007387 */ /* 0x000fe20000100800 */
[----:B------:R-:W-:Y:S01]  /*d840*/  ISETP.GE.AND P2, PT, R19, RZ, PT ;  /* 0x000000ff1300720c */ /* 0x000fe20003f46270 */
[----:B------:R-:W-:Y:S02]  /*d850*/  IMAD.HI.U32 R19, R246, R175, RZ ;  /* 0x000000aff6137227 */ /* 0x000fe400078e00ff */
[----:B------:R0:W-:Y:S01]  /*d860*/  STL [R1+0x19a0], R210 ;  /* 0x0019a0d201007387 */ /* 0x0001e20000100800 */
[----:B------:R-:W-:-:S03]  /*d870*/  ISETP.GE.AND P0, PT, R51, RZ, PT ;  /* 0x000000ff3300720c */ /* 0x000fc60003f06270 */
[----:B------:R-:W3:Y:S01]  /*d880*/  LDL.LU R105, [R1+0x3c] ;  /* 0x00003c0001697983 */ /* 0x000ee20000300800 */
[--C-:B------:R-:W-:Y:S01]  /*d890*/  @!P5 IMAD.IADD R125, R125, 0x1, -R2.reuse ;  /* 0x000000017d7dd824 */ /* 0x100fe200078e0a02 */
[----:B------:R-:W-:Y:S01]  /*d8a0*/  ISETP.GT.U32.AND P5, PT, R2, R150, PT ;  /* 0x000000960200720c */ /* 0x000fe20003fa4070 */
[----:B------:R-:W-:Y:S01]  /*d8b0*/  IMAD.HI.U32 R47, R246, R189, RZ ;  /* 0x000000bdf62f7227 */ /* 0x000fe200078e00ff */
[----:B------:R-:W-:Y:S01]  /*d8c0*/  IABS R203, R249 ;  /* 0x000000f900cb7213 */ /* 0x000fe20000000000 */
[----:B------:R-:W3:Y:S02]  /*d8d0*/  LDL.LU R86, [R1+0x40] ;  /* 0x0000400001567983 */ /* 0x000ee40000300800 */
[----:B------:R-:W-:Y:S02]  /*d8e0*/  IMAD.MOV R19, RZ, RZ, -R19 ;  /* 0x000000ffff137224 */ /* 0x000fe400078e0a13 */
[----:B------:R-:W-:Y:S01]  /*d8f0*/  @!P1 IMAD.IADD R161, R161, 0x1, -R2 ;  /* 0x00000001a1a19824 */ /* 0x000fe200078e0a02 */
[----:B------:R-:W3:Y:S01]  /*d900*/  LDL.LU R70, [R1+0x44] ;  /* 0x0000440001467983 */ /* 0x000ee20000300800 */
[----:B------:R-:W-:Y:S01]  /*d910*/  @!P3 IMAD.MOV R117, RZ, RZ, -R117 ;  /* 0x000000ffff75b224 */ /* 0x000fe200078e0a75 */
[----:B------:R-:W-:Y:S01]  /*d920*/  ISETP.GE.AND P3, PT, R5, RZ, PT ;  /* 0x000000ff0500720c */ /* 0x000fe20003f66270 */
[----:B------:R-:W-:Y:S01]  /*d930*/  IMAD.MOV R47, RZ, RZ, -R47 ;  /* 0x000000ffff2f7224 */ /* 0x000fe200078e0a2f */
[C---:B------:R-:W-:Y:S01]  /*d940*/  ISETP.GT.U32.AND P1, PT, R2.reuse, R161, PT ;  /* 0x000000a10200720c */ /* 0x040fe20003f24070 */
[----:B------:R-:W-:Y:S01]  /*d950*/  IMAD R175, R2, R19, R175 ;  /* 0x0000001302af7224 */ /* 0x000fe200078e02af */
[----:B------:R-:W3:Y:S01]  /*d960*/  LDL.LU R31, [R1+0x48] ;  /* 0x00004800011f7983 */ /* 0x000ee20000300800 */
[----:B------:R-:W-:Y:S01]  /*d970*/  IMAD.HI.U32 R5, R246, R203, RZ ;  /* 0x000000cbf6057227 */ /* 0x000fe200078e00ff */
[----:B------:R-:W-:-:S02]  /*d980*/  IABS R218, R250 ;  /* 0x000000fa00da7213 */ /* 0x000fc40000000000 */
[----:B------:R-:W3:Y:S01]  /*d990*/  LDL.LU R238, [R1+0x4c] ;  /* 0x00004c0001ee7983 */ /* 0x000ee20000300800 */
[C---:B------:R-:W-:Y:S02]  /*d9a0*/  IMAD R189, R2.reuse, R47, R189 ;  /* 0x0000002f02bd7224 */ /* 0x040fe400078e02bd */
[----:B------:R-:W-:Y:S01]  /*d9b0*/  @!P4 IMAD.MOV R134, RZ, RZ, -R134 ;  /* 0x000000ffff86c224 */ /* 0x000fe200078e0a86 */
[C---:B------:R-:W-:Y:S01]  /*d9c0*/  ISETP.GT.U32.AND P4, PT, R2.reuse, R175, PT ;  /* 0x000000af0200720c */ /* 0x040fe20003f84070 */
[----:B------:R-:W-:Y:S01]  /*d9d0*/  IMAD.MOV R5, RZ, RZ, -R5 ;  /* 0x000000ffff057224 */ /* 0x000fe200078e0a05 */
[----:B--2---:R-:W-:Y:S01]  /*d9e0*/  IABS R234, R4 ;  /* 0x0000000400ea7213 */ /* 0x004fe20000000000 */
[----:B------:R-:W-:Y:S01]  /*d9f0*/  @!P0 IMAD.MOV R142, RZ, RZ, -R142 ;  /* 0x000000ffff8e8224 */ /* 0x000fe200078e0a8e */
[----:B------:R-:W-:Y:S01]  /*da00*/  ISETP.GT.U32.AND P0, PT, R2, R189, PT ;  /* 0x000000bd0200720c */ /* 0x000fe20003f04070 */
[--C-:B------:R-:W-:Y:S01]  /*da10*/  @!P5 IMAD.IADD R150, R150, 0x1, -R2.reuse ;  /* 0x000000019696d824 */ /* 0x100fe200078e0a02 */
[----:B------:R-:W-:Y:S01]  /*da20*/  IABS R62, R247 ;  /* 0x000000f7003e7213 */ /* 0x000fe20000000000 */
[C---:B------:R-:W-:Y:S01]  /*da30*/  IMAD R203, R2.reuse, R5, R203 ;  /* 0x0000000502cb7224 */ /* 0x040fe200078e02cb */
[----:B------:R-:W2:Y:S01]  /*da40*/  LDL.LU R222, [R1+0x50] ;  /* 0x0000500001de7983 */ /* 0x000ea20000300800 */
[----:B------:R-:W-:Y:S01]  /*da50*/  @!P6 IMAD.MOV R125, RZ, RZ, -R125 ;  /* 0x000000ffff7de224 */ /* 0x000fe200078e0a7d */
[C---:B------:R-:W-:Y:S01]  /*da60*/  ISETP.GT.U32.AND P6, PT, R2.reuse, R150, PT ;  /* 0x000000960200720c */ /* 0x040fe20003fc4070 */
[--C-:B------:R-:W-:Y:S01]  /*da70*/  @!P1 IMAD.IADD R161, R161, 0x1, -R2.reuse ;  /* 0x00000001a1a19824 */ /* 0x100fe200078e0a02 */
[----:B------:R-:W-:Y:S01]  /*da80*/  ISETP.GT.U32.AND P1, PT, R2, R203, PT ;  /* 0x000000cb0200720c */ /* 0x000fe20003f24070 */
[----:B------:R-:W-:-:S04]  /*da90*/  @!P4 IMAD.IADD R175, R175, 0x1, -R2 ;  /* 0x00000001afafc824 */ /* 0x000fc800078e0a02 */
[--C-:B------:R-:W-:Y:S01]  /*daa0*/  @!P0 IMAD.IADD R189, R189, 0x1, -R2.reuse ;  /* 0x00000001bdbd8824 */ /* 0x100fe200078e0a02 */
[----:B------:R-:W-:Y:S01]  /*dab0*/  ISETP.GT.U32.AND P0, PT, R2, R175, PT ;  /* 0x000000af0200720c */ /* 0x000fe20003f04070 */
[----:B------:R-:W-:Y:S01]  /*dac0*/  IMAD.HI.U32 R5, R246, R218, RZ ;  /* 0x000000daf6057227 */ /* 0x000fe200078e00ff */
[----:B------:R-:W-:Y:S01]  /*dad0*/  ISETP.GE.AND P5, PT, R35, RZ, PT ;  /* 0x000000ff2300720c */ /* 0x000fe20003fa6270 */
[----:B------:R-:W2:Y:S02]  /*dae0*/  LDL.LU R214, [R1+0x54] ;  /* 0x0000540001d67983 */ /* 0x000ea40000300800 */
[--C-:B------:R-:W-:Y:S02]  /*daf0*/  @!P6 IMAD.IADD R150, R150, 0x1, -R2.reuse ;  /* 0x000000019696e824 */ /* 0x100fe400078e0a02 */
[----:B------:R-:W-:Y:S01]  /*db00*/  IMAD.MOV R5, RZ, RZ, -R5 ;  /* 0x000000ffff057224 */ /* 0x000fe200078e0a05 */
[----:B------:R-:W2:Y:S01]  /*db10*/  LDL.LU R252, [R1+0x58] ;  /* 0x0000580001fc7983 */ /* 0x000ea20000300800 */
[----:B------:R-:W-:-:S02]  /*db20*/  @!P1 IMAD.IADD R203, R203, 0x1, -R2 ;  /* 0x00000001cbcb9824 */ /* 0x000fc400078e0a02 */
[----:B------:R-:W-:Y:S01]  /*db30*/  @!P3 IMAD.MOV R150, RZ, RZ, -R150 ;  /* 0x000000ffff96b224 */ /* 0x000fe200078e0a96 */
[----:B------:R-:W2:Y:S01]  /*db40*/  LDL.LU R3, [R1+0x5c] ;  /* 0x00005c0001037983 */ /* 0x000ea20000300800 */
[C---:B------:R-:W-:Y:S01]  /*db50*/  IMAD R218, R2.reuse, R5, R218 ;  /* 0x0000000502da7224 */ /* 0x040fe200078e02da */
[----:B------:R-:W-:Y:S01]  /*db60*/  ISETP.GT.U32.AND P3, PT, R2, R203, PT ;  /* 0x000000cb0200720c */ /* 0x000fe20003f64070 */
[----:B------:R-:W-:-:S04]  /*db70*/  IMAD.HI.U32 R35, R246, R234, RZ ;  /* 0x000000eaf6237227 */ /* 0x000fc800078e00ff */
[----:B------:R-:W-:Y:S01]  /*db80*/  @!P0 IMAD.IADD R175, R175, 0x1, -R2 ;  /* 0x00000001afaf8824 */ /* 0x000fe200078e0a02 */
[----:B------:R-:W-:Y:S01]  /*db90*/  ISETP.GT.U32.AND P0, PT, R2, R218, PT ;  /* 0x000000da0200720c */ /* 0x000fe20003f04070 */
[----:B------:R-:W-:-:S04]  /*dba0*/  IMAD.HI.U32 R19, R246, R62, RZ ;  /* 0x0000003ef6137227 */ /* 0x000fc800078e00ff */
[----:B------:R-:W-:Y:S02]  /*dbb0*/  IMAD.MOV R35, RZ, RZ, -R35 ;  /* 0x000000ffff237224 */ /* 0x000fe400078e0a23 */
[----:B------:R-:W-:Y:S02]  /*dbc0*/  IMAD.MOV R19, RZ, RZ, -R19 ;  /* 0x000000ffff137224 */ /* 0x000fe400078e0a13 */
[C---:B------:R-:W-:Y:S02]  /*dbd0*/  IMAD R234, R2.reuse, R35, R234 ;  /* 0x0000002302ea7224 */ /* 0x040fe400078e02ea */
[C---:B------:R-:W-:Y:S02]  /*dbe0*/  IMAD R62, R2.reuse, R19, R62 ;  /* 0x00000013023e7224 */ /* 0x040fe400078e023e */
[--C-:B------:R-:W-:Y:S01]  /*dbf0*/  @!P3 IMAD.IADD R203, R203, 0x1, -R2.reuse ;  /* 0x00000001cbcbb824 */ /* 0x100fe200078e0a02 */
[----:B------:R-:W-:Y:S01]  /*dc00*/  ISETP.GT.U32.AND P3, PT, R2, R234, PT ;  /* 0x000000ea0200720c */ /* 0x000fe20003f64070 */
[----:B------:R-:W-:Y:S01]  /*dc10*/  @!P0 IMAD.IADD R218, R218, 0x1, -R2 ;  /* 0x00000001dada8824 */ /* 0x000fe200078e0a02 */
[----:B------:R-:W-:-:S02]  /*dc20*/  ISETP.GT.U32.AND P1, PT, R2, R189, PT ;  /* 0x000000bd0200720c */ /* 0x000fc40003f24070 */
[----:B------:R-:W-:-:S09]  /*dc30*/  ISETP.GT.U32.AND P0, PT, R2, R62, PT ;  /* 0x0000003e0200720c */ /* 0x000fd20003f04070 */
[--C-:B------:R-:W-:Y:S02]  /*dc40*/  @!P3 IMAD.IADD R234, R234, 0x1, -R2.reuse ;  /* 0x00000001eaeab824 */ /* 0x100fe400078e0a02 */
[--C-:B------:R-:W-:Y:S01]  /*dc50*/  @!P1 IMAD.IADD R189, R189, 0x1, -R2.reuse ;  /* 0x00000001bdbd9824 */ /* 0x100fe200078e0a02 */
[----:B------:R-:W-:Y:S01]  /*dc60*/  ISETP.GE.AND P1, PT, R4, RZ, PT ;  /* 0x000000ff0400720c */ /* 0x000fe20003f26270 */
[----:B------:R-:W-:Y:S01]  /*dc70*/  @!P0 IMAD.IADD R62, R62, 0x1, -R2 ;  /* 0x000000013e3e8824 */ /* 0x000fe200078e0a02 */
[----:B------:R-:W-:Y:S01]  /*dc80*/  ISETP.GT.U32.AND P0, PT, R2, R234, PT ;  /* 0x000000ea0200720c */ /* 0x000fe20003f04070 */
[----:B------:R-:W2:Y:S04]  /*dc90*/  LDL.LU R4, [R1+0x60] ;  /* 0x0000600001047983 */ /* 0x000ea80000300800 */
[----:B------:R-:W2:Y:S01]  /*dca0*/  LDL.LU R230, [R1+0x64] ;  /* 0x0000640001e67983 */ /* 0x000ea20000300800 */
[----:B----4-:R-:W-:-:S07]  /*dcb0*/  IABS R19, R127 ;  /* 0x0000007f00137213 */ /* 0x010fce0000000000 */
[----:B------:R-:W-:Y:S01]  /*dcc0*/  @!P0 IMAD.IADD R234, R234, 0x1, -R2 ;  /* 0x00000001eaea8824 */ /* 0x000fe200078e0a02 */
[----:B------:R-:W-:Y:S02]  /*dcd0*/  ISETP.GE.AND P0, PT, R127, RZ, PT ;  /* 0x000000ff7f00720c */ /* 0x000fe40003f06270 */
[----:B------:R-:W4:Y:S01]  /*dce0*/  LDL.LU R127, [R1+0x68] ;  /* 0x00006800017f7983 */ /* 0x000f220000300800 */
[----:B---3--:R-:W-:-:S05]  /*dcf0*/  IABS R97, R251 ;  /* 0x000000fb00617213 */ /* 0x008fca0000000000 */
[----:B------:R-:W-:-:S04]  /*dd00*/  IMAD.HI.U32 R5, R246, R97, RZ ;  /* 0x00000061f6057227 */ /* 0x000fc800078e00ff */
[----:B------:R-:W-:-:S04]  /*dd10*/  IMAD.MOV R5, RZ, RZ, -R5 ;  /* 0x000000ffff057224 */ /* 0x000fc800078e0a05 */
[----:B------:R-:W-:Y:S01]  /*dd20*/  IMAD R97, R2, R5, R97 ;  /* 0x0000000502617224 */ /* 0x000fe200078e0261 */
[----:B------:R-:W-:-:S04]  /*dd30*/  ISETP.GE.AND P4, PT, R249, RZ, PT ;  /* 0x000000fff900720c */ /* 0x000fc80003f86270 */
[----:B------:R-:W-:Y:S01]  /*dd40*/  ISETP.GT.U32.AND P3, PT, R2, R97, PT ;  /* 0x000000610200720c */ /* 0x000fe20003f64070 */
[----:B------:R-:W-:-:S08]  /*dd50*/  IMAD.HI.U32 R130, R246, R19, RZ ;  /* 0x00000013f6827227 */ /* 0x000fd000078e00ff */
[----:B------:R-:W-:Y:S01]  /*dd60*/  @!P4 IMAD.MOV R203, RZ, RZ, -R203 ;  /* 0x000000ffffcbc224 */ /* 0x000fe200078e0acb */
[----:B------:R-:W-:-:S03]  /*dd70*/  ISETP.GT.U32.AND P4, PT, R2, R62, PT ;  /* 0x0000003e0200720c */ /* 0x000fc60003f84070 */
[----:B------:R-:W-:Y:S02]  /*dd80*/  @!P3 IMAD.IADD R97, R97, 0x1, -R2 ;  /* 0x000000016161b824 */ /* 0x000fe400078e0a02 */
[----:B------:R-:W-:-:S03]  /*dd90*/  IMAD.MOV R130, RZ, RZ, -R130 ;  /* 0x000000ffff827224 */ /* 0x000fc600078e0a82 */
[C---:B------:R-:W-:Y:S01]  /*dda0*/  ISETP.GT.U32.AND P3, PT, R2.reuse, R97, PT ;  /* 0x000000610200720c */ /* 0x040fe20003f64070 */
[----:B------:R-:W-:-:S04]  /*ddb0*/  IMAD R130, R2, R130, R19 ;  /* 0x0000008202827224 */ /* 0x000fc800078e0213 */
[----:B------:R-:W-:Y:S01]  /*ddc0*/  @!P4 IMAD.IADD R62, R62, 0x1, -R2 ;  /* 0x000000013e3ec824 */ /* 0x000fe200078e0a02 */
[----:B------:R-:W-:Y:S02]  /*ddd0*/  ISETP.GT.U32.AND P4, PT, R2, R130, PT ;  /* 0x000000820200720c */ /* 0x000fe40003f84070 */
[----:B------:R-:W-:-:S05]  /*dde0*/  ISETP.GE.AND P6, PT, R248, RZ, PT ;  /* 0x000000fff800720c */ /* 0x000fca0003fc6270 */
[----:B------:R-:W-:-:S06]  /*ddf0*/  @!P3 IMAD.IADD R97, R97, 0x1, -R2 ;  /* 0x000000016161b824 */ /* 0x000fcc00078e0a02 */
[----:B------:R-:W-:Y:S02]  /*de00*/  @!P4 IMAD.IADD R130, R130, 0x1, -R2 ;  /* 0x000000018282c824 */ /* 0x000fe400078e0a02 */
[----:B------:R-:W-:Y:S01]  /*de10*/  @!P6 IMAD.MOV R189, RZ, RZ, -R189 ;  /* 0x000000ffffbde224 */ /* 0x000fe200078e0abd */
[----:B------:R-:W-:Y:S01]  /*de20*/  ISETP.GE.AND P6, PT, R247, RZ, PT ;  /* 0x000000fff700720c */ /* 0x000fe20003fc6270 */
[----:B------:R-:W-:Y:S01]  /*de30*/  @!P5 IMAD.MOV R175, RZ, RZ, -R175 ;  /* 0x000000ffffafd224 */ /* 0x000fe200078e0aaf */
[----:B------:R-:W-:Y:S01]  /*de40*/  ISETP.GT.U32.AND P5, PT, R2, R218, PT ;  /* 0x000000da0200720c */ /* 0x000fe20003fa4070 */
[----:B------:R-:W-:Y:S01]  /*de50*/  @!P2 IMAD.MOV R161, RZ, RZ, -R161 ;  /* 0x000000ffffa1a224 */ /* 0x000fe200078e0aa1 */
[----:B------:R-:W-:-:S11]  /*de60*/  ISETP.GE.AND P2, PT, R250, RZ, PT ;  /* 0x000000fffa00720c */ /* 0x000fd60003f46270 */
[----:B------:R-:W-:-:S04]  /*de70*/  @!P5 IMAD.IADD R218, R218, 0x1, -R2 ;  /* 0x00000001dadad824 */ /* 0x000fc800078e0a02 */
[----:B------:R-:W-:Y:S01]  /*de80*/  @!P2 IMAD.MOV R218, RZ, RZ, -R218 ;  /* 0x000000ffffdaa224 */ /* 0x000fe200078e0ada */
[----:B------:R-:W-:-:S05]  /*de90*/  IABS R168, R138 ;  /* 0x0000008a00a87213 */ /* 0x000fca0000000000 */
[----:B------:R-:W-:-:S04]  /*dea0*/  IMAD.HI.U32 R5, R246, R168, RZ ;  /* 0x000000a8f6057227 */ /* 0x000fc800078e00ff */
[----:B------:R-:W-:-:S04]  /*deb0*/  IMAD.MOV R19, RZ, RZ, -R5 ;  /* 0x000000ffff137224 */ /* 0x000fc800078e0a05 */
[----:B------:R-:W-:-:S05]  /*dec0*/  IMAD R168, R2, R19, R168 ;  /* 0x0000001302a87224 */ /* 0x000fca00078e02a8 */
[----:B------:R-:W-:Y:S02]  /*ded0*/  ISETP.GT.U32.AND P3, PT, R2, R168, PT ;  /* 0x000000a80200720c */ /* 0x000fe40003f64070 */
[----:B------:R-:W-:-:S05]  /*dee0*/  IABS R226, R121 ;  /* 0x0000007900e27213 */ /* 0x000fca0000000000 */
[----:B------:R-:W-:Y:S01]  /*def0*/  IMAD.HI.U32 R35, R246, R226, RZ ;  /* 0x000000e2f6237227 */ /* 0x000fe200078e00ff */
[----:B------:R-:W-:-:S05]  /*df00*/  IABS R146, R105 ;  /* 0x0000006900927213 */ /* 0x000fca0000000000 */
[----:B------:R-:W-:Y:S01]  /*df10*/  @!P3 IMAD.IADD R168, R168, 0x1, -R2 ;  /* 0x00000001a8a8b824 */ /* 0x000fe200078e0a02 */
[----:B------:R-:W-:Y:S01]  /*df20*/  ISETP.GT.U32.AND P3, PT, R2, R130, PT ;  /* 0x000000820200720c */ /* 0x000fe20003f64070 */
[----:B------:R-:W-:Y:S01]  /*df30*/  IMAD.HI.U32 R19, R246, R146, RZ ;  /* 0x00000092f6137227 */ /* 0x000fe200078e00ff */
[----:B------:R-:W-:-:S03]  /*df40*/  IABS R49, R86 ;  /* 0x0000005600317213 */ /* 0x000fc60000000000 */
[----:B------:R-:W-:Y:S02]  /*df50*/  IMAD.MOV R5, RZ, RZ, -R35 ;  /* 0x000000ffff057224 */ /* 0x000fe400078e0a23 */
[----:B------:R-:W-:Y:S01]  /*df60*/  IMAD.MOV R247, RZ, RZ, -R19 ;  /* 0x000000fffff77224 */ /* 0x000fe200078e0a13 */
[----:B------:R-:W-:Y:S01]  /*df70*/  IABS R51, R70 ;  /* 0x0000004600337213 */ /* 0x000fe20000000000 */
[C---:B------:R-:W-:Y:S02]  /*df80*/  IMAD R226, R2.reuse, R5, R226 ;  /* 0x0000000502e27224 */ /* 0x040fe400078e02e2 */
[----:B------:R-:W-:Y:S01]  /*df90*/  IMAD R146, R2, R247, R146 ;  /* 0x000000f702927224 */ /* 0x000fe200078e0292 */
[----:B------:R-:W-:Y:S01]  /*dfa0*/  IABS R5, R31 ;  /* 0x0000001f00057213 */ /* 0x000fe20000000000 */
[----:B------:R-:W-:-:S04]  /*dfb0*/  IMAD.HI.U32 R35, R246, R49, RZ ;  /* 0x00000031f6237227 */ /* 0x000fc800078e00ff */
[----:B------:R-:W-:Y:S01]  /*dfc0*/  @!P3 IMAD.IADD R130, R130, 0x1, -R2 ;  /* 0x000000018282b824 */ /* 0x000fe200078e0a02 */
[----:B------:R-:W-:Y:S01]  /*dfd0*/  ISETP.GT.U32.AND P3, PT, R2, R146, PT ;  /* 0x000000920200720c */ /* 0x000fe20003f64070 */
[----:B------:R-:W-:-:S04]  /*dfe0*/  IMAD.HI.U32 R47, R246, R51, RZ ;  /* 0x00000033f62f7227 */ /* 0x000fc800078e00ff */
[----:B------:R-:W-:-:S04]  /*dff0*/  IMAD.HI.U32 R248, R246, R5, RZ ;  /* 0x00000005f6f87227 */ /* 0x000fc800078e00ff */
[----:B------:R-:W-:Y:S02]  /*e000*/  IMAD.MOV R19, RZ, RZ, -R35 ;  /* 0x000000ffff137224 */ /* 0x000fe400078e0a23 */
[----:B------:R-:W-:Y:S02]  /*e010*/  IMAD.MOV R35, RZ, RZ, -R47 ;  /* 0x000000ffff237224 */ /* 0x000fe400078e0a2f */
[----:B------:R-:W-:Y:S01]  /*e020*/  IMAD.MOV R47, RZ, RZ, -R248 ;  /* 0x000000ffff2f7224 */ /* 0x000fe200078e0af8 */
[----:B------:R-:W-:-:S03]  /*e030*/  ISETP.GT.U32.AND P4, PT, R2, R226, PT ;  /* 0x000000e20200720c */ /* 0x000fc60003f84070 */
[----:B------:R-:W-:Y:S01]  /*e040*/  IMAD R5, R2, R47, R5 ;  /* 0x0000002f02057224 */ /* 0x000fe200078e0205 */
[----:B------:R-:W-:Y:S01]  /*e050*/  IABS R47, R238 ;  /* 0x000000ee002f7213 */ /* 0x000fe20000000000 */
[----:B------:R-:W-:-:S03]  /*e060*/  @!P3 IMAD.IADD R146, R146, 0x1, -R2 ;  /* 0x000000019292b824 */ /* 0x000fc600078e0a02 */
[----:B------:R-:W-:Y:S01]  /*e070*/  ISETP.GT.U32.AND P3, PT, R2, R5, PT ;  /* 0x000000050200720c */ /* 0x000fe20003f64070 */
[----:B------:R-:W-:-:S04]  /*e080*/  IMAD.HI.U32 R247, R246, R47, RZ ;  /* 0x0000002ff6f77227 */ /* 0x000fc800078e00ff */
[----:B------:R-:W-:Y:S02]  /*e090*/  IMAD.MOV R247, RZ, RZ, -R247 ;  /* 0x000000fffff77224 */ /* 0x000fe400078e0af7 */
[--C-:B------:R-:W-:Y:S01]  /*e0a0*/  @!P4 IMAD.IADD R226, R226, 0x1, -R2.reuse ;  /* 0x00000001e2e2c824 */ /* 0x100fe200078e0a02 */
[C---:B------:R-:W-:Y:S01]  /*e0b0*/  ISETP.GT.U32.AND P2, PT, R2.reuse, R168, PT ;  /* 0x000000a80200720c */ /* 0x040fe20003f44070 */
[C---:B------:R-:W-:Y:S01]  /*e0c0*/  IMAD R49, R2.reuse, R19, R49 ;  /* 0x0000001302317224 */ /* 0x040fe200078e0231 */
[----:B--2---:R-:W-:Y:S01]  /*e0d0*/  IABS R19, R222 ;  /* 0x000000de00137213 */ /* 0x004fe20000000000 */
[C---:B------:R-:W-:Y:S01]  /*e0e0*/  IMAD R47, R2.reuse, R247, R47 ;  /* 0x000000f7022f7224 */ /* 0x040fe200078e022f */
[----:B------:R-:W-:Y:S01]  /*e0f0*/  ISETP.GT.U32.AND P4, PT, R2, R226, PT ;  /* 0x000000e20200720c */ /* 0x000fe20003f84070 */
[----:B------:R-:W-:Y:S02]  /*e100*/  @!P3 IMAD.IADD R5, R5, 0x1, -R2 ;  /* 0x000000010505b824 */ /* 0x000fe400078e0a02 */
[----:B------:R-:W-:Y:S01]  /*e110*/  IMAD.HI.U32 R248, R246, R19, RZ ;  /* 0x00000013f6f87227 */ /* 0x000fe200078e00ff */
[----:B------:R-:W-:-:S03]  /*e120*/  ISETP.GT.U32.AND P3, PT, R2, R47, PT ;  /* 0x0000002f0200720c */ /* 0x000fc60003f64070 */
[----:B------:R-:W-:Y:S02]  /*e130*/  IMAD.MOV R248, RZ, RZ, -R248 ;  /* 0x000000fffff87224 */ /* 0x000fe400078e0af8 */
[----:B------:R-:W-:Y:S01]  /*e140*/  IMAD R51, R2, R35, R51 ;  /* 0x0000002302337224 */ /* 0x000fe200078e0233 */
[----:B------:R-:W-:Y:S01]  /*e150*/  ISETP.GE.AND P5, PT, R251, RZ, PT ;  /* 0x000000fffb00720c */ /* 0x000fe20003fa6270 */
[--C-:B------:R-:W-:Y:S01]  /*e160*/  @!P2 IMAD.IADD R168, R168, 0x1, -R2.reuse ;  /* 0x00000001a8a8a824 */ /* 0x100fe200078e0a02 */
[----:B------:R-:W-:Y:S01]  /*e170*/  IABS R251, R252 ;  /* 0x000000fc00fb7213 */ /* 0x000fe20000000000 */
[C---:B------:R-:W-:Y:S01]  /*e180*/  IMAD R19, R2.reuse, R248, R19 ;  /* 0x000000f802137224 */ /* 0x040fe200078e0213 */
[----:B------:R-:W-:Y:S01]  /*e190*/  ISETP.GT.U32.AND P2, PT, R2, R49, PT ;  /* 0x000000310200720c */ /* 0x000fe20003f44070 */
[--C-:B------:R-:W-:Y:S01]  /*e1a0*/  @!P4 IMAD.IADD R226, R226, 0x1, -R2.reuse ;  /* 0x00000001e2e2c824 */ /* 0x100fe200078e0a02 */
[----:B------:R-:W-:Y:S02]  /*e1b0*/  IABS R35, R214 ;  /* 0x000000d600237213 */ /* 0x000fe40000000000 */
[C---:B------:R-:W-:Y:S01]  /*e1c0*/  ISETP.GT.U32.AND P4, PT, R2.reuse, R51, PT ;  /* 0x000000330200720c */ /* 0x040fe20003f84070 */
[----:B------:R-:W-:Y:S01]  /*e1d0*/  @!P3 IMAD.IADD R47, R47, 0x1, -R2 ;  /* 0x000000012f2fb824 */ /* 0x000fe200078e0a02 */
[----:B------:R-:W-:Y:S01]  /*e1e0*/  ISETP.GT.U32.AND P3, PT, R2, R19, PT ;  /* 0x000000130200720c */ /* 0x000fe20003f64070 */
[----:B------:R-:W-:-:S04]  /*e1f0*/  IMAD.HI.U32 R250, R246, R251, RZ ;  /* 0x000000fbf6fa7227 */ /* 0x000fc800078e00ff */
[----:B------:R-:W-:-:S04]  /*e200*/  IMAD.HI.U32 R249, R246, R35, RZ ;  /* 0x00000023f6f97227 */ /* 0x000fc800078e00ff */
[----:B------:R-:W-:Y:S02]  /*e210*/  IMAD.MOV R250, RZ, RZ, -R250 ;  /* 0x000000fffffa7224 */ /* 0x000fe400078e0afa */
[----:B------:R-:W-:Y:S02]  /*e220*/  IMAD.MOV R249, RZ, RZ, -R249 ;  /* 0x000000fffff97224 */ /* 0x000fe400078e0af9 */
[--C-:B------:R-:W-:Y:S02]  /*e230*/  @!P2 IMAD.IADD R49, R49, 0x1, -R2.reuse ;  /* 0x000000013131a824 */ /* 0x100fe400078e0a02 */
[C---:B------:R-:W-:Y:S01]  /*e240*/  IMAD R251, R2.reuse, R250, R251 ;  /* 0x000000fa02fb7224 */ /* 0x040fe200078e02fb */
[----:B------:R-:W-:Y:S01]  /*e250*/  IABS R250, R3 ;  /* 0x0000000300fa7213 */ /* 0x000fe20000000000 */
[----:B------:R-:W-:Y:S02]  /*e260*/  @!P4 IMAD.IADD R51, R51, 0x1, -R2 ;  /* 0x000000013333c824 */ /* 0x000fe400078e0a02 */
[----:B------:R-:W-:Y:S01]  /*e270*/  IMAD R35, R2, R249, R35 ;  /* 0x000000f902237224 */ /* 0x000fe200078e0223 */
[----:B------:R-:W-:Y:S01]  /*e280*/  IABS R249, R0 ;  /* 0x0000000000f97213 */ /* 0x000fe20000000000 */
[----:B------:R-:W-:Y:S01]  /*e290*/  @!P1 IMAD.MOV R234, RZ, RZ, -R234 ;  /* 0x000000ffffea9224 */ /* 0x000fe200078e0aea */
[----:B------:R-:W-:Y:S01]  /*e2a0*/  ISETP.GE.AND P4, PT, R121, RZ, PT ;  /* 0x000000ff7900720c */ /* 0x000fe20003f86270 */
[----:B------:R-:W-:Y:S01]  /*e2b0*/  @!P3 IMAD.IADD R19, R19, 0x1, -R2 ;  /* 0x000000011313b824 */ /* 0x000fe200078e0a02 */
[----:B------:R-:W-:Y:S01]  /*e2c0*/  IABS R247, R4 ;  /* 0x0000000400f77213 */ /* 0x000fe20000000000 */
[----:B------:R-:W-:Y:S01]  /*e2d0*/  @!P5 IMAD.MOV R97, RZ, RZ, -R97 ;  /* 0x000000ffff61d224 */ /* 0x000fe200078e0a61 */
[----:B------:R-:W-:-:S02]  /*e2e0*/  ISETP.GE.AND P2, PT, R138, RZ, PT ;  /* 0x000000ff8a00720c */ /* 0x000fc40003f46270 */
[----:B------:R-:W-:Y:S01]  /*e2f0*/  ISETP.GT.U32.AND P1, PT, R2, R146, PT ;  /* 0x000000920200720c */ /* 0x000fe20003f24070 */
[----:B------:R-:W-:Y:S01]  /*e300*/  IMAD.HI.U32 R138, R246, R250, RZ ;  /* 0x000000faf68a7227 */ /* 0x000fe200078e00ff */
[C---:B------:R-:W-:Y:S02]  /*e310*/  ISETP.GT.U32.AND P3, PT, R2.reuse, R49, PT ;  /* 0x000000310200720c */ /* 0x040fe40003f64070 */
[C---:B------:R-:W-:Y:S01]  /*e320*/  ISETP.GT.U32.AND P5, PT, R2.reuse, R51, PT ;  /* 0x000000330200720c */ /* 0x040fe20003fa4070 */
[----:B------:R-:W-:Y:S01]  /*e330*/  @!P0 IMAD.MOV R130, RZ, RZ, -R130 ;  /* 0x000000ffff828224 */ /* 0x000fe200078e0a82 */
[----:B------:R-:W-:Y:S01]  /*e340*/  ISETP.GT.U32.AND P0, PT, R2, R5, PT ;  /* 0x000000050200720c */ /* 0x000fe20003f04070 */
[----:B0-----:R-:W-:-:S04]  /*e350*/  IMAD.HI.U32 R210, R246, R249, RZ ;  /* 0x000000f9f6d27227 */ /* 0x001fc800078e00ff */
[----:B------:R-:W-:Y:S01]  /*e360*/  IMAD.HI.U32 R182, R246, R247, RZ ;  /* 0x000000f7f6b67227 */ /* 0x000fe200078e00ff */
[----:B------:R-:W-:-:S03]  /*e370*/  IABS R248, R230 ;  /* 0x000000e600f87213 */ /* 0x000fc60000000000 */
[----:B------:R-:W-:Y:S02]  /*e380*/  IMAD.MOV R138, RZ, RZ, -R138 ;  /* 0x000000ffff8a7224 */ /* 0x000fe400078e0a8a */
[----:B------:R-:W-:Y:S02]  /*e390*/  IMAD.MOV R210, RZ, RZ, -R210 ;  /* 0x000000ffffd27224 */ /* 0x000fe400078e0ad2 */
[----:B------:R-:W-:Y:S02]  /*e3a0*/  IMAD.MOV R182, RZ, RZ, -R182 ;  /* 0x000000ffffb67224 */ /* 0x000fe400078e0ab6 */
[C---:B------:R-:W-:Y:S02]  /*e3b0*/  IMAD R250, R2.reuse, R138, R250 ;  /* 0x0000008a02fa7224 */ /* 0x040fe400078e02fa */
[C---:B------:R-:W-:Y:S02]  /*e3c0*/  IMAD R249, R2.reuse, R210, R249 ;  /* 0x000000d202f97224 */ /* 0x040fe400078e02f9 */
[C---:B------:R-:W-:Y:S01]  /*e3d0*/  IMAD R247, R2.reuse, R182, R247 ;  /* 0x000000b602f77224 */ /* 0x040fe200078e02f7 */
[----:B----4-:R-:W-:Y:S01]  /*e3e0*/  IABS R121, R127 ;  /* 0x0000007f00797213 */ /* 0x010fe20000000000 */
[----:B------:R-:W-:Y:S01]  /*e3f0*/  @!P4 IMAD.MOV R226, RZ, RZ, -R226 ;  /* 0x000000ffffe2c224 */ /* 0x000fe200078e0ae2 */
[C---:B------:R-:W-:Y:S01]  /*e400*/  ISETP.GT.U32.AND P4, PT, R2.reuse, R35, PT ;  /* 0x000000230200720c */ /* 0x040fe20003f84070 */
[----:B------:R-:W-:Y:S01]  /*e410*/  @!P2 IMAD.MOV R168, RZ, RZ, -R168 ;  /* 0x000000ffffa8a224 */ /* 0x000fe200078e0aa8 */
[----:B------:R-:W-:Y:S01]  /*e420*/  ISETP.GT.U32.AND P2, PT, R2, R47, PT ;  /* 0x0000002f0200720c */ /* 0x000fe20003f44070 */
[--C-:B------:R-:W-:Y:S01]  /*e430*/  @!P1 IMAD.IADD R146, R146, 0x1, -R2.reuse ;  /* 0x0000000192929824 */ /* 0x100fe200078e0a02 */
[----:B------:R-:W-:Y:S01]  /*e440*/  ISETP.GT.U32.AND P1, PT, R2, R251, PT ;  /* 0x000000fb0200720c */ /* 0x000fe20003f24070 */
[----:B------:R-:W-:Y:S01]  /*e450*/  IMAD.HI.U32 R154, R246, R248, RZ ;  /* 0x000000f8f69a7227 */ /* 0x000fe200078e00ff */
[----:B------:R-:W2:Y:S03]  /*e460*/  LDL.LU R210, [R1+0x19a0] ;  /* 0x0019a00001d27983 */ /* 0x000ea60000300800 */
[--C-:B------:R-:W-:Y:S01]  /*e470*/  @!P3 IMAD.IADD R49, R49, 0x1, -R2.reuse ;  /* 0x000000013131b824 */ /* 0x100fe200078e0a02 */
[C---:B------:R-:W-:Y:S01]  /*e480*/  ISETP.GT.U32.AND P3, PT, R2.reuse, R250, PT ;  /* 0x000000fa0200720c */ /* 0x040fe20003f64070 */
[--C-:B------:R-:W-:Y:S01]  /*e490*/  @!P5 IMAD.IADD R51, R51, 0x1, -R2.reuse ;  /* 0x000000013333d824 */ /* 0x100fe200078e0a02 */
[C---:B------:R-:W-:Y:S01]  /*e4a0*/  ISETP.GT.U32.AND P5, PT, R2.reuse, R249, PT ;  /* 0x000000f90200720c */ /* 0x040fe20003fa4070 */
[----:B------:R-:W-:Y:S01]  /*e4b0*/  @!P0 IMAD.IADD R5, R5, 0x1, -R2 ;  /* 0x0000000105058824 */ /* 0x000fe200078e0a02 */
[C---:B------:R-:W-:Y:S01]  /*e4c0*/  ISETP.GT.U32.AND P0, PT, R2.reuse, R247, PT ;  /* 0x000000f70200720c */ /* 0x040fe20003f04070 */
[----:B------:R-:W-:Y:S01]  /*e4d0*/  @!P6 IMAD.MOV R62, RZ, RZ, -R62 ;  /* 0x000000ffff3ee224 */ /* 0x000fe200078e0a3e */
[----:B------:R-:W-:Y:S01]  /*e4e0*/  ISETP.GT.U32.AND P6, PT, R2, R19, PT ;  /* 0x000000130200720c */ /* 0x000fe20003fc4070 */
[----:B------:R-:W-:Y:S01]  /*e4f0*/  IMAD.MOV R154, RZ, RZ, -R154 ;  /* 0x000000ffff9a7224 */ /* 0x000fe200078e0a9a */
[----:B------:R-:W3:Y:S01]  /*e500*/  LDL.LU R182, [R1+0x199c] ;  /* 0x00199c0001b67983 */ /* 0x000ee20000300800 */
[----:B------:R-:W-:-:S04]  /*e510*/  IMAD.HI.U32 R138, R246, R121, RZ ;  /* 0x00000079f68a7227 */ /* 0x000fc800078e00ff */
[C---:B------:R-:W-:Y:S02]  /*e520*/  IMAD R246, R2.reuse, R154, R248 ;  /* 0x0000009a02f67224 */ /* 0x040fe400078e02f8 */
[----:B------:R-:W-:Y:S01]  /*e530*/  IMAD.MOV R248, RZ, RZ, -R138 ;  /* 0x000000fffff87224 */ /* 0x000fe200078e0a8a */
[----:B------:R-:W4:Y:S01]  /*e540*/  LDL.LU R154, [R1+0x1998] ;  /* 0x00199800019a7983 */ /* 0x000f220000300800 */
[--C-:B------:R-:W-:Y:S01]  /*e550*/  @!P4 IMAD.IADD R35, R35, 0x1, -R2.reuse ;  /* 0x000000012323c824 */ /* 0x100fe200078e0a02 */
[----:B------:R-:W-:Y:S01]  /*e560*/  ISETP.GE.AND P4, PT, R105, RZ, PT ;  /* 0x000000ff6900720c */ /* 0x000fe20003f86270 */
[C---:B------:R-:W-:Y:S01]  /*e570*/  IMAD R248, R2.reuse, R248, R121 ;  /* 0x000000f802f87224 */ /* 0x040fe200078e0279 */
[----:B------:R-:W2:Y:S01]  /*e580*/  LDL.LU R138, [R1+0x1994] ;  /* 0x00199400018a7983 */ /* 0x000ea20000300800 */
[--C-:B------:R-:W-:Y:S01]  /*e590*/  @!P2 IMAD.IADD R47, R47, 0x1, -R2.reuse ;  /* 0x000000012f2fa824 */ /* 0x100fe200078e0a02 */
[----:B------:R-:W-:Y:S01]  /*e5a0*/  ISETP.GT.U32.AND P2, PT, R2, R246, PT ;  /* 0x000000f60200720c */ /* 0x000fe20003f44070 */
[--C-:B------:R-:W-:Y:S01]  /*e5b0*/  @!P1 IMAD.IADD R251, R251, 0x1, -R2.reuse ;  /* 0x00000001fbfb9824 */ /* 0x100fe200078e0a02 */
[----:B------:R-:W-:Y:S01]  /*e5c0*/  ISETP.GE.AND P1, PT, R86, RZ, PT ;  /* 0x000000ff5600720c */ /* 0x000fe20003f26270 */
[--C-:B------:R-:W-:Y:S01]  /*e5d0*/  @!P3 IMAD.IADD R250, R250, 0x1, -R2.reuse ;  /* 0x00000001fafab824 */ /* 0x100fe200078e0a02 */
[----:B------:R-:W-:Y:S01]  /*e5e0*/  ISETP.GE.AND P3, PT, R70, RZ, PT ;  /* 0x000000ff4600720c */ /* 0x000fe20003f66270 */
[--C-:B------:R-:W-:Y:S01]  /*e5f0*/  @!P5 IMAD.IADD R249, R249, 0x1, -R2.reuse ;  /* 0x00000001f9f9d824 */ /* 0x100fe200078e0a02 */
[----:B------:R-:W-:Y:S01]  /*e600*/  ISETP.GE.AND P5, PT, R31, RZ, PT ;  /* 0x000000ff1f00720c */ /* 0x000fe20003fa6270 */
[--C-:B------:R-:W-:Y:S01]  /*e610*/  @!P0 IMAD.IADD R247, R247, 0x1, -R2.reuse ;  /* 0x00000001f7f78824 */ /* 0x100fe200078e0a02 */
[----:B------:R-:W-:Y:S01]  /*e620*/  ISETP.GE.AND P0, PT, R238, RZ, PT ;  /* 0x000000ffee00720c */ /* 0x000fe20003f06270 */
[----:B------:R-:W-:Y:S01]  /*e630*/  @!P6 IMAD.IADD R19, R19, 0x1, -R2 ;  /* 0x000000011313e824 */ /* 0x000fe200078e0a02 */
[C---:B------:R-:W-:Y:S01]  /*e640*/  ISETP.GT.U32.AND P6, PT, R2.reuse, R248, PT ;  /* 0x000000f80200720c */ /* 0x040fe20003fc4070 */
[----:B------:R-:W-:Y:S01]  /*e650*/  @!P4 IMAD.MOV R146, RZ, RZ, -R146 ;  /* 0x000000ffff92c224 */ /* 0x000fe200078e0a92 */
[----:B------:R-:W-:Y:S01]  /*e660*/  ISETP.GT.U32.AND P4, PT, R2, R35, PT ;  /* 0x000000230200720c */ /* 0x000fe20003f84070 */
[--C-:B------:R-:W-:Y:S01]  /*e670*/  @!P2 IMAD.IADD R246, R246, 0x1, -R2.reuse ;  /* 0x00000001f6f6a824 */ /* 0x100fe200078e0a02 */
[----:B------:R-:W3:Y:S01]  /*e680*/  LDL.LU R121, [R1+0x1990] ;  /* 0x0019900001797983 */ /* 0x000ee20000300800 */
[----:B------:R-:W-:Y:S01]  /*e690*/  @!P1 IMAD.MOV R49, RZ, RZ, -R49 ;  /* 0x000000ffff319224 */ /* 0x000fe200078e0a31 */
[C---:B------:R-:W-:Y:S01]  /*e6a0*/  ISETP.GT.U32.AND P1, PT, R2.reuse, R251, PT ;  /* 0x000000fb0200720c */ /* 0x040fe20003f24070 */
[----:B------:R-:W-:Y:S01]  /*e6b0*/  @!P3 IMAD.MOV R51, RZ, RZ, -R51 ;  /* 0x000000ffff33b224 */ /* 0x000fe200078e0a33 */
[C---:B------:R-:W-:Y:S01]  /*e6c0*/  ISETP.GT.U32.AND P3, PT, R2.reuse, R250, PT ;  /* 0x000000fa0200720c */ /* 0x040fe20003f64070 */
[----:B------:R-:W-:Y:S01]  /*e6d0*/  @!P5 IMAD.MOV R5, RZ, RZ, -R5 ;  /* 0x000000ffff05d224 */ /* 0x000fe200078e0a05 */
[C---:B------:R-:W-:Y:S01]  /*e6e0*/  ISETP.GT.U32.AND P5, PT, R2.reuse, R249, PT ;  /* 0x000000f90200720c */ /* 0x040fe20003fa4070 */
[----:B------:R-:W-:Y:S01]  /*e6f0*/  @!P0 IMAD.MOV R47, RZ, RZ, -R47 ;  /* 0x000000ffff2f8224 */ /* 0x000fe200078e0a2f */
[----:B------:R-:W-:Y:S01]  /*e700*/  ISETP.GT.U32.AND P0, PT, R2, R247, PT ;  /* 0x000000f70200720c */ /* 0x000fe20003f04070 */
[----:B------:R-:W-:Y:S01]  /*e710*/  @!P6 IMAD.IADD R248, R248, 0x1, -R2 ;  /* 0x00000001f8f8e824 */ /* 0x000fe200078e0a02 */
[----:B------:R-:W-:Y:S01]  /*e720*/  ISETP.GT.U32.AND P6, PT, R2, R246, PT ;  /* 0x000000f60200720c */ /* 0x000fe20003fc4070 */
[----:B------:R-:W4:Y:S01]  /*e730*/  LDL.LU R105, [R1+0x198c] ;  /* 0x00198c0001697983 */ /* 0x000f220000300800 */
[----:B------:R-:W-:-:S03]  /*e740*/  ISETP.GE.AND P2, PT, R222, RZ, PT ;  /* 0x000000ffde00720c */ /* 0x000fc60003f46270 */
[----:B------:R-:W2:Y:S01]  /*e750*/  LDL.LU R86, [R1+0x1988] ;  /* 0x0019880001567983 */ /* 0x000ea20000300800 */
[----:B------:R-:W-:-:S03]  /*e760*/  @!P4 IMAD.IADD R35, R35, 0x1, -R2 ;  /* 0x000000012323c824 */ /* 0x000fc600078e0a02 */
[----:B------:R-:W3:Y:S01]  /*e770*/  LDL.LU R70, [R1+0x1984] ;  /* 0x0019840001467983 */ /* 0x000ee20000300800 */
[----:B------:R-:W-:Y:S01]  /*e780*/  ISETP.GE.AND P4, PT, R214, RZ, PT ;  /* 0x000000ffd600720c */ /* 0x000fe20003f86270 */
[--C-:B------:R-:W-:Y:S02]  /*e790*/  @!P1 IMAD.IADD R251, R251, 0x1, -R2.reuse ;  /* 0x00000001fbfb9824 */ /* 0x100fe400078e0a02 */
[----:B------:R-:W4:Y:S01]  /*e7a0*/  LDL.LU R31, [R1+0x1980] ;  /* 0x00198000011f7983 */ /* 0x000f220000300800 */
[----:B------:R-:W-:Y:S01]  /*e7b0*/  ISETP.GE.AND P1, PT, R252, RZ, PT ;  /* 0x000000fffc00720c */ /* 0x000fe20003f26270 */
[--C-:B------:R-:W-:Y:S02]  /*e7c0*/  @!P3 IMAD.IADD R250, R250, 0x1, -R2.reuse ;  /* 0x00000001fafab824 */ /* 0x100fe400078e0a02 */
[----:B------:R-:W2:Y:S01]  /*e7d0*/  LDL.LU R238, [R1+0x197c] ;  /* 0x00197c0001ee7983 */ /* 0x000ea20000300800 */
[----:B------:R-:W-:Y:S01]  /*e7e0*/  ISETP.GE.AND P3, PT, R3, RZ, PT ;  /* 0x000000ff0300720c */ /* 0x000fe20003f66270 */
[----:B------:R-:W-:-:S02]  /*e7f0*/  @!P5 IMAD.IADD R249, R249, 0x1, -R2 ;  /* 0x00000001f9f9d824 */ /* 0x000fc400078e0a02 */
[----:B------:R-:W3:Y:S01]  /*e800*/  LDL.LU R222, [R1+0x20] ;  /* 0x0000200001de7983 */ /* 0x000ee20000300800 */
[----:B------:R-:W-:Y:S01]  /*e810*/  ISETP.GE.AND P5, PT, R4, RZ, PT ;  /* 0x000000ff0400720c */ /* 0x000fe20003fa6270 */
[--C-:B------:R-:W-:Y:S02]  /*e820*/  @!P0 IMAD.IADD R247, R247, 0x1, -R2.reuse ;  /* 0x00000001f7f78824 */ /* 0x100fe400078e0a02 */
[----:B------:R-:W4:Y:S01]  /*e830*/  LDL.LU R214, [R1+0x1c] ;  /* 0x00001c0001d67983 */ /* 0x000f220000300800 */
[----:B------:R-:W-:Y:S01]  /*e840*/  ISETP.GE.AND P0, PT, R230, RZ, PT ;  /* 0x000000ffe600720c */ /* 0x000fe20003f06270 */
[----:B------:R-:W-:Y:S02]  /*e850*/  @!P6 IMAD.IADD R246, R246, 0x1, -R2 ;  /* 0x00000001f6f6e824 */ /* 0x000fe400078e0a02 */
[----:B------:R-:W2:Y:S01]  /*e860*/  LDL.LU R252, [R1+0x18] ;  /* 0x0000180001fc7983 */ /* 0x000ea20000300800 */
[----:B------:R-:W-:-:S03]  /*e870*/  ISETP.GE.AND P6, PT, R127, RZ, PT ;  /* 0x000000ff7f00720c */ /* 0x000fc60003fc6270 */
[----:B------:R-:W2:Y:S04]  /*e880*/  LDL.LU R3, [R1+0x14] ;  /* 0x0000140001037983 */ /* 0x000ea80000300800 */
[----:B------:R-:W2:Y:S04]  /*e890*/  LDL.LU R4, [R1+0x10] ;  /* 0x0000100001047983 */ /* 0x000ea80000300800 */
[----:B------:R-:W2:Y:S04]  /*e8a0*/  LDL.LU R230, [R1+0x1978] ;  /* 0x0019780001e67983 */ /* 0x000ea80000300800 */
[----:B------:R-:W3:Y:S01]  /*e8b0*/  LDL.LU R127, [R1+0x1974] ;  /* 0x00197400017f7983 */ /* 0x000ee20000300800 */
[----:B------:R-:W-:Y:S01]  /*e8c0*/  @!P2 IMAD.MOV R19, RZ, RZ, -R19 ;  /* 0x000000ffff13a224 */ /* 0x000fe200078e0a13 */
[----:B------:R-:W-:Y:S01]  /*e8d0*/  ISETP.GT.U32.AND P2, PT, R2, R248, PT ;  /* 0x000000f80200720c */ /* 0x000fe20003f44070 */
[----:B------:R-:W-:Y:S01]  /*e8e0*/  @!P4 IMAD.MOV R35, RZ, RZ, -R35 ;  /* 0x000000ffff23c224 */ /* 0x000fe200078e0a23 */
[----:B------:R-:W-:Y:S01]  /*e8f0*/  ISETP.GE.AND P4, PT, R0, RZ, PT ;  /* 0x000000ff0000720c */ /* 0x000fe20003f86270 */
[----:B------:R0:W-:Y:S10]  /*e900*/  STL [R1+0x190c], R0 ;  /* 0x00190c0001007387 */ /* 0x0001f40000100800 */
[----:B------:R-:W-:Y:S01]  /*e910*/  @!P2 IMAD.IADD R248, R248, 0x1, -R2 ;  /* 0x00000001f8f8a824 */ /* 0x000fe200078e0a02 */
[----:B0-----:R-:W2:Y:S01]  /*e920*/  LDL.LU R0, [R1+0x8] ;  /* 0x0000080001007983 */ /* 0x001ea20000300800 */
[----:B---3--:R-:W-:-:S02]  /*e930*/  ISETP.NE.AND P2, PT, R127, RZ, PT ;  /* 0x000000ff7f00720c */ /* 0x008fc40003f45270 */
[----:B------:R-:W-:Y:S02]  /*e940*/  LOP3.LUT R2, RZ, R127, RZ, 0x33, !PT ;  /* 0x0000007fff027212 */ /* 0x000fe400078e33ff */
[----:B------:R-:W3:Y:S02]  /*e950*/  LDL.LU R127, [R1+0xc] ;  /* 0x00000c00017f7983 */ /* 0x000ee40000300800 */
[C---:B------:R-:W-:Y:S02]  /*e960*/  SEL R222, R2.reuse, R222, !P2 ;  /* 0x000000de02de7207 */ /* 0x040fe40005000000 */
[C---:B----4-:R-:W-:Y:S02]  /*e970*/  SEL R214, R2.reuse, R214, !P2 ;  /* 0x000000d602d67207 */ /* 0x050fe40005000000 */
[C---:B--2---:R-:W-:Y:S01]  /*e980*/  SEL R252, R2.reuse, R252, !P2 ;  /* 0x000000fc02fc7207 */ /* 0x044fe20005000000 */
[----:B------:R0:W-:Y:S01]  /*e990*/  STL [R1+0x30], R222 ;  /* 0x000030de01007387 */ /* 0x0001e20000100800 */
[----:B------:R-:W-:-:S02]  /*e9a0*/  SEL R3, R2, R3, !P2 ;  /* 0x0000000302037207 */ /* 0x000fc40005000000 */
[C---:B------:R-:W-:Y:S01]  /*e9b0*/  SEL R4, R2.reuse, R4, !P2 ;  /* 0x0000000402047207 */ /* 0x040fe20005000000 */
[----:B0-----:R-:W2:Y:S04]  /*e9c0*/  LDL.LU R222, [R1+0x1970] ;  /* 0x0019700001de7983 */ /* 0x001ea80000300800 */
[----:B------:R0:W-:Y:S04]  /*e9d0*/  STL [R1+0x2c], R214 ;  /* 0x00002cd601007387 */ /* 0x0001e80000100800 */
[----:B0-----:R-:W4:Y:S04]  /*e9e0*/  LDL.LU R214, [R1+0x196c] ;  /* 0x00196c0001d67983 */ /* 0x001f280000300800 */
[----:B------:R0:W-:Y:S04]  /*e9f0*/  STL [R1+0x28], R252 ;  /* 0x000028fc01007387 */ /* 0x0001e80000100800 */
[----:B0-----:R-:W2:Y:S04]  /*ea00*/  LDL.LU R252, [R1+0x1968] ;  /* 0x0019680001fc7983 */ /* 0x001ea80000300800 */
[----:B------:R0:W-:Y:S04]  /*ea10*/  STL [R1+0x24], R3 ;  /* 0x0000240301007387 */ /* 0x0001e80000100800 */
[----:B0-----:R-:W4:Y:S04]  /*ea20*/  LDL.LU R3, [R1+0x1964] ;  /* 0x0019640001037983 */ /* 0x001f280000300800 */
[----:B------:R0:W-:Y:S04]  /*ea30*/  STL [R1+0x20], R4 ;  /* 0x0000200401007387 */ /* 0x0001e80000100800 */
[----:B0-----:R-:W2:Y:S01]  /*ea40*/  LDL.LU R4, [R1+0x1960] ;  /* 0x0019600001047983 */ /* 0x001ea20000300800 */
[----:B---3--:R-:W-:-:S05]  /*ea50*/  SEL R127, R2, R127, !P2 ;  /* 0x0000007f027f7207 */ /* 0x008fca0005000000 */
[----:B------:R0:W-:Y:S02]  /*ea60*/  STL [R1+0x1c], R127 ;  /* 0x00001c7f01007387 */ /* 0x0001e40000100800 */
[----:B0-----:R-:W-:-:S05]  /*ea70*/  SEL R127, R2, R0, !P2 ;  /* 0x00000000027f7207 */ /* 0x001fca0005000000 */
[----:B------:R-:W-:Y:S01]  /*ea80*/  STL [R1+0x18], R127 ;  /* 0x0000187f01007387 */ /* 0x000fe20000100800 */
[C---:B--2---:R-:W-:Y:S02]  /*ea90*/  SEL R0, R2.reuse, R4, !P2 ;  /* 0x0000000402007207 */ /* 0x044fe40005000000 */
[----:B----4-:R-:W-:-:S03]  /*eaa0*/  SEL R4, R2, R3, !P2 ;  /* 0x0000000302047207 */ /* 0x010fc60005000000 */
[----:B------:R0:W-:Y:S01]  /*eab0*/  STL [R1+0x14], R0 ;  /* 0x0000140001007387 */ /* 0x0001e20000100800 */
[----:B------:R-:W-:-:S03]  /*eac0*/  SEL R3, R2, R252, !P2 ;  /* 0x000000fc02037207 */ /* 0x000fc60005000000 */
[----:B------:R1:W-:Y:S01]  /*ead0*/  STL [R1+0x10], R4 ;  /* 0x0000100401007387 */ /* 0x0003e20000100800 */
[C---:B0-----:R-:W-:Y:S02]  /*eae0*/  SEL R0, R2.reuse, R214, !P2 ;  /* 0x000000d602007207 */ /* 0x041fe40005000000 */
[----:B-1----:R-:W-:-:S03]  /*eaf0*/  SEL R4, R2, R222, !P2 ;  /* 0x000000de02047207 */ /* 0x002fc60005000000 */
[----:B------:R0:W-:Y:S04]  /*eb00*/  STL [R1+0x193c], R0 ;  /* 0x00193c0001007387 */ /* 0x0001e80000100800 */
[----:B------:R-:W-:Y:S04]  /*eb10*/  STL [R1+0xc], R3 ;  /* 0x00000c0301007387 */ /* 0x000fe80000100800 */
[----:B0-----:R-:W2:Y:S04]  /*eb20*/  LDL.LU R0, [R1+0x6c] ;  /* 0x00006c0001007983 */ /* 0x001ea80000300800 */
[----:B------:R0:W-:Y:S04]  /*eb30*/  STL [R1+0x1940], R4 ;  /* 0x0019400401007387 */ /* 0x0001e80000100800 */
[----:B0-----:R-:W3:Y:S01]  /*eb40*/  LDL.LU R4, [R1+0x70] ;  /* 0x0000700001047983 */ /* 0x001ee20000300800 */
[----:B------:R-:W-:-:S02]  /*eb50*/  SEL R3, R2, R230, !P2 ;  /* 0x000000e602037207 */ /* 0x000fc40005000000 */
[C---:B------:R-:W-:Y:S02]  /*eb60*/  SEL R252, R2.reuse, R238, !P2 ;  /* 0x000000ee02fc7207 */ /* 0x040fe40005000000 */
[C---:B------:R-:W-:Y:S02]  /*eb70*/  SEL R238, R2.reuse, R31, !P2 ;  /* 0x0000001f02ee7207 */ /* 0x040fe40005000000 */
[C---:B------:R-:W-:Y:S01]  /*eb80*/  SEL R230, R2.reuse, R70, !P2 ;  /* 0x0000004602e67207 */ /* 0x040fe20005000000 */
[----:B------:R-:W-:Y:S01]  /*eb90*/  STL [R1+0x1944], R3 ;  /* 0x0019440301007387 */ /* 0x000fe20000100800 */
[C---:B------:R-:W-:Y:S02]  /*eba0*/  SEL R222, R2.reuse, R86, !P2 ;  /* 0x0000005602de7207 */ /* 0x040fe40005000000 */
[C---:B------:R-:W-:Y:S01]  /*ebb0*/  SEL R105, R2.reuse, R105, !P2 ;  /* 0x0000006902697207 */ /* 0x040fe20005000000 */
[----:B------:R-:W-:Y:S01]  /*ebc0*/  STL [R1+0x1948], R252 ;  /* 0x001948fc01007387 */ /* 0x000fe20000100800 */
[----:B------:R-:W-:-:S03]  /*ebd0*/  SEL R121, R2, R121, !P2 ;  /* 0x0000007902797207 */ /* 0x000fc60005000000 */
[----:B------:R-:W-:Y:S04]  /*ebe0*/  STL [R1+0x194c], R238 ;  /* 0x00194cee01007387 */ /* 0x000fe80000100800 */
[----:B------:R-:W-:Y:S04]  /*ebf0*/  STL [R1+0x1950], R230 ;  /* 0x001950e601007387 */ /* 0x000fe80000100800 */
[----:B------:R-:W-:Y:S04]  /*ec00*/  STL [R1+0x1954], R222 ;  /* 0x001954de01007387 */ /* 0x000fe80000100800 */
[----:B------:R-:W-:Y:S04]  /*ec10*/  STL [R1+0x1958], R105 ;  /* 0x0019586901007387 */ /* 0x000fe80000100800 */
[----:B------:R0:W-:Y:S04]  /*ec20*/  STL [R1+0x195c], R121 ;  /* 0x00195c7901007387 */ /* 0x0001e80000100800 */
[----:B0-----:R-:W4:Y:S04]  /*ec30*/  LDL.LU R121, [R1+0x30] ;  /* 0x0000300001797983 */ /* 0x001f280000300800 */
[----:B------:R-:W4:Y:S04]  /*ec40*/  LDL.LU R105, [R1+0x2c] ;  /* 0x00002c0001697983 */ /* 0x000f280000300800 */
[----:B------:R-:W4:Y:S04]  /*ec50*/  LDL.LU R222, [R1+0x28] ;  /* 0x0000280001de7983 */ /* 0x000f280000300800 */
[----:B------:R-:W4:Y:S04]  /*ec60*/  LDL.LU R230, [R1+0x24] ;  /* 0x0000240001e67983 */ /* 0x000f280000300800 */
[----:B------:R-:W4:Y:S01]  /*ec70*/  LDL.LU R238, [R1+0x20] ;  /* 0x0000200001ee7983 */ /* 0x000f220000300800 */
[----:B------:R-:W-:-:S03]  /*ec80*/  SEL R214, R2, R5, !P2 ;  /* 0x0000000502d67207 */ /* 0x000fc60005000000 */
[----:B------:R-:W4:Y:S01]  /*ec90*/  LDL.LU R252, [R1+0x1c] ;  /* 0x00001c0001fc7983 */ /* 0x000f220000300800 */
[----:B------:R-:W-:-:S03]  /*eca0*/  SEL R127, R2, R13, !P2 ;  /* 0x0000000d027f7207 */ /* 0x000fc60005000000 */
[----:B------:R-:W4:Y:S01]  /*ecb0*/  LDL.LU R3, [R1+0x18] ;  /* 0x0000180001037983 */ /* 0x000f220000300800 */
[----:B--2---:R-:W-:Y:S02]  /*ecc0*/  IMAD R13, R0, UR4, RZ ;  /* 0x00000004000d7c24 */ /* 0x004fe4000f8e02ff */
[----:B---3--:R-:W-:Y:S01]  /*ecd0*/  IMAD R5, R4, UR4, RZ ;  /* 0x0000000404057c24 */ /* 0x008fe2000f8e02ff */
[C---:B------:R-:W-:Y:S01]  /*ece0*/  SEL R31, R2.reuse, R6, !P2 ;  /* 0x00000006021f7207 */ /* 0x040fe20005000000 */
[----:B------:R-:W2:Y:S01]  /*ecf0*/  LDL.LU R4, [R1+0x14] ;  /* 0x0000140001047983 */ /* 0x000ea20000300800 */
[----:B------:R-:W-:Y:S01]  /*ed00*/  @!P1 IMAD.MOV R251, RZ, RZ, -R251 ;  /* 0x000000fffffb9224 */ /* 0x000fe200078e0afb */
[C---:B------:R-:W-:Y:S01]  /*ed10*/  SEL R70, R2.reuse, R12, !P2 ;  /* 0x0000000c02467207 */ /* 0x040fe20005000000 */
[----:B------:R-:W-:Y:S01]  /*ed20*/  @!P0 IMAD.MOV R246, RZ, RZ, -R246 ;  /* 0x000000fffff68224 */ /* 0x000fe200078e0af6 */
[----:B------:R-:W3:Y:S01]  /*ed30*/  LDL.LU R0, [R1+0x10] ;  /* 0x0000100001007983 */ /* 0x000ee20000300800 */
[----:B------:R-:W-:Y:S01]  /*ed40*/  SEL R86, R2, R14, !P2 ;  /* 0x0000000e02567207 */ /* 0x000fe20005000000 */
[----:B------:R-:W-:-:S02]  /*ed50*/  @!P3 IMAD.MOV R250, RZ, RZ, -R250 ;  /* 0x000000fffffab224 */ /* 0x000fc400078e0afa */
[----:B------:R-:W-:Y:S01]  /*ed60*/  @!P4 IMAD.MOV R249, RZ, RZ, -R249 ;  /* 0x000000fffff9c224 */ /* 0x000fe200078e0af9 */
[----:B------:R-:W0:Y:S01]  /*ed70*/  S2R R6, SR_TID.X ;  /* 0x0000000000067919 */ /* 0x000e220000002100 */
[----:B------:R-:W-:Y:S01]  /*ed80*/  IADD3 R12, P0, R5, UR6, RZ ;  /* 0x00000006050c7c10 */ /* 0x000fe2000ff1e0ff */
[----:B------:R-:W-:Y:S01]  /*ed90*/  @!P5 IMAD.MOV R247, RZ, RZ, -R247 ;  /* 0x000000fffff7d224 */ /* 0x000fe200078e0af7 */
[----:B------:R-:W-:Y:S01]  /*eda0*/  IADD3 R14, P1, R13, UR6, RZ ;  /* 0x000000060d0e7c10 */ /* 0x000fe2000ff3e0ff */
[----:B------:R-:W-:Y:S01]  /*edb0*/  @!P6 IMAD.MOV R248, RZ, RZ, -R248 ;  /* 0x000000fffff8e224 */ /* 0x000fe200078e0af8 */
[----:B------:R-:W-:Y:S01]  /*edc0*/  LEA.HI.X.SX32 R5, R5, UR7, 0x1, P0 ;  /* 0x0000000705057c11 */ /* 0x000fe200080f0eff */
[----:B------:R-:W-:Y:S01]  /*edd0*/  ULDC UR6, c[0x0][0x238] ;  /* 0x00008e0000067ab9 */ /* 0x000fe20000000800 */
[----:B------:R-:W-:Y:S01]  /*ede0*/  LEA.HI.X.SX32 R13, R13, UR7, 0x1, P1 ;  /* 0x000000070d0d7c11 */ /* 0x000fe200088f0eff */
[----:B------:R-:W-:Y:S01]  /*edf0*/  ULDC UR7, c[0x0][0x23c] ;  /* 0x00008f0000077ab9 */ /* 0x000fe20000000800 */
[----:B------:R-:W-:-:S02]  /*ee00*/  SEL R138, R2, R138, !P2 ;  /* 0x0000008a028a7207 */ /* 0x000fc40005000000 */
[C---:B------:R-:W-:Y:S02]  /*ee10*/  SEL R154, R2.reuse, R154, !P2 ;  /* 0x0000009a029a7207 */ /* 0x040fe40005000000 */
[C---:B------:R-:W-:Y:S02]  /*ee20*/  SEL R182, R2.reuse, R182, !P2 ;  /* 0x000000b602b67207 */ /* 0x040fe40005000000 */
[C---:B------:R-:W-:Y:S02]  /*ee30*/  SEL R210, R2.reuse, R210, !P2 ;  /* 0x000000d202d27207 */ /* 0x040fe40005000000 */
[C---:B------:R-:W-:Y:S02]  /*ee40*/  SEL R242, R2.reuse, R242, !P2 ;  /* 0x000000f202f27207 */ /* 0x040fe40005000000 */
[C---:B------:R-:W-:Y:S02]  /*ee50*/  SEL R113, R2.reuse, R113, !P2 ;  /* 0x0000007102717207 */ /* 0x040fe40005000000 */
        /* <DEDUP_REMOVED lines=219> */
[----:B------:R-:W-:Y:S01]  /*fc10*/  SEL R35, R2, R35, !P2 ;  /* 0x0000002302237207 */ /* 0x000fe20005000000 */
[----:B----4-:R-:W-:Y:S01]  /*fc20*/  IMAD R121, R121, UR30, RZ ;  /* 0x0000001e79797c24 */ /* 0x010fe2000f8e02ff */
[----:B0-----:R-:W-:Y:S01]  /*fc30*/  LOP3.LUT R6, R6, 0x7f, RZ, 0xc0, !PT ;  /* 0x0000007f06067812 */ /* 0x001fe200078ec0ff */
[----:B------:R-:W-:Y:S01]  /*fc40*/  IMAD R105, R105, UR30, RZ ;  /* 0x0000001e69697c24 */ /* 0x000fe2000f8e02ff */
[----:B------:R-:W-:Y:S01]  /*fc50*/  SEL R251, R2, R251, !P2 ;  /* 0x000000fb02fb7207 */ /* 0x000fe20005000000 */
[----:B------:R-:W-:Y:S01]  /*fc60*/  IMAD R222, R222, UR30, RZ ;  /* 0x0000001edede7c24 */ /* 0x000fe2000f8e02ff */
[----:B------:R-:W-:Y:S01]  /*fc70*/  SEL R250, R2, R250, !P2 ;  /* 0x000000fa02fa7207 */ /* 0x000fe20005000000 */
[----:B------:R-:W-:Y:S01]  /*fc80*/  IMAD R230, R230, UR30, RZ ;  /* 0x0000001ee6e67c24 */ /* 0x000fe2000f8e02ff */
[----:B------:R-:W-:Y:S01]  /*fc90*/  SEL R249, R2, R249, !P2 ;  /* 0x000000f902f97207 */ /* 0x000fe20005000000 */
[----:B------:R-:W-:Y:S01]  /*fca0*/  IMAD R238, R238, UR30, RZ ;  /* 0x0000001eeeee7c24 */ /* 0x000fe2000f8e02ff */
[----:B------:R-:W-:Y:S01]  /*fcb0*/  SEL R247, R2, R247, !P2 ;  /* 0x000000f702f77207 */ /* 0x000fe20005000000 */
[----:B------:R-:W-:Y:S01]  /*fcc0*/  IMAD R252, R252, UR30, RZ ;  /* 0x0000001efcfc7c24 */ /* 0x000fe2000f8e02ff */
[C---:B------:R-:W-:Y:S01]  /*fcd0*/  SEL R246, R2.reuse, R246, !P2 ;  /* 0x000000f602f67207 */ /* 0x040fe20005000000 */
[----:B------:R-:W-:Y:S01]  /*fce0*/  IMAD R3, R3, UR30, RZ ;  /* 0x0000001e03037c24 */ /* 0x000fe2000f8e02ff */
[----:B------:R-:W-:Y:S01]  /*fcf0*/  SEL R248, R2, R248, !P2 ;  /* 0x000000f802f87207 */ /* 0x000fe20005000000 */
[----:B------:R-:W-:Y:S01]  /*fd00*/  IMAD R2, R6, UR7, RZ ;  /* 0x0000000706027c24 */ /* 0x000fe2000f8e02ff */
[----:B------:R-:W-:Y:S01]  /*fd10*/  UIMAD UR21, UR21, 0x34, URZ ;  /* 0x00000034151578a4 */ /* 0x000fe2000f8e023f */
[----:B------:R-:W-:Y:S01]  /*fd20*/  IMAD R127, R127, UR30, RZ ;  /* 0x0000001e7f7f7c24 */ /* 0x000fe2000f8e02ff */
[----:B------:R-:W-:-:S02]  /*fd30*/  UIMAD UR43, UR43, 0x33, URZ ;  /* 0x000000332b2b78a4 */ /* 0x000fc4000f8e023f */
[----:B------:R-:W-:Y:S01]  /*fd40*/  IADD3 R6, P0, R2, UR10, RZ ;  /* 0x0000000a02067c10 */ /* 0x000fe2000ff1e0ff */
[----:B------:R-:W-:Y:S01]  /*fd50*/  IMAD R214, R214, UR30, RZ ;  /* 0x0000001ed6d67c24 */ /* 0x000fe2000f8e02ff */
[----:B------:R-:W-:Y:S02]  /*fd60*/  ULDC UR4, c[0x0][0x238] ;  /* 0x00008e0000047ab9 */ /* 0x000fe40000000800 */
[----:B------:R-:W-:-:S05]  /*fd70*/  LEA.HI.X.SX32 R2, R2, UR11, 0x1, P0 ;  /* 0x0000000b02027c11 */ /* 0x000fca00080f0eff */
[----:B------:R0:W-:Y:S04]  /*fd80*/  STL [R1+0x1938], R2 ;  /* 0x0019380201007387 */ /* 0x0001e80000100800 */
[----:B0-----:R-:W4:Y:S04]  /*fd90*/  LDL.LU R2, [R1+0xc] ;  /* 0x00000c0001027983 */ /* 0x001f280000300800 */
[----:B------:R0:W-:Y:S01]  /*fda0*/  STL [R1+0x30], R121 ;  /* 0x0000307901007387 */ /* 0x0001e20000100800 */
[----:B--2---:R-:W-:-:S03]  /*fdb0*/  IMAD R4, R4, UR30, RZ ;  /* 0x0000001e04047c24 */ /* 0x004fc6000f8e02ff */
[----:B0-----:R-:W2:Y:S04]  /*fdc0*/  LDL.LU R121, [R1+0x195c] ;  /* 0x00195c0001797983 */ /* 0x001ea80000300800 */
[----:B------:R0:W-:Y:S01]  /*fdd0*/  STL [R1+0x2c], R105 ;  /* 0x00002c6901007387 */ /* 0x0001e20000100800 */
[----:B---3--:R-:W-:-:S03]  /*fde0*/  IMAD R0, R0, UR30, RZ ;  /* 0x0000001e00007c24 */ /* 0x008fc6000f8e02ff */
[----:B0-----:R-:W3:Y:S04]  /*fdf0*/  LDL.LU R105, [R1+0x1958] ;  /* 0x0019580001697983 */ /* 0x001ee80000300800 */
[----:B------:R0:W-:Y:S04]  /*fe00*/  STL [R1+0x28], R222 ;  /* 0x000028de01007387 */ /* 0x0001e80000100800 */
        /* <DEDUP_REMOVED lines=12> */
[----:B0-----:R-:W3:Y:S01]  /*fed0*/  LDL.LU R0, [R1+0x193c] ;  /* 0x00193c0001007983 */ /* 0x001ee20000300800 */
[----:B------:R-:W-:Y:S01]  /*fee0*/  UIMAD UR10, UR6, 0x7f, URZ ;  /* 0x0000007f060a78a4 */ /* 0x000fe2000f8e023f */
[----:B------:R-:W-:-:S03]  /*fef0*/  IMAD R138, R138, UR30, RZ ;  /* 0x0000001e8a8a7c24 */ /* 0x000fc6000f8e02ff */
[----:B------:R-:W-:Y:S01]  /*ff00*/  USHF.R.S32.HI UR11, URZ, 0x1f, UR10 ;  /* 0x0000001f3f0b7899 */ /* 0x000fe2000801140a */
[----:B------:R-:W-:Y:S02]  /*ff10*/  IMAD R154, R154, UR30, RZ ;  /* 0x0000001e9a9a7c24 */ /* 0x000fe4000f8e02ff */
[----:B------:R-:W-:Y:S02]  /*ff20*/  IMAD R182, R182, UR30, RZ ;  /* 0x0000001eb6b67c24 */ /* 0x000fe4000f8e02ff */
[----:B------:R-:W-:Y:S02]  /*ff30*/  IMAD R210, R210, UR30, RZ ;  /* 0x0000001ed2d27c24 */ /* 0x000fe4000f8e02ff */
[----:B------:R-:W-:Y:S02]  /*ff40*/  IMAD R242, R242, UR30, RZ ;  /* 0x0000001ef2f27c24 */ /* 0x000fe4000f8e02ff */
[----:B------:R-:W-:Y:S02]  /*ff50*/  IMAD R113, R113, UR30, RZ ;  /* 0x0000001e71717c24 */ /* 0x000fe4000f8e02ff */
[----:B------:R-:W-:-:S02]  /*ff60*/  IMAD R196, R196, UR30, RZ ;  /* 0x0000001ec4c47c24 */ /* 0x000fc4000f8e02ff */
        /* <DEDUP_REMOVED lines=71> */
[----:B----4-:R-:W-:-:S02]  /*103e0*/  IMAD R2, R2, UR30, RZ ;  /* 0x0000001e02027c24 */ /* 0x010fc4000f8e02ff */
[----:B------:R-:W-:Y:S02]  /*103f0*/  IMAD R108, R108, UR30, RZ ;  /* 0x0000001e6c6c7c24 */ /* 0x000fe4000f8e02ff */
[----:B------:R-:W-:Y:S02]  /*10400*/  IMAD R110, R110, UR30, RZ ;  /* 0x0000001e6e6e7c24 */ /* 0x000fe4000f8e02ff */
[----:B------:R-:W-:Y:S02]  /*10410*/  IMAD R112, R112, UR30, RZ ;  /* 0x0000001e70707c24 */ /* 0x000fe4000f8e02ff */
[----:B--2---:R-:W-:Y:S02]  /*10420*/  IMAD R121, R121, UR30, RZ ;  /* 0x0000001e79797c24 */ /* 0x004fe4000f8e02ff */
[----:B------:R-:W-:Y:S02]  /*10430*/  IMAD R114, R114, UR30, RZ ;  /* 0x0000001e72727c24 */ /* 0x000fe4000f8e02ff */
[----:B------:R-:W-:-:S02]  /*10440*/  IMAD R116, R116, UR30, RZ ;  /* 0x0000001e74747c24 */ /* 0x000fc4000f8e02ff */
[----:B------:R-:W-:Y:S02]  /*10450*/  IMAD R118, R118, UR30, RZ ;  /* 0x0000001e76767c24 */ /* 0x000fe4000f8e02ff */
[----:B---3--:R-:W-:Y:S02]  /*10460*/  IMAD R105, R105, UR30, RZ ;  /* 0x0000001e69697c24 */ /* 0x008fe4000f8e02ff */
        /* <DEDUP_REMOVED lines=12> */
[----:B------:R-:W-:-:S05]  /*10530*/  IMAD R0, R0, UR30, RZ ;  /* 0x0000001e00007c24 */ /* 0x000fca000f8e02ff */
[----:B------:R0:W-:Y:S04]  /*10540*/  STL [R1+0x1920], R0 ;  /* 0x0019200001007387 */ /* 0x0001e80000100800 */
[----:B------:R1:W-:Y:S04]  /*10550*/  STL [R1+0xc], R2 ;  /* 0x00000c0201007387 */ /* 0x0003e80000100800 */
[----:B------:R2:W-:Y:S04]  /*10560*/  STL [R1+0x191c], R4 ;  /* 0x00191c0401007387 */ /* 0x0005e80000100800 */
[----:B------:R-:W-:Y:S01]  /*10570*/  STL [R1+0x1918], R3 ;  /* 0x0019180301007387 */ /* 0x000fe20000100800 */
[----:B0-----:R-:W-:-:S03]  /*10580*/  IADD3 R0, P0, R14, UR10, RZ ;  /* 0x0000000a0e007c10 */ /* 0x001fc6000ff1e0ff */
[----:B------:R-:W-:Y:S01]  /*10590*/  STL [R1+0x1914], R252 ;  /* 0x001914fc01007387 */ /* 0x000fe20000100800 */
[----:B------:R-:W-:Y:S01]  /*105a0*/  IMAD R133, R133, UR30, RZ ;  /* 0x0000001e85857c24 */ /* 0x000fe2000f8e02ff */
[----:B-1----:R-:W-:Y:S01]  /*105b0*/  IADD3 R2, P1, R12, UR10, RZ ;  /* 0x0000000a0c027c10 */ /* 0x002fe2000ff3e0ff */
[----:B------:R-:W-:Y:S01]  /*105c0*/  IMAD R135, R135, UR30, RZ ;  /* 0x0000001e87877c24 */ /* 0x000fe2000f8e02ff */
[----:B------:R-:W-:Y:S01]  /*105d0*/  STL [R1+0x1910], R238 ;  /* 0x001910ee01007387 */ /* 0x000fe20000100800 */
[----:B------:R-:W-:Y:S01]  /*105e0*/  IMAD R137, R137, UR30, RZ ;  /* 0x0000001e89897c24 */ /* 0x000fe2000f8e02ff */
[----:B--2---:R-:W0:Y:S02]  /*105f0*/  LDC R4, c[0x0][0x230] ;  /* 0x00008c00ff047b82 */ /* 0x004e240000000800 */
[----:B------:R-:W-:Y:S04]  /*10600*/  STL [R1+0x1924], R230 ;  /* 0x001924e601007387 */ /* 0x000fe80000100800 */
[----:B------:R-:W-:Y:S01]  /*10610*/  STL [R1+0x1928], R222 ;  /* 0x001928de01007387 */ /* 0x000fe20000100800 */
[----:B------:R-:W-:-:S03]  /*10620*/  IMAD R139, R139, UR30, RZ ;  /* 0x0000001e8b8b7c24 */ /* 0x000fc6000f8e02ff */
[----:B------:R-:W-:Y:S01]  /*10630*/  STL [R1+0x192c], R105 ;  /* 0x00192c6901007387 */ /* 0x000fe20000100800 */
[----:B------:R-:W-:-:S03]  /*10640*/  IMAD R141, R141, UR30, RZ ;  /* 0x0000001e8d8d7c24 */ /* 0x000fc6000f8e02ff */
[----:B------:R-:W-:Y:S01]  /*10650*/  STL [R1+0x1930], R121 ;  /* 0x0019307901007387 */ /* 0x000fe20000100800 */
[----:B------:R-:W-:Y:S02]  /*10660*/  IMAD R143, R143, UR30, RZ ;  /* 0x0000001e8f8f7c24 */ /* 0x000fe4000f8e02ff */
[----:B------:R-:W-:Y:S01]  /*10670*/  IMAD R145, R145, UR30, RZ ;  /* 0x0000001e91917c24 */ /* 0x000fe2000f8e02ff */
[----:B------:R-:W-:Y:S01]  /*10680*/  STL [R1+0x1934], R138 ;  /* 0x0019348a01007387 */ /* 0x000fe20000100800 */
[----:B------:R-:W-:Y:S02]  /*10690*/  IMAD R147, R147, UR30, RZ ;  /* 0x0000001e93937c24 */ /* 0x000fe4000f8e02ff */
[----:B------:R-:W-:Y:S01]  /*106a0*/  IMAD R149, R149, UR30, RZ ;  /* 0x0000001e95957c24 */ /* 0x000fe2000f8e02ff */
[----:B------:R1:W-:Y:S01]  /*106b0*/  STL [R1+0x13e4], R0 ;  /* 0x0013e40001007387 */ /* 0x0003e20000100800 */
[----:B------:R-:W-:Y:S02]  /*106c0*/  IMAD R151, R151, UR30, RZ ;  /* 0x0000001e97977c24 */ /* 0x000fe4000f8e02ff */
[----:B------:R-:W-:-:S02]  /*106d0*/  IMAD R153, R153, UR30, RZ ;  /* 0x0000001e99997c24 */ /* 0x000fc4000f8e02ff */
[----:B------:R-:W-:Y:S02]  /*106e0*/  IMAD R155, R155, UR30, RZ ;  /* 0x0000001e9b9b7c24 */ /* 0x000fe4000f8e02ff */
[----:B------:R-:W-:Y:S02]  /*106f0*/  IMAD R157, R157, UR30, RZ ;  /* 0x0000001e9d9d7c24 */ /* 0x000fe4000f8e02ff */
[----:B------:R-:W-:Y:S01]  /*10700*/  IMAD R158, R158, UR30, RZ ;  /* 0x0000001e9e9e7c24 */ /* 0x000fe2000f8e02ff */
[----:B-1----:R-:W-:Y:S01]  /*10710*/  IADD3.X R0, R13, UR11, RZ, P0, !PT ;  /* 0x0000000b0d007c10 */ /* 0x002fe200087fe4ff */
        /* <DEDUP_REMOVED lines=130> */
[----:B------:R-:W-:Y:S01]  /*10f40*/  IMAD R250, R250, UR30, RZ ;  /* 0x0000001efafa7c24 */ /* 0x000fe2000f8e02ff */
[----:B------:R-:W-:Y:S01]  /*10f50*/  UIMAD UR30, UR6, 0x7e, URZ ;  /* 0x0000007e061e78a4 */ /* 0x000fe2000f8e023f */
[----:B------:R1:W-:Y:S03]  /*10f60*/  STL [R1+0x13ec], R2 ;  /* 0x0013ec0201007387 */ /* 0x0003e60000100800 */
[----:B------:R-:W-:Y:S01]  /*10f70*/  USHF.R.S32.HI UR10, URZ, 0x1f, UR30 ;  /* 0x0000001f3f0a7899 */ /* 0x000fe2000801141e */
[----:B------:R2:W-:Y:S01]  /*10f80*/  STL [R1+0x13e0], R0 ;  /* 0x0013e00001007387 */ /* 0x0005e20000100800 */
[----:B-1----:R-:W-:Y:S02]  /*10f90*/  IADD3.X R2, R5, UR11, RZ, P1, !PT ;  /* 0x0000000b05027c10 */ /* 0x002fe40008ffe4ff */
[----:B--2---:R-:W-:-:S03]  /*10fa0*/  IADD3 R0, P0, R14, UR30, RZ ;  /* 0x0000001e0e007c10 */ /* 0x004fc6000ff1e0ff */
[----:B------:R1:W-:Y:S01]  /*10fb0*/  STL [R1+0x13e8], R2 ;  /* 0x0013e80201007387 */ /* 0x0003e20000100800 */
[----:B------:R-:W-:-:S03]  /*10fc0*/  UIMAD UR11, UR6, 0x7d, URZ ;  /* 0x0000007d060b78a4 */ /* 0x000fc6000f8e023f */
[----:B------:R2:W-:Y:S01]  /*10fd0*/  STL [R1+0x13f4], R0 ;  /* 0x0013f40001007387 */ /* 0x0005e20000100800 */
[----:B-1----:R-:W-:Y:S02]  /*10fe0*/  IADD3 R2, P1, R12, UR30, RZ ;  /* 0x0000001e0c027c10 */ /* 0x002fe4000ff3e0ff */
[----:B--2---:R-:W-:-:S03]  /*10ff0*/  IADD3.X R0, R13, UR10, RZ, P0, !PT ;  /* 0x0000000a0d007c10 */ /* 0x004fc600087fe4ff */
[----:B------:R1:W-:Y:S01]  /*11000*/  STL [R1+0x13fc], R2 ;  /* 0x0013fc0201007387 */ /* 0x0003e20000100800 */
[----:B------:R-:W-:-:S03]  /*11010*/  USHF.R.S32.HI UR30, URZ, 0x1f, UR11 ;  /* 0x0000001f3f1e7899 */ /* 0x000fc6000801140b */
        /* <DEDUP_REMOVED lines=604> */
[----:B------:R-:W-:-:S03]  /*135e0*/  USHF.L.U32 UR10, UR6, 0x6, URZ ;  /* 0x00000006060a7899 */ /* 0x000fc6000800063f */
        /* <DEDUP_REMOVED lines=34> */
[----:B------:R-:W-:-:S03]  /*13810*/  UIMAD UR11, UR6, 0x3c, URZ ;  /* 0x0000003c060b78a4 */ /* 0x000fc6000f8e023f */
[----:B------:R2:W-:Y:S01]  /*13820*/  STL [R1+0x17f0], R0 ;  /* 0x0017f00001007387 */ /* 0x0005e20000100800 */
[----:B-1----:R-:W-:Y:S02]  /*13830*/  IADD3.X R2, R5, UR30, RZ, P1, !PT ;  /* 0x0000001e05027c10 */ /* 0x002fe40008ffe4ff */
[----:B--2---:R-:W-:-:S03]  /*13840*/  IADD3 R0, P0, R14, UR10, RZ ;  /* 0x0000000a0e007c10 */ /* 0x004fc6000ff1e0ff */
[----:B------:R1:W-:Y:S01]  /*13850*/  STL [R1+0x17f8], R2 ;  /* 0x0017f80201007387 */ /* 0x0003e20000100800 */
[----:B------:R-:W-:-:S03]  /*13860*/  USHF.R.S32.HI UR30, URZ, 0x1f, UR10 ;  /* 0x0000001f3f1e7899 */ /* 0x000fc6000801140a */
[----:B------:R2:W-:Y:S01]  /*13870*/  STL [R1+0x1804], R0 ;  /* 0x0018040001007387 */ /* 0x0005e20000100800 */
[C---:B------:R-:W-:Y:S02]  /*13880*/  IADD3 R3, P3, R12.reuse, UR11, RZ ;  /* 0x0000000b0c037c10 */ /* 0x040fe4000ff7e0ff */
[----:B-1----:R-:W-:Y:S02]  /*13890*/  IADD3 R2, P1, R12, UR10, RZ ;  /* 0x0000000a0c027c10 */ /* 0x002fe4000ff3e0ff */
[----:B--2---:R-:W-:-:S03]  /*138a0*/  IADD3 R0, P2, R14, UR11, RZ ;  /* 0x0000000b0e007c10 */ /* 0x004fc6000ff5e0ff */
[----:B------:R1:W-:Y:S01]  /*138b0*/  STL [R1+0x180c], R2 ;  /* 0x00180c0201007387 */ /* 0x0003e20000100800 */
[----:B------:R-:W-:-:S03]  /*138c0*/  USHF.R.S32.HI UR10, URZ, 0x1f, UR11 ;  /* 0x0000001f3f0a7899 */ /* 0x000fc6000801140b */
[----:B------:R2:W-:Y:S01]  /*138d0*/  STL [R1+0x1814], R0 ;  /* 0x0018140001007387 */ /* 0x0005e20000100800 */
[----:B-1----:R-:W-:-:S03]  /*138e0*/  IADD3.X R2, R13, UR30, RZ, P0, !PT ;  /* 0x0000001e0d027c10 */ /* 0x002fc600087fe4ff */
[----:B------:R-:W-:Y:S01]  /*138f0*/  STL [R1+0x181c], R3 ;  /* 0x00181c0301007387 */ /* 0x000fe20000100800 */
[----:B--2---:R-:W-:-:S03]  /*13900*/  IADD3.X R0, R5, UR30, RZ, P1, !PT ;  /* 0x0000001e05007c10 */ /* 0x004fc60008ffe4ff */
[----:B------:R1:W-:Y:S01]  /*13910*/  STL [R1+0x1800], R2 ;  /* 0x0018000201007387 */ /* 0x0003e20000100800 */
[----:B------:R-:W-:-:S03]  /*13920*/  UIMAD UR11, UR6, 0x3b, URZ ;  /* 0x0000003b060b78a4 */ /* 0x000fc6000f8e023f */
[----:B------:R2:W-:Y:S01]  /*13930*/  STL [R1+0x1808], R0 ;  /* 0x0018080001007387 */ /* 0x0005e20000100800 */
[----:B-1----:R-:W-:Y:S02]  /*13940*/  IADD3.X R2, R13, UR10, RZ, P2, !PT ;  /* 0x0000000a0d027c10 */ /* 0x002fe400097fe4ff */
[----:B--2---:R-:W-:-:S03]  /*13950*/  IADD3.X R0, R5, UR10, RZ, P3, !PT ;  /* 0x0000000a05007c10 */ /* 0x004fc60009ffe4ff */
[----:B------:R1:W-:Y:S01]  /*13960*/  STL [R1+0x1810], R2 ;  /* 0x0018100201007387 */ /* 0x0003e20000100800 */
[----:B------:R-:W-:-:S03]  /*13970*/  USHF.R.S32.HI UR10, URZ, 0x1f, UR11 ;  /* 0x0000001f3f0a7899 */ /* 0x000fc6000801140b */
[----:B------:R2:W-:Y:S01]  /*13980*/  STL [R1+0x1818], R0 ;  /* 0x0018180001007387 */ /* 0x0005e20000100800 */
[----:B-1----:R-:W-:Y:S02]  /*13990*/  IADD3 R2, P0, R14, UR11, RZ ;  /* 0x0000000b0e027c10 */ /* 0x002fe4000ff1e0ff */
[----:B--2---:R-:W-:-:S03]  /*139a0*/  IADD3 R0, P1, R12, UR11, RZ ;  /* 0x0000000b0c007c10 */ /* 0x004fc6000ff3e0ff */
[----:B------:R1:W-:Y:S01]  /*139b0*/  STL [R1+0x1824], R2 ;  /* 0x0018240201007387 */ /* 0x0003e20000100800 */
[----:B------:R-:W-:-:S03]  /*139c0*/  UIMAD UR30, UR14, 0x3a, URZ ;  /* 0x0000003a0e1e78a4 */ /* 0x000fc6000f8e023f */
[----:B------:R2:W-:Y:S01]  /*139d0*/  STL [R1+0x182c], R0 ;  /* 0x00182c0001007387 */ /* 0x0005e20000100800 */
[----:B-1----:R-:W-:Y:S01]  /*139e0*/  IADD3.X R2, R13, UR10, RZ, P0, !PT ;  /* 0x0000000a0d027c10 */ /* 0x002fe200087fe4ff */
[----:B0-----:R-:W-:Y:S01]  /*139f0*/  VIADD R4, R4, 0x7f ;  /* 0x0000007f04047836 */ /* 0x001fe20000000000 */
[----:B------:R-:W-:Y:S01]  /*13a00*/  UIMAD UR4, UR4, 0x31, URZ ;  /* 0x00000031040478a4 */ /* 0x000fe2000f8e023f */
[----:B--2---:R-:W-:Y:S02]  /*13a10*/  IADD3.X R0, R5, UR10, RZ, P1, !PT ;  /* 0x0000000a05007c10 */ /* 0x004fe40008ffe4ff */
[----:B------:R0:W-:Y:S01]  /*13a20*/  STL [R1+0x1820], R2 ;  /* 0x0018200201007387 */ /* 0x0001e20000100800 */
[----:B------:R-:W-:Y:S02]  /*13a30*/  USHF.R.S32.HI UR11, URZ, 0x1f, UR30 ;  /* 0x0000001f3f0b7899 */ /* 0x000fe4000801141e */
[----:B------:R-:W-:Y:S01]  /*13a40*/  UIMAD UR9, UR9, 0x30, URZ ;  /* 0x00000030090978a4 */ /* 0x000fe2000f8e023f */
[----:B------:R1:W-:Y:S01]  /*13a50*/  STL [R1+0x1828], R0 ;  /* 0x0018280001007387 */ /* 0x0003e20000100800 */
[----:B------:R-:W-:-:S02]  /*13a60*/  UIMAD UR29, UR29, 0x2f, URZ ;  /* 0x0000002f1d1d78a4 */ /* 0x000fc4000f8e023f */
[----:B------:R-:W-:Y:S02]  /*13a70*/  UIMAD UR19, UR19, 0x2d, URZ ;  /* 0x0000002d131378a4 */ /* 0x000fe4000f8e023f */
[----:B------:R-:W-:Y:S01]  /*13a80*/  UIMAD UR53, UR53, 0x2c, URZ ;  /* 0x0000002c353578a4 */ /* 0x000fe2000f8e023f */
[----:B0-----:R-:W-:Y:S01]  /*13a90*/  IADD3 R2, P0, R14, UR30, RZ ;  /* 0x0000001e0e027c10 */ /* 0x001fe2000ff1e0ff */
[----:B------:R-:W-:Y:S02]  /*13aa0*/  UIMAD UR45, UR45, 0x2b, URZ ;  /* 0x0000002b2d2d78a4 */ /* 0x000fe4000f8e023f */
[----:B------:R-:W-:Y:S01]  /*13ab0*/  UIMAD UR38, UR38, 0x2a, URZ ;  /* 0x0000002a262678a4 */ /* 0x000fe2000f8e023f */
[----:B-1----:R-:W-:Y:S01]  /*13ac0*/  IADD3 R0, P1, R12, UR30, RZ ;  /* 0x0000001e0c007c10 */ /* 0x002fe2000ff3e0ff */
[----:B------:R0:W-:Y:S01]  /*13ad0*/  STL [R1+0x1834], R2 ;  /* 0x0018340201007387 */ /* 0x0001e20000100800 */
[----:B------:R-:W-:Y:S02]  /*13ae0*/  UIMAD UR10, UR18, 0x39, URZ ;  /* 0x00000039120a78a4 */ /* 0x000fe4000f8e023f */
[----:B------:R-:W-:Y:S01]  /*13af0*/  UIMAD UR17, UR17, 0x29, URZ ;  /* 0x00000029111178a4 */ /* 0x000fe2000f8e023f */
[----:B------:R1:W-:Y:S01]  /*13b00*/  STL [R1+0x183c], R0 ;  /* 0x00183c0001007387 */ /* 0x0003e20000100800 */
[----:B------:R-:W-:-:S02]  /*13b10*/  UIMAD UR30, UR22, 0x38, URZ ;  /* 0x00000038161e78a4 */ /* 0x000fc4000f8e023f */
[----:B------:R-:W-:Y:S02]  /*13b20*/  UIMAD UR49, UR49, 0x28, URZ ;  /* 0x00000028313178a4 */ /* 0x000fe4000f8e023f */
[----:B------:R-:W-:Y:S01]  /*13b30*/  UIMAD UR37, UR37, 0x27, URZ ;  /* 0x00000027252578a4 */ /* 0x000fe2000f8e023f */
[----:B0-----:R-:W-:Y:S01]  /*13b40*/  IADD3.X R2, R13, UR11, RZ, P0, !PT ;  /* 0x0000000b0d027c10 */ /* 0x001fe200087fe4ff */
[----:B------:R-:W-:Y:S02]  /*13b50*/  UIMAD UR42, UR42, 0x26, URZ ;  /* 0x000000262a2a78a4 */ /* 0x000fe4000f8e023f */
[----:B------:R-:W-:Y:S01]  /*13b60*/  UIMAD UR34, UR34, 0x25, URZ ;  /* 0x00000025222278a4 */ /* 0x000fe2000f8e023f */
[----:B-1----:R-:W-:Y:S01]  /*13b70*/  IADD3.X R0, R5, UR11, RZ, P1, !PT ;  /* 0x0000000b05007c10 */ /* 0x002fe20008ffe4ff */
[----:B------:R0:W-:Y:S01]  /*13b80*/  STL [R1+0x1830], R2 ;  /* 0x0018300201007387 */ /* 0x0001e20000100800 */
[----:B------:R-:W-:Y:S02]  /*13b90*/  USHF.R.S32.HI UR11, URZ, 0x1f, UR10 ;  /* 0x0000001f3f0b7899 */ /* 0x000fe4000801140a */
[----:B------:R-:W-:Y:S01]  /*13ba0*/  UIMAD UR13, UR13, 0x23, URZ ;  /* 0x000000230d0d78a4 */ /* 0x000fe2000f8e023f */
[----:B------:R1:W-:Y:S01]  /*13bb0*/  STL [R1+0x1838], R0 ;  /* 0x0018380001007387 */ /* 0x0003e20000100800 */
[----:B------:R-:W-:-:S02]  /*13bc0*/  UIMAD UR55, UR55, 0x22, URZ ;  /* 0x00000022373778a4 */ /* 0x000fc4000f8e023f */
[----:B------:R-:W-:Y:S02]  /*13bd0*/  UIMAD UR51, UR51, 0x21, URZ ;  /* 0x00000021333378a4 */ /* 0x000fe4000f8e023f */
[----:B------:R-:W-:Y:S01]  /*13be0*/  USHF.L.U32 UR25, UR25, 0x5, URZ ;  /* 0x0000000519197899 */ /* 0x000fe2000800063f */
        /* <DEDUP_REMOVED lines=12> */
[----:B------:R-:W-:Y:S01]  /*13cb0*/  ULDC UR14, c[0x0][0x238] ;  /* 0x00008e00000e7ab9 */ /* 0x000fe20000000800 */
[----:B------:R-:W-:Y:S01]  /*13cc0*/  ULDC UR18, c[0x0][0x238] ;  /* 0x00008e0000127ab9 */ /* 0x000fe20000000800 */
[----:B------:R-:W-:Y:S01]  /*13cd0*/  ULDC UR22, c[0x0][0x238] ;  /* 0x00008e0000167ab9 */ /* 0x000fe20000000800 */
[----:B-1----:R-:W-:Y:S01]  /*13ce0*/  IADD3.X R0, R5, UR11, RZ, P1, !PT ;  /* 0x0000000b05007c10 */ /* 0x002fe20008ffe4ff */
[----:B------:R0:W-:Y:S01]  /*13cf0*/  STL [R1+0x1840], R2 ;  /* 0x0018400201007387 */ /* 0x0001e20000100800 */
[----:B------:R-:W-:-:S03]  /*13d00*/  USHF.R.S32.HI UR10, URZ, 0x1f, UR30 ;  /* 0x0000001f3f0a7899 */ /* 0x000fc6000801141e */
[----:B------:R1:W-:Y:S01]  /*13d10*/  STL [R1+0x1848], R0 ;  /* 0x0018480001007387 */ /* 0x0003e20000100800 */
[----:B0-----:R-:W-:Y:S02]  /*13d20*/  IADD3 R2, P0, R14, UR30, RZ ;  /* 0x0000001e0e027c10 */ /* 0x001fe4000ff1e0ff */
[----:B-1----:R-:W-:-:S03]  /*13d30*/  IADD3 R0, P1, R12, UR30, RZ ;  /* 0x0000001e0c007c10 */ /* 0x002fc6000ff3e0ff */
[----:B------:R0:W-:Y:S01]  /*13d40*/  STL [R1+0x1854], R2 ;  /* 0x0018540201007387 */ /* 0x0001e20000100800 */
[----:B------:R-:W-:-:S03]  /*13d50*/  UIMAD UR11, UR23, 0x37, URZ ;  /* 0x00000037170b78a4 */ /* 0x000fc6000f8e023f */
[----:B------:R1:W-:Y:S01]  /*13d60*/  STL [R1+0x185c], R0 ;  /* 0x00185c0001007387 */ /* 0x0003e20000100800 */
[----:B------:R-:W-:Y:S01]  /*13d70*/  UIMAD UR30, UR26, 0x36, URZ ;  /* 0x000000361a1e78a4 */ /* 0x000fe2000f8e023f */
[----:B------:R-:W-:Y:S02]  /*13d80*/  ULDC UR23, c[0x0][0x238] ;  /* 0x00008e0000177ab9 */ /* 0x000fe40000000800 */
[----:B------:R-:W-:Y:S01]  /*13d90*/  ULDC UR26, c[0x0][0x238] ;  /* 0x00008e00001a7ab9 */ /* 0x000fe20000000800 */
[----:B0-----:R-:W-:Y:S02]  /*13da0*/  IADD3.X R2, R13, UR10, RZ, P0, !PT ;  /* 0x0000000a0d027c10 */ /* 0x001fe400087fe4ff */
[----:B-1----:R-:W-:-:S03]  /*13db0*/  IADD3.X R0, R5, UR10, RZ, P1, !PT ;  /* 0x0000000a05007c10 */ /* 0x002fc60008ffe4ff */
[----:B------:R0:W-:Y:S01]  /*13dc0*/  STL [R1+0x1850], R2 ;  /* 0x0018500201007387 */ /* 0x0001e20000100800 */
[----:B------:R-:W-:-:S03]  /*13dd0*/  USHF.R.S32.HI UR10, URZ, 0x1f, UR11 ;  /* 0x0000001f3f0a7899 */ /* 0x000fc6000801140b */
[----:B------:R1:W-:Y:S01]  /*13de0*/  STL [R1+0x1858], R0 ;  /* 0x0018580001007387 */ /* 0x0003e20000100800 */
[----:B0-----:R-:W-:Y:S02]  /*13df0*/  IADD3 R2, P0, R14, UR11, RZ ;  /* 0x0000000b0e027c10 */ /* 0x001fe4000ff1e0ff */
[----:B-1----:R-:W-:-:S03]  /*13e00*/  IADD3 R0, P1, R12, UR11, RZ ;  /* 0x0000000b0c007c10 */ /* 0x002fc6000ff3e0ff */
[----:B------:R0:W-:Y:S04]  /*13e10*/  STL [R1+0x1864], R2 ;  /* 0x0018640201007387 */ /* 0x0001e80000100800 */
[----:B------:R1:W-:Y:S01]  /*13e20*/  STL [R1+0x186c], R0 ;  /* 0x00186c0001007387 */ /* 0x0003e20000100800 */
[----:B0-----:R-:W-:Y:S02]  /*13e30*/  IADD3.X R2, R13, UR10, RZ, P0, !PT ;  /* 0x0000000a0d027c10 */ /* 0x001fe400087fe4ff */
[----:B-1----:R-:W-:-:S03]  /*13e40*/  IADD3.X R0, R5, UR10, RZ, P1, !PT ;  /* 0x0000000a05007c10 */ /* 0x002fc60008ffe4ff */
[----:B------:R0:W-:Y:S01]  /*13e50*/  STL [R1+0x1860], R2 ;  /* 0x0018600201007387 */ /* 0x0001e20000100800 */
[----:B------:R-:W-:-:S03]  /*13e60*/  USHF.R.S32.HI UR11, URZ, 0x1f, UR30 ;  /* 0x0000001f3f0b7899 */ /* 0x000fc6000801141e */
[----:B------:R1:W-:Y:S01]  /*13e70*/  STL [R1+0x1868], R0 ;  /* 0x0018680001007387 */ /* 0x0003e20000100800 */
[----:B0-----:R-:W-:Y:S02]  /*13e80*/  IADD3 R2, P0, R14, UR30, RZ ;  /* 0x0000001e0e027c10 */ /* 0x001fe4000ff1e0ff */
[----:B-1----:R-:W-:-:S03]  /*13e90*/  IADD3 R0, P1, R12, UR30, RZ ;  /* 0x0000001e0c007c10 */ /* 0x002fc6000ff3e0ff */
[----:B------:R0:W-:Y:S01]  /*13ea0*/  STL [R1+0x1874], R2 ;  /* 0x0018740201007387 */ /* 0x0001e20000100800 */
[----:B------:R-:W-:Y:S02]  /*13eb0*/  UIMAD UR10, UR27, 0x35, URZ ;  /* 0x000000351b0a78a4 */ /* 0x000fe4000f8e023f */
[----:B------:R-:W-:Y:S01]  /*13ec0*/  UIMAD UR8, UR8, 0x18, URZ ;  /* 0x00000018080878a4 */ /* 0x000fe2000f8e023f */
[----:B------:R1:W-:Y:S01]  /*13ed0*/  STL [R1+0x187c], R0 ;  /* 0x00187c0001007387 */ /* 0x0003e20000100800 */
[----:B------:R-:W-:Y:S01]  /*13ee0*/  ULDC UR27, c[0x0][0x238] ;  /* 0x00008e00001b7ab9 */ /* 0x000fe20000000800 */
[----:B------:R-:W-:Y:S02]  /*13ef0*/  UIMAD UR5, UR5, 0x17, URZ ;  /* 0x00000017050578a4 */ /* 0x000fe4000f8e023f */
[----:B------:R-:W-:Y:S01]  /*13f00*/  UIMAD UR61, UR61, 0x16, URZ ;  /* 0x000000163d3d78a4 */ /* 0x000fe2000f8e023f */
[----:B0-----:R-:W-:Y:S01]  /*13f10*/  IADD3.X R2, R13, UR11, RZ, P0, !PT ;  /* 0x0000000b0d027c10 */ /* 0x001fe200087fe4ff */
[----:B------:R-:W-:-:S02]  /*13f20*/  UIMAD UR12, UR12, 0x15, URZ ;  /* 0x000000150c0c78a4 */ /* 0x000fc4000f8e023f */
[----:B------:R-:W-:Y:S01]  /*13f30*/  UIMAD UR16, UR16, 0x14, URZ ;  /* 0x00000014101078a4 */ /* 0x000fe2000f8e023f */
[----:B-1----:R-:W-:Y:S01]  /*13f40*/  IADD3.X R0, R5, UR11, RZ, P1, !PT ;  /* 0x0000000b05007c10 */ /* 0x002fe20008ffe4ff */
[----:B------:R-:W-:Y:S01]  /*13f50*/  STL [R1+0x1870], R2 ;  /* 0x0018700201007387 */ /* 0x000fe20000100800 */
[----:B------:R-:W-:Y:S01]  /*13f60*/  IADD3 R3, P0, R14, UR10, RZ ;  /* 0x0000000a0e037c10 */ /* 0x000fe2000ff1e0ff */
[----:B------:R-:W-:Y:S02]  /*13f70*/  UIMAD UR59, UR59, 0x13, URZ ;  /* 0x000000133b3b78a4 */ /* 0x000fe4000f8e023f */
[----:B------:R0:W-:Y:S01]  /*13f80*/  STL [R1+0x1878], R0 ;  /* 0x0018780001007387 */ /* 0x0001e20000100800 */
[----:B------:R-:W-:Y:S02]  /*13f90*/  UIMAD UR54, UR54, 0x12, URZ ;  /* 0x00000012363678a4 */ /* 0x000fe4000f8e023f */
[----:B------:R-:W-:Y:S01]  /*13fa0*/  UIMAD UR52, UR52, 0x11, URZ ;  /* 0x00000011343478a4 */ /* 0x000fe2000f8e023f */
[----:B------:R-:W2:Y:S01]  /*13fb0*/  LDL.LU R138, [R1+0x30] ;  /* 0x00003000018a7983 */ /* 0x000ea20000300800 */
[----:B------:R-:W-:-:S02]  /*13fc0*/  USHF.L.U32 UR50, UR50, 0x4, URZ ;  /* 0x0000000432327899 */ /* 0x000fc4000800063f */
[----:B------:R-:W-:Y:S01]  /*13fd0*/  UIMAD UR24, UR24, 0xf, URZ ;  /* 0x0000000f181878a4 */ /* 0x000fe2000f8e023f */
[----:B------:R-:W-:Y:S01]  /*13fe0*/  STL [R1+0x1884], R3 ;  /* 0x0018840301007387 */ /* 0x000fe20000100800 */
[----:B------:R-:W-:Y:S01]  /*13ff0*/  UIMAD UR28, UR28, 0xe, URZ ;  /* 0x0000000e1c1c78a4 */ /* 0x000fe2000f8e023f */
[----:B0-----:R-:W-:Y:S01]  /*14000*/  IADD3 R0, P1, R12, UR10, RZ ;  /* 0x0000000a0c007c10 */ /* 0x001fe2000ff3e0ff */
[----:B------:R-:W-:Y:S01]  /*14010*/  UIMAD UR32, UR32, 0xd, URZ ;  /* 0x0000000d202078a4 */ /* 0x000fe2000f8e023f */
[----:B------:R-:W3:Y:S01]  /*14020*/  LDL.LU R121, [R1+0x2c] ;  /* 0x00002c0001797983 */ /* 0x000ee20000300800 */
[----:B------:R-:W-:Y:S02]  /*14030*/  UIMAD UR36, UR36, 0xc, URZ ;  /* 0x0000000c242478a4 */ /* 0x000fe4000f8e023f */
[----:B------:R-:W-:Y:S01]  /*14040*/  UIMAD UR40, UR40, 0xb, URZ ;  /* 0x0000000b282878a4 */ /* 0x000fe2000f8e023f */
[----:B------:R0:W-:Y:S01]  /*14050*/  STL [R1+0x188c], R0 ;  /* 0x00188c0001007387 */ /* 0x0001e20000100800 */
[----:B------:R-:W-:-:S02]  /*14060*/  UIMAD UR44, UR44, 0xa, URZ ;  /* 0x0000000a2c2c78a4 */ /* 0x000fc4000f8e023f */
[----:B------:R-:W-:Y:S01]  /*14070*/  USHF.L.U32 UR46, UR46, 0x3, URZ ;  /* 0x000000032e2e7899 */ /* 0x000fe2000800063f */
[----:B------:R-:W4:Y:S01]  /*14080*/  LDL.LU R105, [R1+0x28] ;  /* 0x0000280001697983 */ /* 0x000f220000300800 */
[----:B------:R-:W-:Y:S02]  /*14090*/  UIMAD UR14, UR14, 0x7, URZ ;  /* 0x000000070e0e78a4 */ /* 0x000fe4000f8e023f */
[----:B------:R-:W-:Y:S01]  /*140a0*/  UIMAD UR18, UR18, 0x6, URZ ;  /* 0x00000006121278a4 */ /* 0x000fe2000f8e023f */
[----:B------:R-:W4:Y:S01]  /*140b0*/  LDL.LU R222, [R1+0x24] ;  /* 0x0000240001de7983 */ /* 0x000f220000300800 */
[----:B------:R-:W-:Y:S01]  /*140c0*/  USHF.R.S32.HI UR10, URZ, 0x1f, UR10 ;  /* 0x0000001f3f0a7899 */ /* 0x000fe2000801140a */
[----:B------:R-:W-:Y:S01]  /*140d0*/  SHF.R.S32.HI R2, RZ, 0x1f, R4 ;  /* 0x0000001fff027819 */ /* 0x000fe20000011404 */
[----:B------:R-:W-:Y:S01]  /*140e0*/  UIMAD UR22, UR22, 0x5, URZ ;  /* 0x00000005161678a4 */ /* 0x000fe2000f8e023f */
[----:B------:R-:W4:Y:S01]  /*140f0*/  LDL.LU R230, [R1+0x20] ;  /* 0x0000200001e67983 */ /* 0x000f220000300800 */
[----:B------:R-:W-:Y:S01]  /*14100*/  USHF.L.U32 UR23, UR23, 0x2, URZ ;  /* 0x0000000217177899 */ /* 0x000fe2000800063f */
[----:B------:R-:W-:Y:S01]  /*14110*/  LEA.HI R2, R2, R4, RZ, 0x7 ;  /* 0x0000000402027211 */ /* 0x000fe200078f38ff */
[----:B------:R-:W-:Y:S01]  /*14120*/  UIMAD UR26, UR26, 0x3, URZ ;  /* 0x000000031a1a78a4 */ /* 0x000fe2000f8e023f */
[----:B------:R-:W-:Y:S01]  /*14130*/  IADD3.X R238, R13, UR10, RZ, P0, !PT ;  /* 0x0000000a0dee7c10 */ /* 0x000fe200087fe4ff */
[----:B0-----:R-:W4:Y:S01]  /*14140*/  LDL.LU R0, [R1+0x1c] ;  /* 0x00001c0001007983 */ /* 0x001f220000300800 */
[----:B------:R-:W-:Y:S01]  /*14150*/  IADD3.X R2, R5, UR10, RZ, P1, !PT ;  /* 0x0000000a05027c10 */ /* 0x000fe20008ffe4ff */
[----:B------:R-:W-:-:S02]  /*14160*/  ULDC UR30, c[0x0][0x238] ;  /* 0x00008e00001e7ab9 */ /* 0x000fc40000000800 */
[----:B------:R-:W4:Y:S04]  /*14170*/  LDL.LU R4, [R1+0x18] ;  /* 0x0000180001047983 */ /* 0x000f280000300800 */
[----:B------:R-:W4:Y:S04]  /*14180*/  LDL.LU R3, [R1+0x14] ;  /* 0x0000140001037983 */ /* 0x000f280000300800 */
[----:B------:R-:W4:Y:S04]  /*14190*/  LDL.LU R252, [R1+0x10] ;  /* 0x0000100001fc7983 */ /* 0x000f280000300800 */
[----:B------:R0:W-:Y:S04]  /*141a0*/  STL [R1+0x1880], R238 ;  /* 0x001880ee01007387 */ /* 0x0001e80000100800 */
[----:B0-----:R-:W4:Y:S04]  /*141b0*/  LDL.LU R238, [R1+0xc] ;  /* 0x00000c0001ee7983 */ /* 0x001f280000300800 */
[----:B------:R0:W-:Y:S02]  /*141c0*/  STL [R1+0x1888], R2 ;  /* 0x0018880201007387 */ /* 0x0001e40000100800 */
[----:B0-----:R-:W-:-:S05]  /*141d0*/  IADD3 R2, P0, R14, UR21, RZ ;  /* 0x000000150e027c10 */ /* 0x001fca000ff1e0ff */
[----:B------:R0:W-:Y:S02]  /*141e0*/  STL [R1+0x1894], R2 ;  /* 0x0018940201007387 */ /* 0x0001e40000100800 */
[----:B0-----:R-:W-:-:S05]  /*141f0*/  IADD3 R2, P1, R12, UR21, RZ ;  /* 0x000000150c027c10 */ /* 0x001fca000ff3e0ff */
[----:B------:R0:W-:Y:S01]  /*14200*/  STL [R1+0x189c], R2 ;  /* 0x00189c0201007387 */ /* 0x0001e20000100800 */
[----:B------:R-:W-:Y:S02]  /*14210*/  UIMAD UR11, UR20, 0x32, URZ ;  /* 0x00000032140b78a4 */ /* 0x000fe4000f8e023f */
[----:B------:R-:W-:Y:S02]  /*14220*/  USHF.R.S32.HI UR20, URZ, 0x1f, UR21 ;  /* 0x0000001f3f147899 */ /* 0x000fe40008011415 */
[----:B------:R-:W-:Y:S02]  /*14230*/  USHF.R.S32.HI UR10, URZ, 0x1f, UR43 ;  /* 0x0000001f3f0a7899 */ /* 0x000fe4000801142b */
[----:B------:R-:W-:Y:S01]  /*14240*/  USHF.L.U32 UR27, UR27, 0x1, URZ ;  /* 0x000000011b1b7899 */ /* 0x000fe2000800063f */
[----:B------:R-:W-:Y:S01]  /*14250*/  ULDC UR21, c[0x0][0x238] ;  /* 0x00008e0000157ab9 */ /* 0x000fe20000000800 */
[----:B0-----:R-:W-:-:S05]  /*14260*/  IADD3 R2, P2, R14, UR43, RZ ;  /* 0x0000002b0e027c10 */ /* 0x001fca000ff5e0ff */
[----:B------:R0:W-:Y:S02]  /*14270*/  STL [R1+0x18a4], R2 ;  /* 0x0018a40201007387 */ /* 0x0001e40000100800 */
[----:B0-----:R-:W-:-:S05]  /*14280*/  IADD3 R2, P3, R12, UR43, RZ ;  /* 0x0000002b0c027c10 */ /* 0x001fca000ff7e0ff */
[----:B------:R0:W-:Y:S02]  /*14290*/  STL [R1+0x18ac], R2 ;  /* 0x0018ac0201007387 */ /* 0x0001e40000100800 */
[----:B0-----:R-:W-:-:S05]  /*142a0*/  IADD3.X R2, R13, UR20, RZ, P0, !PT ;  /* 0x000000140d027c10 */ /* 0x001fca00087fe4ff */
[----:B------:R0:W-:Y:S02]  /*142b0*/  STL [R1+0x1890], R2 ;  /* 0x0018900201007387 */ /* 0x0001e40000100800 */
[----:B0-----:R-:W-:-:S05]  /*142c0*/  IADD3.X R2, R5, UR20, RZ, P1, !PT ;  /* 0x0000001405027c10 */ /* 0x001fca0008ffe4ff */
[----:B------:R0:W-:Y:S02]  /*142d0*/  STL [R1+0x1898], R2 ;  /* 0x0018980201007387 */ /* 0x0001e40000100800 */
[----:B0-----:R-:W-:-:S05]  /*142e0*/  IADD3.X R2, R13, UR10, RZ, P2, !PT ;  /* 0x0000000a0d027c10 */ /* 0x001fca00097fe4ff */
[----:B------:R0:W-:Y:S02]  /*142f0*/  STL [R1+0x18a0], R2 ;  /* 0x0018a00201007387 */ /* 0x0001e40000100800 */
[----:B0-----:R-:W-:-:S05]  /*14300*/  IADD3.X R2, R5, UR10, RZ, P3, !PT ;  /* 0x0000000a05027c10 */ /* 0x001fca0009ffe4ff */
[----:B------:R0:W-:Y:S02]  /*14310*/  STL [R1+0x18a8], R2 ;  /* 0x0018a80201007387 */ /* 0x0001e40000100800 */
[----:B0-----:R-:W-:-:S05]  /*14320*/  IADD3 R2, P1, R14, UR11, RZ ;  /* 0x0000000b0e027c10 */ /* 0x001fca000ff3e0ff */
[----:B------:R0:W-:Y:S02]  /*14330*/  STL [R1+0x18b0], R2 ;  /* 0x0018b00201007387 */ /* 0x0001e40000100800 */
[----:B0-----:R-:W-:-:S05]  /*14340*/  IADD3 R2, P0, R12, UR11, RZ ;  /* 0x0000000b0c027c10 */ /* 0x001fca000ff1e0ff */
[----:B------:R2:W-:Y:S02]  /*14350*/  STL [R1+0x18b4], R2 ;  /* 0x0018b40201007387 */ /* 0x0005e40000100800 */
[----:B--2---:R-:W-:-:S05]  /*14360*/  IADD3 R2, P4, R138, R6, RZ ;  /* 0x000000068a027210 */ /* 0x004fca0007f9e0ff */
[----:B------:R3:W-:Y:S02]  /*14370*/  STL [R1+0x8cc], R2 ;  /* 0x0008cc0201007387 */ /* 0x0007e40000100800 */
[----:B---3--:R-:W-:-:S05]  /*14380*/  IADD3 R2, P5, R121, R6, RZ ;  /* 0x0000000679027210 */ /* 0x008fca0007fbe0ff */
[----:B------:R4:W-:Y:S02]  /*14390*/  STL [R1+0x8d4], R2 ;  /* 0x0008d40201007387 */ /* 0x0009e40000100800 */
[----:B----4-:R-:W-:-:S05]  /*143a0*/  IADD3 R2, P2, R105, R6, RZ ;  /* 0x0000000669027210 */ /* 0x010fca0007f5e0ff */
[----:B------:R0:W-:Y:S02]  /*143b0*/  STL [R1+0x8dc], R2 ;  /* 0x0008dc0201007387 */ /* 0x0001e40000100800 */
[----:B0-----:R-:W-:-:S05]  /*143c0*/  IADD3 R2, P3, R222, R6, RZ ;  /* 0x00000006de027210 */ /* 0x001fca0007f7e0ff */
[----:B------:R0:W-:Y:S04]  /*143d0*/  STL [R1+0x8e4], R2 ;  /* 0x0008e40201007387 */ /* 0x0001e80000100800 */
[----:B0-----:R-:W2:Y:S02]  /*143e0*/  LDL.LU R2, [R1+0x1938] ;  /* 0x0019380001027983 */ /* 0x001ea40000300800 */
[-C--:B--2---:R-:W-:Y:S02]  /*143f0*/  LEA.HI.X.SX32 R138, R138, R2.reuse, 0x1, P4 ;  /* 0x000000028a8a7211 */ /* 0x084fe400020f0eff */
[----:B------:R-:W-:-:S03]  /*14400*/  LEA.HI.X.SX32 R121, R121, R2, 0x1, P5 ;  /* 0x0000000279797211 */ /* 0x000fc600028f0eff */
[----:B------:R0:W-:Y:S02]  /*14410*/  STL [R1+0x8c8], R138 ;  /* 0x0008c88a01007387 */ /* 0x0001e40000100800 */
[----:B0-----:R-:W-:-:S05]  /*14420*/  IADD3 R138, P4, R230, R6, RZ ;  /* 0x00000006e68a7210 */ /* 0x001fca0007f9e0ff */
[----:B------:R0:W-:Y:S01]  /*14430*/  STL [R1+0x8ec], R138 ;  /* 0x0008ec8a01007387 */ /* 0x0001e20000100800 */
[----:B------:R-:W-:-:S03]  /*14440*/  LEA.HI.X.SX32 R105, R105, R2, 0x1, P2 ;  /* 0x0000000269697211 */ /* 0x000fc600010f0eff */
[----:B0-----:R-:W2:Y:S04]  /*14450*/  LDL.LU R138, [R1+0x1934] ;  /* 0x00193400018a7983 */ /* 0x001ea80000300800 */
[----:B------:R0:W-:Y:S02]  /*14460*/  STL [R1+0x8d0], R121 ;  /* 0x0008d07901007387 */ /* 0x0001e40000100800 */
[----:B0-----:R-:W-:-:S05]  /*14470*/  IADD3 R121, P5, R0, R6, RZ ;  /* 0x0000000600797210 */ /* 0x001fca0007fbe0ff */
[----:B------:R0:W-:Y:S01]  /*14480*/  STL [R1+0x8f4], R121 ;  /* 0x0008f47901007387 */ /* 0x0001e20000100800 */
[----:B------:R-:W-:-:S03]  /*14490*/  LEA.HI.X.SX32 R222, R222, R2, 0x1, P3 ;  /* 0x00000002dede7211 */ /* 0x000fc600018f0eff */
[----:B0-----:R-:W3:Y:S04]  /*144a0*/  LDL.LU R121, [R1+0x1930] ;  /* 0x0019300001797983 */ /* 0x001ee80000300800 */
[----:B------:R0:W-:Y:S02]  /*144b0*/  STL [R1+0x8d8], R105 ;  /* 0x0008d86901007387 */ /* 0x0001e40000100800 */
[----:B0-----:R-:W-:-:S05]  /*144c0*/  IADD3 R105, P2, R4, R6, RZ ;  /* 0x0000000604697210 */ /* 0x001fca0007f5e0ff */
[----:B------:R0:W-:Y:S01]  /*144d0*/  STL [R1+0x8fc], R105 ;  /* 0x0008fc6901007387 */ /* 0x0001e20000100800 */
[----:B------:R-:W-:-:S03]  /*144e0*/  LEA.HI.X.SX32 R230, R230, R2, 0x1, P4 ;  /* 0x00000002e6e67211 */ /* 0x000fc600020f0eff */
[----:B0-----:R-:W4:Y:S04]  /*144f0*/  LDL.LU R105, [R1+0x192c] ;  /* 0x00192c0001697983 */ /* 0x001f280000300800 */
[----:B------:R0:W-:Y:S02]  /*14500*/  STL [R1+0x8e0], R222 ;  /* 0x0008e0de01007387 */ /* 0x0001e40000100800 */
[----:B0-----:R-:W-:-:S05]  /*14510*/  IADD3 R222, P3, R3, R6, RZ ;  /* 0x0000000603de7210 */ /* 0x001fca0007f7e0ff */
[----:B------:R0:W-:Y:S01]  /*14520*/  STL [R1+0x904], R222 ;  /* 0x000904de01007387 */ /* 0x0001e20000100800 */
[----:B------:R-:W-:-:S03]  /*14530*/  LEA.HI.X.SX32 R0, R0, R2, 0x1, P5 ;  /* 0x0000000200007211 */ /* 0x000fc600028f0eff */
[----:B0-----:R-:W2:Y:S04]  /*14540*/  LDL.LU R222, [R1+0x1928] ;  /* 0x0019280001de7983 */ /* 0x001ea80000300800 */
[----:B------:R0:W-:Y:S02]  /*14550*/  STL [R1+0x8e8], R230 ;  /* 0x0008e8e601007387 */ /* 0x0001e40000100800 */
[----:B0-----:R-:W-:-:S05]  /*14560*/  IADD3 R230, P4, R252, R6, RZ ;  /* 0x00000006fce67210 */ /* 0x001fca0007f9e0ff */
[----:B------:R0:W-:Y:S04]  /*14570*/  STL [R1+0x90c], R230 ;  /* 0x00090ce601007387 */ /* 0x0001e80000100800 */
[----:B0-----:R-:W3:Y:S04]  /*14580*/  LDL.LU R230, [R1+0x1924] ;  /* 0x0019240001e67983 */ /* 0x001ee80000300800 */
[----:B------:R0:W-:Y:S02]  /*14590*/  STL [R1+0x8f0], R0 ;  /* 0x0008f00001007387 */ /* 0x0001e40000100800 */
[----:B0-----:R-:W-:-:S05]  /*145a0*/  IADD3 R0, P5, R238, R6, RZ ;  /* 0x00000006ee007210 */ /* 0x001fca0007fbe0ff */
[----:B------:R0:W-:Y:S04]  /*145b0*/  STL [R1+0x914], R0 ;  /* 0x0009140001007387 */ /* 0x0001e80000100800 */
[----:B0-----:R-:W4:Y:S01]  /*145c0*/  LDL.LU R0, [R1+0x1920] ;  /* 0x0019200001007983 */ /* 0x001f220000300800 */
[----:B------:R-:W-:-:S05]  /*145d0*/  LEA.HI.X.SX32 R4, R4, R2, 0x1, P2 ;  /* 0x0000000204047211 */ /* 0x000fca00010f0eff */
[----:B------:R4:W-:Y:S02]  /*145e0*/  STL [R1+0x8f8], R4 ;  /* 0x0008f80401007387 */ /* 0x0009e40000100800 */
[----:B----4-:R-:W-:-:S05]  /*145f0*/  IADD3 R4, P2, R0, R6, RZ ;  /* 0x0000000600047210 */ /* 0x010fca0007f5e0ff */
        /* <DEDUP_REMOVED lines=17> */
[-C--:B------:R-:W-:Y:S02]  /*14710*/  LEA.HI.X.SX32 R0, R0, R2.reuse, 0x1, P2 ;  /* 0x0000000200007211 */ /* 0x080fe400010f0eff */
[----:B------:R-:W-:-:S03]  /*14720*/  LEA.HI.X.SX32 R4, R4, R2, 0x1, P3 ;  /* 0x0000000204047211 */ /* 0x000fc600018f0eff */
[----:B------:R4:W-:Y:S01]  /*14730*/  STL [R1+0x918], R0 ;  /* 0x0009180001007387 */ /* 0x0009e20000100800 */
[-C--:B------:R-:W-:Y:S02]  /*14740*/  LEA.HI.X.SX32 R3, R3, R2.reuse, 0x1, P4 ;  /* 0x0000000203037211 */ /* 0x080fe400020f0eff */
[----:B------:R-:W-:Y:S02]  /*14750*/  LEA.HI.X.SX32 R252, R252, R2, 0x1, P5 ;  /* 0x00000002fcfc7211 */ /* 0x000fe400028f0eff */
[----:B----4-:R-:W-:-:S05]  /*14760*/  IADD3 R0, P2, R238, R6, RZ ;  /* 0x00000006ee007210 */ /* 0x010fca0007f5e0ff */
[----:B------:R0:W-:Y:S04]  /*14770*/  STL [R1+0x93c], R0 ;  /* 0x00093c0001007387 */ /* 0x0001e80000100800 */
[----:B0-----:R0:W5:Y:S04]  /*14780*/  LDL.LU R0, [R1+0x190c] ;  /* 0x00190c0001007983 */ /* 0x0011680000300800 */
[----:B------:R3:W-:Y:S02]  /*14790*/  STL [R1+0x920], R4 ;  /* 0x0009200401007387 */ /* 0x0007e40000100800 */
[----:B---3--:R-:W-:-:S05]  /*147a0*/  IADD3 R4, P3, R230, R6, RZ ;  /* 0x00000006e6047210 */ /* 0x008fca0007f7e0ff */
[----:B------:R1:W-:Y:S04]  /*147b0*/  STL [R1+0x944], R4 ;  /* 0x0009440401007387 */ /* 0x0003e80000100800 */
[----:B-1----:R0:W5:Y:S04]  /*147c0*/  LDL.LU R4, [R1+0x1908] ;  /* 0x0019080001047983 */ /* 0x0021680000300800 */
[----:B------:R2:W-:Y:S02]  /*147d0*/  STL [R1+0x928], R3 ;  /* 0x0009280301007387 */ /* 0x0005e40000100800 */
[----:B--2---:R-:W-:-:S05]  /*147e0*/  IADD3 R3, P4, R222, R6, RZ ;  /* 0x00000006de037210 */ /* 0x004fca0007f9e0ff */
[----:B------:R1:W-:Y:S04]  /*147f0*/  STL [R1+0x94c], R3 ;  /* 0x00094c0301007387 */ /* 0x0003e80000100800 */
[----:B-1----:R0:W5:Y:S04]  /*14800*/  LDL.LU R3, [R1+0x1904] ;  /* 0x0019040001037983 */ /* 0x0021680000300800 */
[----:B------:R1:W-:Y:S01]  /*14810*/  STL [R1+0x930], R252 ;  /* 0x000930fc01007387 */ /* 0x0003e20000100800 */
[----:B------:R-:W-:Y:S02]  /*14820*/  LEA.HI.X.SX32 R230, R230, R2, 0x1, P3 ;  /* 0x00000002e6e67211 */ /* 0x000fe400018f0eff */
[----:B-1----:R-:W-:-:S05]  /*14830*/  IADD3 R252, P5, R105, R6, RZ ;  /* 0x0000000669fc7210 */ /* 0x002fca0007fbe0ff */
[----:B------:R1:W-:Y:S02]  /*14840*/  STL [R1+0x954], R252 ;  /* 0x000954fc01007387 */ /* 0x0003e40000100800 */
[----:B-1----:R-:W-:Y:S02]  /*14850*/  LEA.HI.X.SX32 R252, R238, R2, 0x1, P2 ;  /* 0x00000002eefc7211 */ /* 0x002fe400010f0eff */
[----:B------:R-:W-:-:S03]  /*14860*/  IADD3 R238, P2, R121, R6, RZ ;  /* 0x0000000679ee7210 */ /* 0x000fc60007f5e0ff */
[----:B------:R1:W-:Y:S04]  /*14870*/  STL [R1+0x938], R252 ;  /* 0x000938fc01007387 */ /* 0x0003e80000100800 */
[----:B------:R2:W-:Y:S04]  /*14880*/  STL [R1+0x95c], R238 ;  /* 0x00095cee01007387 */ /* 0x0005e80000100800 */
[----:B------:R3:W-:Y:S01]  /*14890*/  STL [R1+0x940], R230 ;  /* 0x000940e601007387 */ /* 0x0007e20000100800 */
[----:B-1----:R-:W-:Y:S02]  /*148a0*/  IADD3 R252, P3, R138, R6, RZ ;  /* 0x000000068afc7210 */ /* 0x002fe40007f7e0ff */
[----:B--2---:R-:W-:-:S02]  /*148b0*/  LEA.HI.X.SX32 R238, R222, R2, 0x1, P4 ;  /* 0x00000002deee7211 */ /* 0x004fc400020f0eff */
[----:B------:R-:W-:Y:S02]  /*148c0*/  LEA.HI.X.SX32 R222, R105, R2, 0x1, P5 ;  /* 0x0000000269de7211 */ /* 0x000fe400028f0eff */
[-C--:B---3--:R-:W-:Y:S01]  /*148d0*/  IADD3 R230, P4, R154, R6.reuse, RZ ;  /* 0x000000069ae67210 */ /* 0x088fe20007f9e0ff */
[----:B------:R-:W-:Y:S01]  /*148e0*/  STL [R1+0x964], R252 ;  /* 0x000964fc01007387 */ /* 0x000fe20000100800 */
[----:B------:R-:W-:-:S03]  /*148f0*/  IADD3 R105, P5, R182, R6, RZ ;  /* 0x00000006b6697210 */ /* 0x000fc60007fbe0ff */
[----:B------:R-:W-:Y:S01]  /*14900*/  STL [R1+0x948], R238 ;  /* 0x000948ee01007387 */ /* 0x000fe20000100800 */
[----:B------:R-:W-:-:S03]  /*14910*/  LEA.HI.X.SX32 R121, R121, R2, 0x1, P2 ;  /* 0x0000000279797211 */ /* 0x000fc600010f0eff */
[----:B------:R-:W-:Y:S04]  /*14920*/  STL [R1+0x96c], R230 ;  /* 0x00096ce601007387 */ /* 0x000fe80000100800 */
[----:B------:R1:W-:Y:S04]  /*14930*/  STL [R1+0x950], R222 ;  /* 0x000950de01007387 */ /* 0x0003e80000100800 */
[----:B------:R2:W-:Y:S01]  /*14940*/  STL [R1+0x974], R105 ;  /* 0x0009746901007387 */ /* 0x0005e20000100800 */
[----:B-1----:R-:W-:-:S03]  /*14950*/  IADD3 R222, P2, R210, R6, RZ ;  /* 0x00000006d2de7210 */ /* 0x002fc60007f5e0ff */
[----:B------:R1:W-:Y:S01]  /*14960*/  STL [R1+0x958], R121 ;  /* 0x0009587901007387 */ /* 0x0003e20000100800 */
[----:B--2---:R-:W-:-:S03]  /*14970*/  LEA.HI.X.SX32 R105, R138, R2, 0x1, P3 ;  /* 0x000000028a697211 */ /* 0x004fc600018f0eff */
[----:B------:R-:W-:Y:S01]  /*14980*/  STL [R1+0x97c], R222 ;  /* 0x00097cde01007387 */ /* 0x000fe20000100800 */
[----:B------:R-:W-:-:S03]  /*14990*/  LEA.HI.X.SX32 R138, R154, R2, 0x1, P4 ;  /* 0x000000029a8a7211 */ /* 0x000fc600020f0eff */
[----:B------:R2:W-:Y:S01]  /*149a0*/  STL [R1+0x960], R105 ;  /* 0x0009606901007387 */ /* 0x0005e20000100800 */
[----:B-1----:R-:W-:-:S05]  /*149b0*/  IADD3 R121, P3, R242, R6, RZ ;  /* 0x00000006f2797210 */ /* 0x002fca0007f7e0ff */
[----:B------:R1:W-:Y:S01]  /*149c0*/  STL [R1+0x984], R121 ;  /* 0x0009847901007387 */ /* 0x0003e20000100800 */
[----:B--2---:R-:W-:-:S03]  /*149d0*/  IADD3 R105, P4, R113, R6, RZ ;  /* 0x0000000671697210 */ /* 0x004fc60007f9e0ff */
[----:B------:R2:W-:Y:S04]  /*149e0*/  STL [R1+0x968], R138 ;  /* 0x0009688a01007387 */ /* 0x0005e80000100800 */
[----:B------:R3:W-:Y:S01]  /*149f0*/  STL [R1+0x98c], R105 ;  /* 0x00098c6901007387 */ /* 0x0007e20000100800 */
[----:B-1----:R-:W-:Y:S02]  /*14a00*/  LEA.HI.X.SX32 R121, R182, R2, 0x1, P5 ;  /* 0x00000002b6797211 */ /* 0x002fe400028f0eff */
[----:B--2---:R-:W-:-:S03]  /*14a10*/  IADD3 R138, P5, R196, R6, RZ ;  /* 0x00000006c48a7210 */ /* 0x004fc60007fbe0ff */
[----:B------:R1:W-:Y:S01]  /*14a20*/  STL [R1+0x970], R121 ;  /* 0x0009707901007387 */ /* 0x0003e20000100800 */
[----:B---3--:R-:W-:-:S03]  /*14a30*/  LEA.HI.X.SX32 R105, R210, R2, 0x1, P2 ;  /* 0x00000002d2697211 */ /* 0x008fc600010f0eff */
[----:B------:R2:W-:Y:S04]  /*14a40*/  STL [R1+0x994], R138 ;  /* 0x0009948a01007387 */ /* 0x0005e80000100800 */
[----:B------:R3:W-:Y:S01]  /*14a50*/  STL [R1+0x978], R105 ;  /* 0x0009786901007387 */ /* 0x0007e20000100800 */
[----:B-1----:R-:W-:Y:S02]  /*14a60*/  IADD3 R121, P2, R78, R6, RZ ;  /* 0x000000064e797210 */ /* 0x002fe40007f5e0ff */
[----:B--2---:R-:W-:-:S03]  /*14a70*/  LEA.HI.X.SX32 R138, R242, R2, 0x1, P3 ;  /* 0x00000002f28a7211 */ /* 0x004fc600018f0eff */
[----:B------:R1:W-:Y:S01]  /*14a80*/  STL [R1+0x99c], R121 ;  /* 0x00099c7901007387 */ /* 0x0003e20000100800 */
[----:B---3--:R-:W-:-:S03]  /*14a90*/  IADD3 R105, P3, R23, R6, RZ ;  /* 0x0000000617697210 */ /* 0x008fc60007f7e0ff */
[----:B------:R-:W-:Y:S04]  /*14aa0*/  STL [R1+0x980], R138 ;  /* 0x0009808a01007387 */ /* 0x000fe80000100800 */
[----:B------:R2:W-:Y:S01]  /*14ab0*/  STL [R1+0x9a4], R105 ;  /* 0x0009a46901007387 */ /* 0x0005e20000100800 */
[----:B-1----:R-:W-:Y:S02]  /*14ac0*/  LEA.HI.X.SX32 R121, R113, R2, 0x1, P4 ;  /* 0x0000000271797211 */ /* 0x002fe400020f0eff */
[----:B------:R-:W-:-:S03]  /*14ad0*/  IADD3 R113, P4, R42, R6, RZ ;  /* 0x000000062a717210 */ /* 0x000fc60007f9e0ff */
[----:B------:R1:W-:Y:S01]  /*14ae0*/  STL [R1+0x988], R121 ;  /* 0x0009887901007387 */ /* 0x0003e20000100800 */
[----:B--2---:R-:W-:-:S03]  /*14af0*/  LEA.HI.X.SX32 R105, R196, R2, 0x1, P5 ;  /* 0x00000002c4697211 */ /* 0x004fc600028f0eff */
[----:B------:R2:W-:Y:S04]  /*14b00*/  STL [R1+0x9ac], R113 ;  /* 0x0009ac7101007387 */ /* 0x0005e80000100800 */
[----:B------:R3:W-:Y:S01]  /*14b10*/  STL [R1+0x990], R105 ;  /* 0x0009906901007387 */ /* 0x0007e20000100800 */
[----:B-1----:R-:W-:Y:S02]  /*14b20*/  IADD3 R121, P5, R29, R6, RZ ;  /* 0x000000061d797210 */ /* 0x002fe40007fbe0ff */
[-C--:B--2---:R-:W-:Y:S02]  /*14b30*/  LEA.HI.X.SX32 R113, R78, R2.reuse, 0x1, P2 ;  /* 0x000000024e717211 */ /* 0x084fe400010f0eff */
        /* <DEDUP_REMOVED lines=15> */
[----:B-1----:R-:W-:Y:S02]  /*14c30*/  IADD3 R42, P5, R33, R6, RZ ;  /* 0x00000006212a7210 */ /* 0x002fe40007fbe0ff */
[----:B------:R-:W-:-:S03]  /*14c40*/  LEA.HI.X.SX32 R8, R25, R2, 0x1, P3 ;  /* 0x0000000219087211 */ /* 0x000fc600018f0eff */
[----:B------:R-:W-:Y:S01]  /*14c50*/  STL [R1+0x9d4], R42 ;  /* 0x0009d42a01007387 */ /* 0x000fe20000100800 */
[----:B--2---:R-:W-:-:S03]  /*14c60*/  IADD3 R23, P2, R27, R6, RZ ;  /* 0x000000061b177210 */ /* 0x004fc60007f5e0ff */
[----:B------:R-:W-:Y:S01]  /*14c70*/  STL [R1+0x9b8], R29 ;  /* 0x0009b81d01007387 */ /* 0x000fe20000100800 */
[----:B------:R-:W-:-:S03]  /*14c80*/  IADD3 R25, P3, R38, R6, RZ ;  /* 0x0000000626197210 */ /* 0x000fc60007f7e0ff */
[----:B------:R1:W-:Y:S04]  /*14c90*/  STL [R1+0x9dc], R23 ;  /* 0x0009dc1701007387 */ /* 0x0003e80000100800 */
[----:B------:R2:W-:Y:S01]  /*14ca0*/  STL [R1+0x9c0], R8 ;  /* 0x0009c00801007387 */ /* 0x0005e20000100800 */
[----:B-1----:R-:W-:-:S03]  /*14cb0*/  LEA.HI.X.SX32 R23, R17, R2, 0x1, P4 ;  /* 0x0000000211177211 */ /* 0x002fc600020f0eff */
[----:B------:R-:W-:Y:S01]  /*14cc0*/  STL [R1+0x9e4], R25 ;  /* 0x0009e41901007387 */ /* 0x000fe20000100800 */
[----:B--2---:R-:W-:-:S03]  /*14cd0*/  IADD3 R8, P4, R45, R6, RZ ;  /* 0x000000062d087210 */ /* 0x004fc60007f9e0ff */
[----:B------:R1:W-:Y:S01]  /*14ce0*/  STL [R1+0x9c8], R23 ;  /* 0x0009c81701007387 */ /* 0x0003e20000100800 */
[----:B------:R-:W-:-:S03]  /*14cf0*/  LEA.HI.X.SX32 R17, R33, R2, 0x1, P5 ;  /* 0x0000000221117211 */ /* 0x000fc600028f0eff */
[----:B------:R2:W-:Y:S01]  /*14d00*/  STL [R1+0x9ec], R8 ;  /* 0x0009ec0801007387 */ /* 0x0005e20000100800 */
[----:B-1----:R-:W-:-:S03]  /*14d10*/  IADD3 R23, P5, R21, R6, RZ ;  /* 0x0000000615177210 */ /* 0x002fc60007fbe0ff */
[----:B------:R1:W-:Y:S01]  /*14d20*/  STL [R1+0x9d0], R17 ;  /* 0x0009d01101007387 */ /* 0x0003e20000100800 */
[----:B--2---:R-:W-:-:S03]  /*14d30*/  LEA.HI.X.SX32 R8, R27, R2, 0x1, P2 ;  /* 0x000000021b087211 */ /* 0x004fc600010f0eff */
[----:B------:R2:W-:Y:S04]  /*14d40*/  STL [R1+0x9f4], R23 ;  /* 0x0009f41701007387 */ /* 0x0005e80000100800 */
[----:B------:R3:W-:Y:S01]  /*14d50*/  STL [R1+0x9d8], R8 ;  /* 0x0009d80801007387 */ /* 0x0007e20000100800 */
[----:B-1----:R-:W-:Y:S02]  /*14d60*/  IADD3 R17, P2, R55, R6, RZ ;  /* 0x0000000637117210 */ /* 0x002fe40007f5e0ff */
[----:B--2---:R-:W-:-:S03]  /*14d70*/  LEA.HI.X.SX32 R23, R38, R2, 0x1, P3 ;  /* 0x0000000226177211 */ /* 0x004fc600018f0eff */
[----:B------:R1:W-:Y:S01]  /*14d80*/  STL [R1+0x9fc], R17 ;  /* 0x0009fc1101007387 */ /* 0x0003e20000100800 */
[----:B---3--:R-:W-:-:S03]  /*14d90*/  IADD3 R8, P3, R40, R6, RZ ;  /* 0x0000000628087210 */ /* 0x008fc60007f7e0ff */
[----:B------:R2:W-:Y:S04]  /*14da0*/  STL [R1+0x9e0], R23 ;  /* 0x0009e01701007387 */ /* 0x0005e80000100800 */
[----:B------:R3:W-:Y:S01]  /*14db0*/  STL [R1+0xa04], R8 ;  /* 0x000a040801007387 */ /* 0x0007e20000100800 */
[----:B-1----:R-:W-:Y:S02]  /*14dc0*/  LEA.HI.X.SX32 R17, R45, R2, 0x1, P4 ;  /* 0x000000022d117211 */ /* 0x002fe400020f0eff */
[----:B--2---:R-:W-:-:S03]  /*14dd0*/  IADD3 R23, P4, R31, R6, RZ ;  /* 0x000000061f177210 */ /* 0x004fc60007f9e0ff */
[----:B------:R1:W-:Y:S01]  /*14de0*/  STL [R1+0x9e8], R17 ;  /* 0x0009e81101007387 */ /* 0x0003e20000100800 */
[----:B---3--:R-:W-:-:S03]  /*14df0*/  LEA.HI.X.SX32 R8, R21, R2, 0x1, P5 ;  /* 0x0000000215087211 */ /* 0x008fc600028f0eff */
        /* <DEDUP_REMOVED lines=15> */
[----:B-1----:R-:W-:Y:S02]  /*14ef0*/  IADD3 R17, P4, R70, R6, RZ ;  /* 0x0000000646117210 */ /* 0x002fe40007f9e0ff */
[----:B------:R-:W-:-:S03]  /*14f00*/  LEA.HI.X.SX32 R9, R9, R2, 0x1, P2 ;  /* 0x0000000209097211 */ /* 0x000fc600010f0eff */
[----:B------:R-:W-:Y:S01]  /*14f10*/  STL [R1+0xa2c], R17 ;  /* 0x000a2c1101007387 */ /* 0x000fe20000100800 */
[----:B--2---:R-:W-:-:S03]  /*14f20*/  IADD3 R8, P5, R86, R6, RZ ;  /* 0x0000000656087210 */ /* 0x004fc60007fbe0ff */
[----:B------:R1:W-:Y:S04]  /*14f30*/  STL [R1+0xa10], R7 ;  /* 0x000a100701007387 */ /* 0x0003e80000100800 */
        /* <DEDUP_REMOVED lines=816> */
[----:B-1----:R-:W-:Y:S01]  /*18240*/  LEA.HI.X.SX32 R9, R214, R2, 0x1, P2 ;  /* 0x00000002d6097211 */ /* 0x002fe200010f0eff */
[----:B------:R-:W1:Y:S01]  /*18250*/  S2R R252, SR_TID.X ;  /* 0x0000000000fc7919 */ /* 0x000e620000002100 */
[----:B--2---:R-:W-:Y:S02]  /*18260*/  IADD3 R7, P2, R251, R6, RZ ;  /* 0x00000006fb077210 */ /* 0x004fe40007f5e0ff */
[----:B---3--:R-:W-:Y:S01]  /*18270*/  LEA.HI.X.SX32 R8, R47, R2, 0x1, P3 ;  /* 0x000000022f087211 */ /* 0x008fe200018f0eff */
[----:B------:R2:W-:Y:S04]  /*18280*/  STL [R1+0x13a4], R9 ;  /* 0x0013a40901007387 */ /* 0x0005e80000100800 */
[----:B------:R3:W-:Y:S04]  /*18290*/  STL [R1+0x13c8], R7 ;  /* 0x0013c80701007387 */ /* 0x0007e80000100800 */
[----:B------:R4:W-:Y:S01]  /*182a0*/  STL [R1+0x13ac], R8 ;  /* 0x0013ac0801007387 */ /* 0x0009e20000100800 */
[----:B--2---:R-:W-:-:S02]  /*182b0*/  IADD3 R9, P3, R249, R6, RZ ;  /* 0x00000006f9097210 */ /* 0x004fc40007f7e0ff */
[----:B---3--:R-:W-:-:S03]  /*182c0*/  LEA.HI.X.SX32 R7, R19, R2, 0x1, P4 ;  /* 0x0000000213077211 */ /* 0x008fc600020f0eff */
[----:B------:R2:W-:Y:S01]  /*182d0*/  STL [R1+0x13dc], R9 ;  /* 0x0013dc0901007387 */ /* 0x0005e20000100800 */
[----:B----4-:R-:W-:-:S03]  /*182e0*/  IADD3 R8, P4, R250, R6, RZ ;  /* 0x00000006fa087210 */ /* 0x010fc60007f9e0ff */
[----:B------:R3:W-:Y:S04]  /*182f0*/  STL [R1+0x13b4], R7 ;  /* 0x0013b40701007387 */ /* 0x0007e80000100800 */
[----:B------:R4:W-:Y:S01]  /*18300*/  STL [R1+0x13cc], R8 ;  /* 0x0013cc0801007387 */ /* 0x0009e20000100800 */
[----:B--2---:R-:W-:Y:S02]  /*18310*/  LEA.HI.X.SX32 R9, R35, R2, 0x1, P5 ;  /* 0x0000000223097211 */ /* 0x004fe400028f0eff */
[----:B---3--:R-:W-:-:S03]  /*18320*/  IADD3 R7, P5, R247, R6, RZ ;  /* 0x00000006f7077210 */ /* 0x008fc60007fbe0ff */
[----:B------:R2:W-:Y:S01]  /*18330*/  STL [R1+0x13bc], R9 ;  /* 0x0013bc0901007387 */ /* 0x0005e20000100800 */
[----:B----4-:R-:W-:-:S03]  /*18340*/  LEA.HI.X.SX32 R8, R251, R2, 0x1, P2 ;  /* 0x00000002fb087211 */ /* 0x010fc600010f0eff */
[----:B------:R3:W-:Y:S04]  /*18350*/  STL [R1+0x13d0], R7 ;  /* 0x0013d00701007387 */ /* 0x0007e80000100800 */
[----:B------:R4:W-:Y:S01]  /*18360*/  STL [R1+0x13c4], R8 ;  /* 0x0013c40801007387 */ /* 0x0009e20000100800 */
[----:B--2---:R-:W-:Y:S02]  /*18370*/  IADD3 R9, P2, R246, R6, RZ ;  /* 0x00000006f6097210 */ /* 0x004fe40007f5e0ff */
[----:B---3--:R-:W-:-:S03]  /*18380*/  LEA.HI.X.SX32 R7, R249, R2, 0x1, P3 ;  /* 0x00000002f9077211 */ /* 0x008fc600018f0eff */
[----:B------:R-:W-:Y:S01]  /*18390*/  STL [R1+0x13d4], R9 ;  /* 0x0013d40901007387 */ /* 0x000fe20000100800 */
[----:B----4-:R-:W-:Y:S02]  /*183a0*/  IADD3 R8, P3, R248, R6, RZ ;  /* 0x00000006f8087210 */ /* 0x010fe40007f7e0ff */
[----:B------:R-:W-:Y:S01]  /*183b0*/  LEA.HI.X.SX32 R6, R250, R2, 0x1, P4 ;  /* 0x00000002fa067211 */ /* 0x000fe200020f0eff */
[----:B------:R2:W-:Y:S01]  /*183c0*/  STL [R1+0x13d8], R7 ;  /* 0x0013d80701007387 */ /* 0x0005e20000100800 */
[----:B------:R-:W-:-:S03]  /*183d0*/  USHF.R.S32.HI UR11, URZ, 0x1f, UR11 ;  /* 0x0000001f3f0b7899 */ /* 0x000fc6000801140b */
[----:B------:R-:W-:Y:S04]  /*183e0*/  STL [R1+0xfbc], R8 ;  /* 0x000fbc0801007387 */ /* 0x000fe80000100800 */
[----:B------:R3:W-:Y:S01]  /*183f0*/  STL [R1+0xc94], R6 ;  /* 0x000c940601007387 */ /* 0x0007e20000100800 */
[-C--:B--2---:R-:W-:Y:S02]  /*18400*/  LEA.HI.X.SX32 R7, R247, R2.reuse, 0x1, P5 ;  /* 0x00000002f7077211 */ /* 0x084fe400028f0eff */
[-C--:B---3--:R-:W-:Y:S02]  /*18410*/  LEA.HI.X.SX32 R6, R246, R2.reuse, 0x1, P2 ;  /* 0x00000002f6067211 */ /* 0x088fe400010f0eff */
[----:B------:R-:W-:Y:S01]  /*18420*/  LEA.HI.X.SX32 R2, R248, R2, 0x1, P3 ;  /* 0x00000002f8027211 */ /* 0x000fe200018f0eff */
[----:B------:R2:W-:Y:S04]  /*18430*/  STL [R1+0xfb4], R7 ;  /* 0x000fb40701007387 */ /* 0x0005e80000100800 */
[----:B------:R1:W-:Y:S04]  /*18440*/  STL [R1+0xfb8], R6 ;  /* 0x000fb80601007387 */ /* 0x0003e80000100800 */
[----:B------:R3:W-:Y:S01]  /*18450*/  STL [R1+0xc98], R2 ;  /* 0x000c980201007387 */ /* 0x0007e20000100800 */
[----:B--2---:R-:W-:Y:S01]  /*18460*/  IADD3.X R7, R13, UR11, RZ, P1, !PT ;  /* 0x0000000b0d077c10 */ /* 0x004fe20008ffe4ff */
[----:B-1----:R-:W-:Y:S01]  /*18470*/  IMAD.SHL.U32 R6, R252, 0x10, RZ ;  /* 0x00000010fc067824 */ /* 0x002fe200078e00ff */
[----:B---3--:R-:W-:-:S04]  /*18480*/  IADD3.X R2, R5, UR11, RZ, P0, !PT ;  /* 0x0000000b05027c10 */ /* 0x008fc800087fe4ff */
[----:B------:R-:W-:Y:S04]  /*18490*/  STL [R1+0x1900], R6 ;  /* 0x0019000601007387 */ /* 0x000fe80000100800 */
[----:B------:R-:W-:Y:S04]  /*184a0*/  STL [R1+0xc9c], R7 ;  /* 0x000c9c0701007387 */ /* 0x000fe80000100800 */
[----:B------:R1:W-:Y:S01]  /*184b0*/  STL [R1+0xca0], R2 ;  /* 0x000ca00201007387 */ /* 0x0003e20000100800 */
[----:B------:R-:W-:Y:S02]  /*184c0*/  USHF.R.S32.HI UR10, URZ, 0x1f, UR4 ;  /* 0x0000001f3f0a7899 */ /* 0x000fe40008011404 */
[----:B-1----:R-:W-:-:S02]  /*184d0*/  IADD3 R2, P0, R14, UR4, RZ ;  /* 0x000000040e027c10 */ /* 0x002fc4000ff1e0ff */
[----:B------:R-:W-:-:S03]  /*184e0*/  IADD3 R7, P1, R12, UR4, RZ ;  /* 0x000000040c077c10 */ /* 0x000fc6000ff3e0ff */
[----:B------:R1:W-:Y:S01]  /*184f0*/  STL [R1+0xca8], R2 ;  /* 0x000ca80201007387 */ /* 0x0003e20000100800 */
[----:B------:R-:W-:Y:S01]  /*18500*/  IADD3 R8, P3, R12, UR9, RZ ;  /* 0x000000090c087c10 */ /* 0x000fe2000ff7e0ff */
[----:B------:R-:W-:Y:S02]  /*18510*/  USHF.R.S32.HI UR4, URZ, 0x1f, UR9 ;  /* 0x0000001f3f047899 */ /* 0x000fe40008011409 */
[----:B------:R2:W-:Y:S01]  /*18520*/  STL [R1+0xcb0], R7 ;  /* 0x000cb00701007387 */ /* 0x0005e20000100800 */
[----:B-1----:R-:W-:Y:S02]  /*18530*/  IADD3 R2, P2, R14, UR9, RZ ;  /* 0x000000090e027c10 */ /* 0x002fe4000ff5e0ff */
[----:B--2---:R-:W-:-:S03]  /*18540*/  IADD3.X R7, R13, UR10, RZ, P0, !PT ;  /* 0x0000000a0d077c10 */ /* 0x004fc600087fe4ff */
[----:B------:R1:W-:Y:S04]  /*18550*/  STL [R1+0xcb8], R2 ;  /* 0x000cb80201007387 */ /* 0x0003e80000100800 */
[----:B------:R-:W-:Y:S01]  /*18560*/  STL [R1+0xcc0], R8 ;  /* 0x000cc00801007387 */ /* 0x000fe20000100800 */
[----:B-1----:R-:W-:-:S03]  /*18570*/  IADD3.X R2, R5, UR10, RZ, P1, !PT ;  /* 0x0000000a05027c10 */ /* 0x002fc60008ffe4ff */
[----:B------:R1:W-:Y:S04]  /*18580*/  STL [R1+0xca4], R7 ;  /* 0x000ca40701007387 */ /* 0x0003e80000100800 */
[----:B------:R2:W-:Y:S01]  /*18590*/  STL [R1+0xcac], R2 ;  /* 0x000cac0201007387 */ /* 0x0005e20000100800 */
[----:B-1----:R-:W-:Y:S02]  /*185a0*/  IADD3.X R7, R13, UR4, RZ, P2, !PT ;  /* 0x000000040d077c10 */ /* 0x002fe400097fe4ff */
[----:B--2---:R-:W-:-:S03]  /*185b0*/  IADD3.X R2, R5, UR4, RZ, P3, !PT ;  /* 0x0000000405027c10 */ /* 0x004fc60009ffe4ff */
[----:B------:R1:W-:Y:S04]  /*185c0*/  STL [R1+0xcb4], R7 ;  /* 0x000cb40701007387 */ /* 0x0003e80000100800 */
[----:B------:R2:W-:Y:S04]  /*185d0*/  STL [R1+0xcbc], R2 ;  /* 0x000cbc0201007387 */ /* 0x0005e80000100800 */
[----:B------:R-:W-:Y:S04]  /*185e0*/  STL [R1+0x8a8], RZ ;  /* 0x0008a8ff01007387 */ /* 0x000fe80000100800 */
        /* <DEDUP_REMOVED lines=256> */
[----:B------:R-:W-:Y:S04]  /*195f0*/  STL [R1], RZ ;  /* 0x000000ff01007387 */ /* 0x000fe80000100800 */
        /* <DEDUP_REMOVED lines=117> */
[----:B------:R-:W-:Y:S01]  /*19d50*/  STL [R1+0x1d8], RZ ;  /* 0x0001d8ff01007387 */ /* 0x000fe20000100800 */
[----:B-1----:R-:W-:-:S03]  /*19d60*/  IADD3 R7, P0, R14, UR29, RZ ;  /* 0x0000001d0e077c10 */ /* 0x002fc6000ff1e0ff */
[----:B------:R-:W-:Y:S01]  /*19d70*/  STL [R1+0x1dc], RZ ;  /* 0x0001dcff01007387 */ /* 0x000fe20000100800 */
[----:B--2---:R-:W-:-:S03]  /*19d80*/  IADD3 R2, P1, R12, UR29, RZ ;  /* 0x0000001d0c027c10 */ /* 0x004fc6000ff3e0ff */
[----:B------:R-:W-:Y:S01]  /*19d90*/  STL [R1+0x1e0], RZ ;  /* 0x0001e0ff01007387 */ /* 0x000fe20000100800 */
[----:B------:R-:W-:-:S03]  /*19da0*/  USHF.R.S32.HI UR29, URZ, 0x1f, UR29 ;  /* 0x0000001f3f1d7899 */ /* 0x000fc6000801141d */
[----:B------:R-:W-:Y:S04]  /*19db0*/  STL [R1+0x1e4], RZ ;  /* 0x0001e4ff01007387 */ /* 0x000fe80000100800 */
[----:B------:R-:W-:Y:S04]  /*19dc0*/  STL [R1+0x1e8], RZ ;  /* 0x0001e8ff01007387 */ /* 0x000fe80000100800 */
[----:B------:R-:W-:Y:S04]  /*19dd0*/  STL [R1+0x1ec], RZ ;  /* 0x0001ecff01007387 */ /* 0x000fe80000100800 */
[----:B------:R-:W-:Y:S04]  /*19de0*/  STL [R1+0x1f0], RZ ;  /* 0x0001f0ff01007387 */ /* 0x000fe80000100800 */
[----:B------:R-:W-:Y:S01]  /*19df0*/  STL [R1+0x1f4], RZ ;  /* 0x0001f4ff01007387 */ /* 0x000fe20000100800 */
[----:B------:R-:W-:-:S03]  /*19e00*/  UIMAD UR10, UR60, 0x2e, URZ ;  /* 0x0000002e3c0a78a4 */ /* 0x000fc6000f8e023f */
[----:B------:R-:W-:Y:S01]  /*19e10*/  STL [R1+0x1f8], RZ ;  /* 0x0001f8ff01007387 */ /* 0x000fe20000100800 */
[----:B------:R-:W-:Y:S01]  /*19e20*/  UIMAD UR11, UR48, 0x24, URZ ;  /* 0x00000024300b78a4 */ /* 0x000fe2000f8e023f */
[----:B------:R-:W-:Y:S02]  /*19e30*/  ULDC UR60, c[0x0][0x238] ;  /* 0x00008e00003c7ab9 */ /* 0x000fe40000000800 */
[----:B------:R-:W-:Y:S04]  /*19e40*/  STL [R1+0x1fc], RZ ;  /* 0x0001fcff01007387 */ /* 0x000fe80000100800 */
[----:B------:R1:W-:Y:S04]  /*19e50*/  STL [R1+0xcc8], R7 ;  /* 0x000cc80701007387 */ /* 0x0003e80000100800 */
[----:B------:R2:W-:Y:S01]  /*19e60*/  STL [R1+0xcd0], R2 ;  /* 0x000cd00201007387 */ /* 0x0005e20000100800 */
[----:B-1----:R-:W-:-:S02]  /*19e70*/  IADD3.X R7, R13, UR29, RZ, P0, !PT ;  /* 0x0000001d0d077c10 */ /* 0x002fc400087fe4ff */
[----:B--2---:R-:W-:-:S03]  /*19e80*/  IADD3.X R2, R5, UR29, RZ, P1, !PT ;  /* 0x0000001d05027c10 */ /* 0x004fc60008ffe4ff */
[----:B------:R1:W-:Y:S01]  /*19e90*/  STL [R1+0xcc4], R7 ;  /* 0x000cc40701007387 */ /* 0x0003e20000100800 */
[----:B------:R-:W-:-:S03]  /*19ea0*/  USHF.R.S32.HI UR29, URZ, 0x1f, UR10 ;  /* 0x0000001f3f1d7899 */ /* 0x000fc6000801140a */
[----:B------:R2:W-:Y:S01]  /*19eb0*/  STL [R1+0xccc], R2 ;  /* 0x000ccc0201007387 */ /* 0x0005e20000100800 */
[----:B-1----:R-:W-:Y:S02]  /*19ec0*/  IADD3 R7, P0, R14, UR10, RZ ;  /* 0x0000000a0e077c10 */ /* 0x002fe4000ff1e0ff */
[----:B--2---:R-:W-:-:S03]  /*19ed0*/  IADD3 R2, P1, R12, UR10, RZ ;  /* 0x0000000a0c027c10 */ /* 0x004fc6000ff3e0ff */
[----:B------:R1:W-:Y:S04]  /*19ee0*/  STL [R1+0xcd8], R7 ;  /* 0x000cd80701007387 */ /* 0x0003e80000100800 */
        /* <DEDUP_REMOVED lines=192> */
[----:B------:R-:W-:Y:S04]  /*1aaf0*/  STL [R1+0xe24], R7 ;  /* 0x000e240701007387 */ /* 0x000fe80000100800 */
[----:B------:R1:W-:Y:S01]  /*1ab00*/  STL [R1+0xe2c], R2 ;  /* 0x000e2c0201007387 */ /* 0x0003e20000100800 */
[----:B------:R-:W-:Y:S01]  /*1ab10*/  USHF.R.U32.HI UR20, URZ, 0x4, UR58 ;  /* 0x000000043f147899 */ /* 0x000fe2000801163a */
[----:B------:R-:W-:Y:S01]  /*1ab20*/  LOP3.LUT R252, R252, 0x7f, RZ, 0xc0, !PT ;  /* 0x0000007ffcfc7812 */ /* 0x000fe200078ec0ff */
[----:B------:R-:W-:Y:S01]  /*1ab30*/  UIADD3 UR43, UR58, 0x8000, URZ ;  /* 0x000080003a2b7890 */ /* 0x000fe2000fffe03f */
[----:B------:R-:W-:Y:S01]  /*1ab40*/  CS2R R24, SRZ ;  /* 0x0000000000187805 */ /* 0x000fe2000001ff00 */
[----:B------:R-:W-:Y:S01]  /*1ab50*/  UIMAD UR48, UR60, 0x9, URZ ;  /* 0x000000093c3078a4 */ /* 0x000fe2000f8e023f */
[----:B------:R-:W-:-:S02]  /*1ab60*/  CS2R R26, SRZ ;  /* 0x00000000001a7805 */ /* 0x000fc4000001ff00 */
[----:B------:R-:W-:Y:S02]  /*1ab70*/  CS2R R28, SRZ ;  /* 0x00000000001c7805 */ /* 0x000fe4000001ff00 */
[----:B------:R-:W-:Y:S02]  /*1ab80*/  CS2R R30, SRZ ;  /* 0x00000000001e7805 */ /* 0x000fe4000001ff00 */
[----:B------:R-:W-:Y:S02]  /*1ab90*/  CS2R R32, SRZ ;  /* 0x0000000000207805 */ /* 0x000fe4000001ff00 */
[----:B------:R-:W-:Y:S02]  /*1aba0*/  CS2R R34, SRZ ;  /* 0x0000000000227805 */ /* 0x000fe4000001ff00 */
[----:B------:R-:W-:Y:S02]  /*1abb0*/  CS2R R36, SRZ ;  /* 0x0000000000247805 */ /* 0x000fe4000001ff00 */
        /* <DEDUP_REMOVED lines=25> */
[----:B------:R-:W-:Y:S01]  /*1ad50*/  CS2R R88, SRZ ;  /* 0x0000000000587805 */ /* 0x000fe2000001ff00 */
[----:B------:R-:W-:Y:S01]  /*1ad60*/  IMAD.MOV.U32 R90, RZ, RZ, RZ ;  /* 0x000000ffff5a7224 */ /* 0x000fe200078e00ff */
[----:B------:R-:W-:Y:S01]  /*1ad70*/  UMOV UR9, URZ ;  /* 0x0000003f00097c82 */ /* 0x000fe20008000000 */
[----:B------:R-:W-:Y:S01]  /*1ad80*/  UMOV UR4, URZ ;  /* 0x0000003f00047c82 */ /* 0x000fe20008000000 */
[----:B------:R-:W-:Y:S02]  /*1ad90*/  USHF.L.U32 UR7, UR7, 0x7, URZ ;  /* 0x0000000707077899 */ /* 0x000fe4000800063f */
[----:B------:R-:W-:Y:S02]  /*1ada0*/  USHF.R.S32.HI UR30, URZ, 0x1f, UR30 ;  /* 0x0000001f3f1e7899 */ /* 0x000fe4000801141e */
[----:B------:R-:W-:Y:S02]  /*1adb0*/  USHF.L.U32 UR6, UR6, 0x7, URZ ;  /* 0x0000000706067899 */ /* 0x000fe4000800063f */
[----:B------:R-:W-:-:S02]  /*1adc0*/  USGXT.U32 UR20, UR20, 0xe ;  /* 0x0000000e1414789a */ /* 0x000fc40008000000 */
[----:B------:R-:W-:Y:S02]  /*1add0*/  USHF.R.U32.HI UR43, URZ, 0x4, UR43 ;  /* 0x000000043f2b7899 */ /* 0x000fe4000801162b */
[----:B------:R-:W-:Y:S02]  /*1ade0*/  USHF.R.S32.HI UR10, URZ, 0x1f, UR8 ;  /* 0x0000001f3f0a7899 */ /* 0x000fe40008011408 */
[----:B------:R-:W-:Y:S02]  /*1adf0*/  USHF.R.S32.HI UR13, URZ, 0x1f, UR5 ;  /* 0x0000001f3f0d7899 */ /* 0x000fe40008011405 */
[----:B------:R-:W-:Y:S02]  /*1ae00*/  USHF.R.S32.HI UR17, URZ, 0x1f, UR61 ;  /* 0x0000001f3f117899 */ /* 0x000fe4000801143d */
[----:B------:R-:W-:Y:S02]  /*1ae10*/  USHF.R.S32.HI UR60, URZ, 0x1f, UR12 ;  /* 0x0000001f3f3c7899 */ /* 0x000fe4000801140c */
[----:B------:R-:W-:-:S02]  /*1ae20*/  USHF.R.S32.HI UR55, URZ, 0x1f, UR16 ;  /* 0x0000001f3f377899 */ /* 0x000fc40008011410 */
[----:B------:R-:W-:Y:S02]  /*1ae30*/  USHF.R.S32.HI UR53, URZ, 0x1f, UR59 ;  /* 0x0000001f3f357899 */ /* 0x000fe4000801143b */
        /* <DEDUP_REMOVED lines=16> */
[----:B------:R-:W-:Y:S01]  /*1af40*/  USHF.R.S32.HI UR42, URZ, 0x1f, UR27 ;  /* 0x0000001f3f2a7899 */ /* 0x000fe2000801141b */
[----:B------:R-:W2:Y:S01]  /*1af50*/  LDC R230, c[0x0][0x230] ;  /* 0x00008c00ffe67b82 */ /* 0x000ea20000000800 */
[----:B-1----:R-:W-:Y:S01]  /*1af60*/  IADD3 R2, P0, R14, UR8, RZ ;  /* 0x000000080e027c10 */ /* 0x002fe2000ff1e0ff */
[----:B------:R-:W-:Y:S01]  /*1af70*/  USGXT.U32 UR43, UR43, 0xe ;  /* 0x0000000e2b2b789a */ /* 0x000fe20008000000 */
[C---:B------:R-:W-:Y:S01]  /*1af80*/  IADD3 R7, P1, R12.reuse, UR8, RZ ;  /* 0x000000080c077c10 */ /* 0x040fe2000ff3e0ff */
[----:B------:R-:W-:Y:S01]  /*1af90*/  UIADD3 UR8, UP0, UR20, 0x2, URZ ;  /* 0x0000000214087890 */ /* 0x000fe2000ff1e03f */
[----:B------:R-:W-:Y:S01]  /*1afa0*/  IADD3 R8, P5, R12, UR12, RZ ;  /* 0x0000000c0c087c10 */ /* 0x000fe2000ffbe0ff */
[----:B------:R1:W-:Y:S01]  /*1afb0*/  STL [R1+0xe38], R2 ;  /* 0x000e380201007387 */ /* 0x0003e20000100800 */
[----:B------:R-:W-:Y:S01]  /*1afc0*/  IMAD.MOV.U32 R91, RZ, RZ, RZ ;  /* 0x000000ffff5b7224 */ /* 0x000fe200078e00ff */
[----:B------:R-:W-:Y:S01]  /*1afd0*/  UIADD3.X UR9, UR9, 0x40000040, URZ, UP0, !UPT ;  /* 0x4000004009097890 */ /* 0x000fe200087fe43f */
[----:B------:R-:W-:Y:S01]  /*1afe0*/  CS2R R92, SRZ ;  /* 0x00000000005c7805 */ /* 0x000fe2000001ff00 */
[----:B------:R3:W-:Y:S01]  /*1aff0*/  STL [R1+0xe40], R7 ;  /* 0x000e400701007387 */ /* 0x0007e20000100800 */
[----:B------:R-:W-:-:S02]  /*1b000*/  CS2R R94, SRZ ;  /* 0x00000000005e7805 */ /* 0x000fc4000001ff00 */
[----:B------:R-:W-:Y:S02]  /*1b010*/  CS2R R96, SRZ ;  /* 0x0000000000607805 */ /* 0x000fe4000001ff00 */
[----:B------:R-:W-:Y:S02]  /*1b020*/  CS2R R98, SRZ ;  /* 0x0000000000627805 */ /* 0x000fe4000001ff00 */
[----:B------:R-:W-:Y:S02]  /*1b030*/  CS2R R100, SRZ ;  /* 0x0000000000647805 */ /* 0x000fe4000001ff00 */
[----:B------:R-:W-:Y:S02]  /*1b040*/  CS2R R102, SRZ ;  /* 0x0000000000667805 */ /* 0x000fe4000001ff00 */
[----:B-1----:R-:W-:Y:S02]  /*1b050*/  LOP3.LUT R2, R6, 0x70, RZ, 0xc0, !PT ;  /* 0x0000007006027812 */ /* 0x002fe400078ec0ff */
[----:B------:R-:W-:-:S02]  /*1b060*/  CS2R R104, SRZ ;  /* 0x0000000000687805 */ /* 0x000fc4000001ff00 */
[----:B------:R-:W-:Y:S02]  /*1b070*/  IADD3.X R6, R13, UR10, RZ, P0, !PT ;  /* 0x0000000a0d067c10 */ /* 0x000fe400087fe4ff */
[----:B------:R-:W-:Y:S02]  /*1b080*/  CS2R R106, SRZ ;  /* 0x00000000006a7805 */ /* 0x000fe4000001ff00 */
[----:B---3--:R-:W-:Y:S01]  /*1b090*/  IADD3.X R7, R5, UR10, RZ, P1, !PT ;  /* 0x0000000a05077c10 */ /* 0x008fe20008ffe4ff */
[----:B------:R-:W-:Y:S01]  /*1b0a0*/  IMAD R2, R252, 0x80, R2 ;  /* 0x00000080fc027824 */ /* 0x000fe200078e0202 */
[----:B------:R-:W-:Y:S01]  /*1b0b0*/  UIADD3 UR10, UP1, UR43, 0x2, URZ ;  /* 0x000000022b0a7890 */ /* 0x000fe2000ff3e03f */
[----:B------:R-:W-:Y:S01]  /*1b0c0*/  STL [R1+0xe34], R6 ;  /* 0x000e340601007387 */ /* 0x000fe20000100800 */
[----:B--2---:R-:W-:Y:S01]  /*1b0d0*/  VIADD R230, R230, 0x7f ;  /* 0x0000007fe6e67836 */ /* 0x004fe20000000000 */
[----:B------:R-:W-:Y:S01]  /*1b0e0*/  CS2R R108, SRZ ;  /* 0x00000000006c7805 */ /* 0x000fe2000001ff00 */
[----:B------:R-:W-:Y:S01]  /*1b0f0*/  UIADD3.X UR11, UR4, 0x40000040, URZ, UP1, !UPT ;  /* 0x40000040040b7890 */ /* 0x000fe20008ffe43f */
[----:B------:R1:W-:Y:S01]  /*1b100*/  STL [R1+0xe3c], R7 ;  /* 0x000e3c0701007387 */ /* 0x0003e20000100800 */
[----:B------:R-:W-:-:S02]  /*1b110*/  CS2R R110, SRZ ;  /* 0x00000000006e7805 */ /* 0x000fc4000001ff00 */
[----:B------:R-:W-:Y:S02]  /*1b120*/  SHF.R.S32.HI R238, RZ, 0x1f, R230 ;  /* 0x0000001fffee7819 */ /* 0x000fe400000114e6 */
[----:B------:R-:W-:Y:S01]  /*1b130*/  CS2R R112, SRZ ;  /* 0x0000000000707805 */ /* 0x000fe2000001ff00 */
[----:B------:R-:W-:Y:S01]  /*1b140*/  STL [R1+0x18b8], R2 ;  /* 0x0018b80201007387 */ /* 0x000fe20000100800 */
[----:B------:R-:W-:Y:S02]  /*1b150*/  CS2R R114, SRZ ;  /* 0x0000000000727805 */ /* 0x000fe4000001ff00 */
[----:B------:R-:W-:Y:S02]  /*1b160*/  LEA.HI R238, R238, R230, RZ, 0x7 ;  /* 0x000000e6eeee7211 */ /* 0x000fe400078f38ff */
[----:B------:R-:W-:Y:S02]  /*1b170*/  CS2R R116, SRZ ;  /* 0x0000000000747805 */ /* 0x000fe4000001ff00 */
[----:B------:R-:W-:-:S02]  /*1b180*/  CS2R R118, SRZ ;  /* 0x0000000000767805 */ /* 0x000fc4000001ff00 */
[----:B------:R-:W-:Y:S02]  /*1b190*/  CS2R R120, SRZ ;  /* 0x0000000000787805 */ /* 0x000fe4000001ff00 */
[----:B-1----:R-:W-:Y:S02]  /*1b1a0*/  IADD3 R7, P2, R14, UR5, RZ ;  /* 0x000000050e077c10 */ /* 0x002fe4000ff5e0ff */
[----:B------:R-:W-:Y:S02]  /*1b1b0*/  CS2R R122, SRZ ;  /* 0x00000000007a7805 */ /* 0x000fe4000001ff00 */
[----:B------:R-:W-:Y:S02]  /*1b1c0*/  SHF.R.S32.HI R6, RZ, 0x7, R238 ;  /* 0x00000007ff067819 */ /* 0x000fe400000114ee */
[----:B------:R-:W-:Y:S02]  /*1b1d0*/  CS2R R124, SRZ ;  /* 0x00000000007c7805 */ /* 0x000fe4000001ff00 */
[----:B------:R-:W-:Y:S01]  /*1b1e0*/  IADD3 R6, P3, R12, UR5, RZ ;  /* 0x000000050c067c10 */ /* 0x000fe2000ff7e0ff */
[----:B------:R1:W-:Y:S01]  /*1b1f0*/  STL [R1+0xe48], R7 ;  /* 0x000e480701007387 */ /* 0x0003e20000100800 */
[----:B------:R-:W-:-:S02]  /*1b200*/  CS2R R126, SRZ ;  /* 0x00000000007e7805 */ /* 0x000fc4000001ff00 */
[----:B------:R-:W-:Y:S02]  /*1b210*/  CS2R R128, SRZ ;  /* 0x0000000000807805 */ /* 0x000fe4000001ff00 */
[----:B------:R-:W-:Y:S01]  /*1b220*/  CS2R R130, SRZ ;  /* 0x0000000000827805 */ /* 0x000fe2000001ff00 */
[----:B------:R2:W-:Y:S01]  /*1b230*/  STL [R1+0xe50], R6 ;  /* 0x000e500601007387 */ /* 0x0005e20000100800 */
[----:B------:R-:W-:Y:S02]  /*1b240*/  CS2R R132, SRZ ;  /* 0x0000000000847805 */ /* 0x000fe4000001ff00 */
[----:B------:R-:W-:Y:S02]  /*1b250*/  CS2R R134, SRZ ;  /* 0x0000000000867805 */ /* 0x000fe4000001ff00 */
[----:B------:R-:W-:Y:S02]  /*1b260*/  CS2R R136, SRZ ;  /* 0x0000000000887805 */ /* 0x000fe4000001ff00 */
[----:B------:R-:W-:-:S02]  /*1b270*/  CS2R R138, SRZ ;  /* 0x00000000008a7805 */ /* 0x000fc4000001ff00 */
[----:B------:R-:W-:Y:S02]  /*1b280*/  CS2R R140, SRZ ;  /* 0x00000000008c7805 */ /* 0x000fe4000001ff00 */
[----:B-1----:R-:W-:Y:S02]  /*1b290*/  IADD3 R7, P0, R14, UR61, RZ ;  /* 0x0000003d0e077c10 */ /* 0x002fe4000ff1e0ff */
[----:B------:R-:W-:Y:S02]  /*1b2a0*/  CS2R R142, SRZ ;  /* 0x00000000008e7805 */ /* 0x000fe4000001ff00 */
[----:B------:R-:W-:Y:S02]  /*1b2b0*/  CS2R R144, SRZ ;  /* 0x0000000000907805 */ /* 0x000fe4000001ff00 */
[----:B------:R-:W-:Y:S02]  /*1b2c0*/  CS2R R146, SRZ ;  /* 0x0000000000927805 */ /* 0x000fe4000001ff00 */
[----:B--2---:R-:W-:Y:S01]  /*1b2d0*/  IADD3 R6, P1, R12, UR61, RZ ;  /* 0x0000003d0c067c10 */ /* 0x004fe2000ff3e0ff */
[----:B------:R1:W-:Y:S01]  /*1b2e0*/  STL [R1+0xe58], R7 ;  /* 0x000e580701007387 */ /* 0x0003e20000100800 */
[----:B------:R-:W-:-:S02]  /*1b2f0*/  CS2R R148, SRZ ;  /* 0x0000000000947805 */ /* 0x000fc4000001ff00 */
[----:B------:R-:W-:Y:S01]  /*1b300*/  CS2R R150, SRZ ;  /* 0x0000000000967805 */ /* 0x000fe2000001ff00 */
[----:B------:R-:W-:Y:S01]  /*1b310*/  USHF.R.S32.HI UR5, URZ, 0x1f, UR6 ;  /* 0x0000001f3f057899 */ /* 0x000fe20008011406 */
[----:B------:R2:W-:Y:S01]  /*1b320*/  STL [R1+0xe60], R6 ;  /* 0x000e600601007387 */ /* 0x0005e20000100800 */
[----:B------:R-:W-:Y:S01]  /*1b330*/  USHF.R.S32.HI UR4, URZ, 0x1f, UR7 ;  /* 0x0000001f3f047899 */ /* 0x000fe20008011407 */
[----:B-1----:R-:W-:Y:S02]  /*1b340*/  IADD3 R7, P4, R14, UR12, RZ ;  /* 0x0000000c0e077c10 */ /* 0x002fe4000ff9e0ff */
[----:B--2---:R-:W-:-:S03]  /*1b350*/  IADD3.X R6, R13, UR13, RZ, P2, !PT ;  /* 0x0000000d0d067c10 */ /* 0x004fc600097fe4ff */
[----:B------:R1:W-:Y:S04]  /*1b360*/  STL [R1+0xe68], R7 ;  /* 0x000e680701007387 */ /* 0x0003e80000100800 */
[----:B------:R2:W-:Y:S04]  /*1b370*/  STL [R1+0xe70], R8 ;  /* 0x000e700801007387 */ /* 0x0005e80000100800 */
[----:B------:R3:W-:Y:S01]  /*1b380*/  STL [R1+0xe44], R6 ;  /* 0x000e440601007387 */ /* 0x0007e20000100800 */
[----:B-1----:R-:W-:Y:S01]  /*1b390*/  IADD3.X R7, R5, UR13, RZ, P3, !PT ;  /* 0x0000000d05077c10 */ /* 0x002fe20009ffe4ff */
[----:B------:R-:W-:Y:S01]  /*1b3a0*/  UIADD3.64 UR12, UR8, 0x2, URZ ;  /* 0x00000002080c7897 */ /* 0x000fe2000fffe03f */
[----:B--2---:R-:W-:-:S03]  /*1b3b0*/  IADD3 R8, P3, R12, UR16, RZ ;  /* 0x000000100c087c10 */ /* 0x004fc6000ff7e0ff */
[----:B------:R1:W-:Y:S01]  /*1b3c0*/  STL [R1+0xe4c], R7 ;  /* 0x000e4c0701007387 */ /* 0x0003e20000100800 */
[----:B---3--:R-:W-:-:S05]  /*1b3d0*/  IADD3 R6, P2, R14, UR16, RZ ;  /* 0x000000100e067c10 */ /* 0x008fca000ff5e0ff */
[----:B------:R2:W-:Y:S01]  /*1b3e0*/  STL [R1+0xe78], R6 ;  /* 0x000e780601007387 */ /* 0x0005e20000100800 */
[----:B-1----:R-:W-:-:S03]  /*1b3f0*/  IADD3.X R7, R13, UR17, RZ, P0, !PT ;  /* 0x000000110d077c10 */ /* 0x002fc600087fe4ff */
[----:B------:R1:W-:Y:S04]  /*1b400*/  STL [R1+0xe80], R8 ;  /* 0x000e800801007387 */ /* 0x0003e80000100800 */
[----:B------:R3:W-:Y:S01]  /*1b410*/  STL [R1+0xe54], R7 ;  /* 0x000e540701007387 */ /* 0x0007e20000100800 */
[----:B--2---:R-:W-:Y:S01]  /*1b420*/  IADD3.X R6, R5, UR17, RZ, P1, !PT ;  /* 0x0000001105067c10 */ /* 0x004fe20008ffe4ff */
[----:B------:R-:W-:Y:S01]  /*1b430*/  UIADD3.64 UR16, UR8, 0x4, URZ ;  /* 0x0000000408107897 */ /* 0x000fe2000fffe03f */
[----:B-1----:R-:W-:-:S03]  /*1b440*/  IADD3 R8, P1, R12, UR59, RZ ;  /* 0x0000003b0c087c10 */ /* 0x002fc6000ff3e0ff */
        /* <DEDUP_REMOVED lines=25> */
[----:B------:R-:W-:Y:S02]  /*1b5e0*/  UIADD3.64 UR52, UR8, 0x202, URZ ;  /* 0x0000020208347897 */ /* 0x000fe4000fffe03f */
[----:B------:R-:W-:Y:S01]  /*1b5f0*/  UIADD3.64 UR52, UR8, 0x604, URZ ;  /* 0x0000060408347897 */ /* 0x000fe2000fffe03f */
[----:B-1----:R-:W-:Y:S01]  /*1b600*/  IADD3 R8, P1, R12, UR50, RZ ;  /* 0x000000320c087c10 */ /* 0x002fe2000ff3e0ff */
        /* <DEDUP_REMOVED lines=10> */
[----:B---3--:R-:W-:Y:S02]  /*1b6b0*/  IADD3 R7, P4, R14, UR24, RZ ;  /* 0x000000180e077c10 */ /* 0x008fe4000ff9e0ff */
[----:B------:R-:W-:-:S03]  /*1b6c0*/  ULDC UR50, c[0x0][0x238] ;  /* 0x00008e0000327ab9 */ /* 0x000fc60000000800 */
        /* <DEDUP_REMOVED lines=67> */
[----:B--2---:R-:W-:Y:S02]  /*1bb00*/  IADD3.X R6, R5, UR47, RZ, P1, !PT ;  /* 0x0000002f05067c10 */ /* 0x004fe40008ffe4ff */
        /* <DEDUP_REMOVED lines=18> */
[----:B-1----:R-:W-:-:S03]  /*1bc30*/  LOP3.LUT R8, R2, 0x20, RZ, 0x3c, !PT ;  /* 0x0000002002087812 */ /* 0x002fc600078e3cff */
[----:B------:R1:W-:Y:S01]  /*1bc40*/  STL [R1+0xf3c], R6 ;  /* 0x000f3c0601007387 */ /* 0x0003e20000100800 */
[----:B---3--:R-:W-:-:S05]  /*1bc50*/  LOP3.LUT R7, R2, 0x10, RZ, 0x3c, !PT ;  /* 0x0000001002077812 */ /* 0x008fca00078e3cff */
[----:B------:R2:W-:Y:S01]  /*1bc60*/  STL [R1+0x18d8], R7 ;  /* 0x0018d80701007387 */ /* 0x0005e20000100800 */
[----:B-1----:R-:W-:-:S03]  /*1bc70*/  LOP3.LUT R6, R2, 0x30, RZ, 0x3c, !PT ;  /* 0x0000003002067812 */ /* 0x002fc600078e3cff */
[----:B------:R1:W-:Y:S04]  /*1bc80*/  STL [R1+0x18d4], R8 ;  /* 0x0018d40801007387 */ /* 0x0003e80000100800 */
[----:B------:R3:W-:Y:S01]  /*1bc90*/  STL [R1+0x18d0], R6 ;  /* 0x0018d00601007387 */ /* 0x0007e20000100800 */
[C---:B--2---:R-:W-:Y:S02]  /*1bca0*/  LOP3.LUT R7, R2.reuse, 0x40, RZ, 0x3c, !PT ;  /* 0x0000004002077812 */ /* 0x044fe400078e3cff */
[----:B-1----:R-:W-:-:S03]  /*1bcb0*/  LOP3.LUT R8, R2, 0x50, RZ, 0x3c, !PT ;  /* 0x0000005002087812 */ /* 0x002fc600078e3cff */
[----:B------:R1:W-:Y:S01]  /*1bcc0*/  STL [R1+0x18cc], R7 ;  /* 0x0018cc0701007387 */ /* 0x0003e20000100800 */
[----:B---3--:R-:W-:-:S03]  /*1bcd0*/  LOP3.LUT R6, R2, 0x60, RZ, 0x3c, !PT ;  /* 0x0000006002067812 */ /* 0x008fc600078e3cff */
[----:B------:R-:W-:Y:S04]  /*1bce0*/  STL [R1+0x18c8], R8 ;  /* 0x0018c80801007387 */ /* 0x000fe80000100800 */
[----:B------:R2:W-:Y:S01]  /*1bcf0*/  STL [R1+0x18c4], R6 ;  /* 0x0018c40601007387 */ /* 0x0005e20000100800 */
[----:B-1----:R-:W-:Y:S02]  /*1bd00*/  LOP3.LUT R7, R2, 0x70, RZ, 0x3c, !PT ;  /* 0x0000007002077812 */ /* 0x002fe400078e3cff */
[----:B------:R-:W-:-:S03]  /*1bd10*/  IADD3 R2, P6, R14, UR22, RZ ;  /* 0x000000160e027c10 */ /* 0x000fc6000ffde0ff */
[----:B------:R1:W-:Y:S01]  /*1bd20*/  STL [R1+0x18c0], R7 ;  /* 0x0018c00701007387 */ /* 0x0003e20000100800 */
[----:B--2---:R-:W-:-:S03]  /*1bd30*/  IADD3 R6, P3, R12, UR22, RZ ;  /* 0x000000160c067c10 */ /* 0x004fc6000ff7e0ff */
[----:B------:R2:W-:Y:S01]  /*1bd40*/  STL [R1+0xf68], R2 ;  /* 0x000f680201007387 */ /* 0x0005e20000100800 */
[----:B------:R-:W-:-:S03]  /*1bd50*/  UMOV UR22, UR43 ;  /* 0x0000002b00167c82 */ /* 0x000fc60008000000 */
[----:B------:R3:W-:Y:S01]  /*1bd60*/  STL [R1+0xf70], R6 ;  /* 0x000f700601007387 */ /* 0x0007e20000100800 */
[----:B-1----:R-:W-:Y:S02]  /*1bd70*/  IADD3 R7, P2, R14, UR23, RZ ;  /* 0x000000170e077c10 */ /* 0x002fe4000ff5e0ff */
[----:B--2---:R-:W-:-:S03]  /*1bd80*/  IADD3.X R2, R13, UR31, RZ, P1, !PT ;  /* 0x0000001f0d027c10 */ /* 0x004fc60008ffe4ff */
[----:B------:R1:W-:Y:S01]  /*1bd90*/  STL [R1+0xf78], R7 ;  /* 0x000f780701007387 */ /* 0x0003e20000100800 */
[----:B---3--:R-:W-:-:S03]  /*1bda0*/  IADD3 R6, P1, R12, UR23, RZ ;  /* 0x000000170c067c10 */ /* 0x008fc6000ff3e0ff */
[----:B------:R2:W-:Y:S01]  /*1bdb0*/  STL [R1+0xf44], R2 ;  /* 0x000f440201007387 */ /* 0x0005e20000100800 */
[----:B------:R-:W-:-:S03]  /*1bdc0*/  UMOV UR23, 0x40000040 ;  /* 0x4000004000177882 */ /* 0x000fc60000000000 */
[----:B------:R3:W-:Y:S01]  /*1bdd0*/  STL [R1+0xf80], R6 ;  /* 0x000f800601007387 */ /* 0x0007e20000100800 */
[----:B-1----:R-:W-:Y:S02]  /*1bde0*/  IADD3.X R7, R5, UR31, RZ, P0, !PT ;  /* 0x0000001f05077c10 */ /* 0x002fe400087fe4ff */
[----:B--2---:R-:W-:-:S03]  /*1bdf0*/  IADD3 R2, P0, R14, UR26, RZ ;  /* 0x0000001a0e027c10 */ /* 0x004fc6000ff1e0ff */
[----:B------:R1:W-:Y:S01]  /*1be00*/  STL [R1+0xf4c], R7 ;  /* 0x000f4c0701007387 */ /* 0x0003e20000100800 */
[----:B---3--:R-:W-:-:S03]  /*1be10*/  IADD3.X R6, R13, UR34, RZ, P5, !PT ;  /* 0x000000220d067c10 */ /* 0x008fc6000affe4ff */
[----:B------:R2:W-:Y:S04]  /*1be20*/  STL [R1+0xf88], R2 ;  /* 0x000f880201007387 */ /* 0x0005e80000100800 */
[----:B------:R3:W-:Y:S01]  /*1be30*/  STL [R1+0xf54], R6 ;  /* 0x000f540601007387 */ /* 0x0007e20000100800 */
[----:B-1----:R-:W-:Y:S02]  /*1be40*/  IADD3 R7, P5, R12, UR26, RZ ;  /* 0x0000001a0c077c10 */ /* 0x002fe4000ffbe0ff */
[----:B--2---:R-:W-:-:S03]  /*1be50*/  IADD3.X R2, R5, UR34, RZ, P4, !PT ;  /* 0x0000002205027c10 */ /* 0x004fc6000a7fe4ff */
[----:B------:R-:W-:Y:S01]  /*1be60*/  STL [R1+0xf90], R7 ;  /* 0x000f900701007387 */ /* 0x000fe20000100800 */
[----:B---3--:R-:W-:-:S03]  /*1be70*/  IADD3 R6, P4, R14, UR27, RZ ;  /* 0x0000001b0e067c10 */ /* 0x008fc6000ff9e0ff */
[----:B------:R1:W-:Y:S04]  /*1be80*/  STL [R1+0xf5c], R2 ;  /* 0x000f5c0201007387 */ /* 0x0003e80000100800 */
[----:B------:R2:W-:Y:S01]  /*1be90*/  STL [R1+0xf98], R6 ;  /* 0x000f980601007387 */ /* 0x0005e20000100800 */
[----:B-1----:R-:W-:Y:S02]  /*1bea0*/  IADD3.X R2, R13, UR35, RZ, P6, !PT ;  /* 0x000000230d027c10 */ /* 0x002fe4000b7fe4ff */
[----:B------:R-:W-:Y:S02]  /*1beb0*/  IADD3 R7, P6, R12, UR27, RZ ;  /* 0x0000001b0c077c10 */ /* 0x000fe4000ffde0ff */
[----:B--2---:R-:W-:Y:S01]  /*1bec0*/  IADD3.X R6, R5, UR35, RZ, P3, !PT ;  /* 0x0000002305067c10 */ /* 0x004fe20009ffe4ff */
[----:B------:R1:W-:Y:S04]  /*1bed0*/  STL [R1+0xf64], R2 ;  /* 0x000f640201007387 */ /* 0x0003e80000100800 */
[----:B------:R2:W-:Y:S04]  /*1bee0*/  STL [R1+0xfa0], R7 ;  /* 0x000fa00701007387 */ /* 0x0005e80000100800 */
[----:B------:R3:W-:Y:S01]  /*1bef0*/  STL [R1+0xf6c], R6 ;  /* 0x000f6c0601007387 */ /* 0x0007e20000100800 */
[----:B-1----:R-:W-:-:S02]  /*1bf00*/  IADD3 R2, P3, R14, UR50, RZ ;  /* 0x000000320e027c10 */ /* 0x002fc4000ff7e0ff */
[----:B--2---:R-:W-:-:S03]  /*1bf10*/  IADD3.X R7, R13, UR38, RZ, P2, !PT ;  /* 0x000000260d077c10 */ /* 0x004fc600097fe4ff */
[----:B------:R1:W-:Y:S01]  /*1bf20*/  STL [R1+0xfa8], R2 ;  /* 0x000fa80201007387 */ /* 0x0003e20000100800 */
[----:B---3--:R-:W-:-:S03]  /*1bf30*/  IADD3 R6, P2, R12, UR21, RZ ;  /* 0x000000150c067c10 */ /* 0x008fc6000ff5e0ff */
[----:B------:R2:W-:Y:S04]  /*1bf40*/  STL [R1+0xf74], R7 ;  /* 0x000f740701007387 */ /* 0x0005e80000100800 */
[----:B------:R3:W-:Y:S01]  /*1bf50*/  STL [R1+0xfb0], R6 ;  /* 0x000fb00601007387 */ /* 0x0007e20000100800 */
[----:B-1----:R-:W-:Y:S02]  /*1bf60*/  IADD3.X R2, R5, UR38, RZ, P1, !PT ;  /* 0x0000002605027c10 */ /* 0x002fe40008ffe4ff */
[----:B--2---:R-:W-:-:S03]  /*1bf70*/  IADD3.X R7, R13, UR39, RZ, P0, !PT ;  /* 0x000000270d077c10 */ /* 0x004fc600087fe4ff */
[----:B------:R1:W-:Y:S01]  /*1bf80*/  STL [R1+0xf7c], R2 ;  /* 0x000f7c0201007387 */ /* 0x0003e20000100800 */
[----:B---3--:R-:W-:-:S03]  /*1bf90*/  IADD3.X R6, R5, UR39, RZ, P5, !PT ;  /* 0x0000002705067c10 */ /* 0x008fc6000affe4ff */
        /* <DEDUP_REMOVED lines=8> */
[----:B-1----:R-:W-:-:S05]  /*1c020*/  IADD3.X R2, R5, UR30, RZ, P2, !PT ;  /* 0x0000001e05027c10 */ /* 0x002fca00097fe4ff */
[----:B------:R0:W-:Y:S02]  /*1c030*/  STL [R1+0xfac], R2 ;  /* 0x000fac0201007387 */ /* 0x0001e40000100800 */
.L_x_2:
[----:B------:R-:W-:Y:S04]  /*1c040*/  STL [R1+0x1fcc], R89 ;  /* 0x001fcc5901007387 */ /* 0x000fe80000100800 */
        /* <DEDUP_REMOVED lines=63> */
[----:B-1----:R1:W-:Y:S04]  /*1c440*/  STL [R1+0x1ecc], R25 ;  /* 0x001ecc1901007387 */ /* 0x0023e80000100800 */
[----:B-1----:R-:W2:Y:S04]  /*1c450*/  LDL.LU R25, [R1+0x8a8] ;  /* 0x0008a80001197983 */ /* 0x002ea80000300800 */
[----:B------:R-:W-:Y:S04]  /*1c460*/  STL [R1+0x1ec8], R244 ;  /* 0x001ec8f401007387 */ /* 0x000fe80000100800 */
[----:B------:R-:W-:Y:S04]  /*1c470*/  STL [R1+0x1ec4], R238 ;  /* 0x001ec4ee01007387 */ /* 0x000fe80000100800 */
[----:B------:R-:W-:Y:S04]  /*1c480*/  STL [R1+0x1ec0], R231 ;  /* 0x001ec0e701007387 */ /* 0x000fe80000100800 */
[----:B------:R1:W-:Y:S04]  /*1c490*/  STL [R1+0x19c4], R125 ;  /* 0x0019c47d01007387 */ /* 0x0003e80000100800 */
[----:B-1----:R-:W3:Y:S04]  /*1c4a0*/  LDL.LU R125, [R1+0x16cc] ;  /* 0x0016cc00017d7983 */ /* 0x002ee80000300800 */
[----:B------:R1:W-:Y:S04]  /*1c4b0*/  STL [R1+0x19c0], R126 ;  /* 0x0019c07e01007387 */ /* 0x0003e80000100800 */
[----:B-1----:R-:W4:Y:S04]  /*1c4c0*/  LDL.LU R126, [R1+0x16f0] ;  /* 0x0016f000017e7983 */ /* 0x002f280000300800 */
[----:B------:R1:W-:Y:S04]  /*1c4d0*/  STL [R1+0x19bc], R127 ;  /* 0x0019bc7f01007387 */ /* 0x0003e80000100800 */
[----:B-1----:R-:W3:Y:S04]  /*1c4e0*/  LDL.LU R127, [R1+0x16c4] ;  /* 0x0016c400017f7983 */ /* 0x002ee80000300800 */
        /* <DEDUP_REMOVED lines=46> */
[----:B------:R1:W-:Y:S01]  /*1c7d0*/  STL [R1+0x195c], R151 ;  /* 0x00195c9701007387 */ /* 0x0003e20000100800 */
[----:B0-----:R-:W-:-:S03]  /*1c7e0*/  MOV R2, UR49 ;  /* 0x0000003100027c02 */ /* 0x001fc60008000f00 */
[----:B-1----:R-:W3:Y:S01]  /*1c7f0*/  LDL.LU R151, [R1+0x1664] ;  /* 0x0016640001977983 */ /* 0x002ee20000300800 */
[----:B------:R-:W-:Y:S02]  /*1c800*/  MOV R6, UR7 ;  /* 0x0000000700067c02 */ /* 0x000fe40008000f00 */
[----:B------:R-:W-:Y:S01]  /*1c810*/  PRMT R89, RZ, 0x7610, R89 ;  /* 0x00007610ff597816 */ /* 0x000fe20000000059 */
[----:B-----5:R-:W-:Y:S01]  /*1c820*/  STL [R1+0x190c], R4 ;  /* 0x00190c0401007387 */ /* 0x020fe20000100800 */
[----:B------:R-:W-:Y:S02]  /*1c830*/  PRMT R86, RZ, 0x7610, R86 ;  /* 0x00007610ff567816 */ /* 0x000fe40000000056 */
[----:B------:R-:W-:Y:S01]  /*1c840*/  PRMT R87, RZ, 0x7610, R87 ;  /* 0x00007610ff577816 */ /* 0x000fe20000000057 */
[----:B------:R-:W-:Y:S01]  /*1c850*/  STL [R1+0x1e9c], R4 ;  /* 0x001e9c0401007387 */ /* 0x000fe20000100800 */
[----:B------:R-:W-:Y:S02]  /*1c860*/  PRMT R84, RZ, 0x7610, R84 ;  /* 0x00007610ff547816 */ /* 0x000fe40000000054 */
[----:B------:R-:W-:Y:S01]  /*1c870*/  PRMT R85, RZ, 0x7610, R85 ;  /* 0x00007610ff557816 */ /* 0x000fe20000000055 */
[----:B------:R-:W-:Y:S01]  /*1c880*/  STL [R1+0x1ea0], R4 ;  /* 0x001ea00401007387 */ /* 0x000fe20000100800 */
[----:B------:R-:W-:-:S02]  /*1c890*/  PRMT R82, RZ, 0x7610, R82 ;  /* 0x00007610ff527816 */ /* 0x000fc40000000052 */
[----:B------:R-:W-:Y:S01]  /*1c8a0*/  PRMT R83, RZ, 0x7610, R83 ;  /* 0x00007610ff537816 */ /* 0x000fe20000000053 */
[----:B------:R-:W-:Y:S01]  /*1c8b0*/  STL [R1+0x1ea4], R4 ;  /* 0x001ea40401007387 */ /* 0x000fe20000100800 */
        /* <DEDUP_REMOVED lines=23> */
[----:B------:R0:W-:Y:S01]  /*1ca30*/  STL [R1+0x1904], R0 ;  /* 0x0019040001007387 */ /* 0x0001e20000100800 */
[----:B------:R-:W-:-:S02]  /*1ca40*/  PRMT R69, RZ, 0x7610, R69 ;  /* 0x00007610ff457816 */ /* 0x000fc40000000045 */
[----:B------:R-:W-:Y:S01]  /*1ca50*/  PRMT R243, RZ, 0x7610, R243 ;  /* 0x00007610fff37816 */ /* 0x000fe200000000f3 */
[----:B------:R1:W-:Y:S01]  /*1ca60*/  STL [R1+0x18f8], R2 ;  /* 0x0018f80201007387 */ /* 0x0003e20000100800 */
[----:B------:R-:W-:Y:S02]  /*1ca70*/  PRMT R66, RZ, 0x7610, R66 ;  /* 0x00007610ff427816 */ /* 0x000fe40000000042 */
[----:B------:R-:W-:Y:S02]  /*1ca80*/  PRMT R237, RZ, 0x7610, R237 ;  /* 0x00007610ffed7816 */ /* 0x000fe400000000ed */
[----:B------:R-:W-:Y:S02]  /*1ca90*/  PRMT R67, RZ, 0x7610, R67 ;  /* 0x00007610ff437816 */ /* 0x000fe40000000043 */
[----:B0-----:R-:W-:Y:S02]  /*1caa0*/  MOV R0, UR48 ;  /* 0x0000003000007c02 */ /* 0x001fe40008000f00 */
[----:B------:R-:W-:-:S02]  /*1cab0*/  PRMT R11, RZ, 0x7610, R11 ;  /* 0x00007610ff0b7816 */ /* 0x000fc4000000000b */
[----:B-1----:R-:W-:Y:S01]  /*1cac0*/  MOV R2, UR52 ;  /* 0x0000003400027c02 */ /* 0x002fe20008000f00 */
[----:B------:R0:W-:Y:S01]  /*1cad0*/  STL [R1+0x18f4], R0 ;  /* 0x0018f40001007387 */ /* 0x0001e20000100800 */
[----:B------:R-:W-:Y:S02]  /*1cae0*/  PRMT R64, RZ, 0x7610, R64 ;  /* 0x00007610ff407816 */ /* 0x000fe40000000040 */
[----:B------:R-:W-:Y:S01]  /*1caf0*/  PRMT R10, RZ, 0x7610, R10 ;  /* 0x00007610ff0a7816 */ /* 0x000fe2000000000a */
[----:B------:R1:W-:Y:S01]  /*1cb00*/  STL [R1+0x18ec], R2 ;  /* 0x0018ec0201007387 */ /* 0x0003e20000100800 */
[----:B------:R-:W-:Y:S02]  /*1cb10*/  PRMT R65, RZ, 0x7610, R65 ;  /* 0x00007610ff417816 */ /* 0x000fe40000000041 */
[----:B------:R-:W-:Y:S01]  /*1cb20*/  PRMT R62, RZ, 0x7610, R62 ;  /* 0x00007610ff3e7816 */ /* 0x000fe2000000003e */
[----:B------:R2:W-:Y:S01]  /*1cb30*/  STL [R1+0x18e8], R6 ;  /* 0x0018e80601007387 */ /* 0x0005e20000100800 */
[----:B------:R-:W-:-:S02]  /*1cb40*/  PRMT R63, RZ, 0x7610, R63 ;  /* 0x00007610ff3f7816 */ /* 0x000fc4000000003f */
[----:B0-----:R-:W-:Y:S02]  /*1cb50*/  MOV R0, UR6 ;  /* 0x0000000600007c02 */ /* 0x001fe40008000f00 */
[----:B------:R-:W-:Y:S02]  /*1cb60*/  PRMT R60, RZ, 0x7610, R60 ;  /* 0x00007610ff3c7816 */ /* 0x000fe4000000003c */
[----:B-1----:R-:W-:Y:S01]  /*1cb70*/  MOV R2, UR5 ;  /* 0x0000000500027c02 */ /* 0x002fe20008000f00 */
[----:B------:R0:W-:Y:S01]  /*1cb80*/  STL [R1+0x18e4], R0 ;  /* 0x0018e40001007387 */ /* 0x0001e20000100800 */
[----:B------:R-:W-:Y:S02]  /*1cb90*/  PRMT R61, RZ, 0x7610, R61 ;  /* 0x00007610ff3d7816 */ /* 0x000fe4000000003d */
[----:B--2---:R-:W-:Y:S02]  /*1cba0*/  MOV R6, UR4 ;  /* 0x0000000400067c02 */ /* 0x004fe40008000f00 */
[----:B------:R-:W-:-:S02]  /*1cbb0*/  PRMT R58, RZ, 0x7610, R58 ;  /* 0x00007610ff3a7816 */ /* 0x000fc4000000003a */
[----:B------:R-:W-:Y:S02]  /*1cbc0*/  PRMT R59, RZ, 0x7610, R59 ;  /* 0x00007610ff3b7816 */ /* 0x000fe4000000003b */
[----:B------:R-:W-:Y:S01]  /*1cbd0*/  PRMT R252, RZ, 0x7610, R252 ;  /* 0x00007610fffc7816 */ /* 0x000fe200000000fc */
[----:B0-----:R-:W2:Y:S01]  /*1cbe0*/  LDL R0, [R1+0xfac] ;  /* 0x000fac0001007983 */ /* 0x001ea20000100800 */
[----:B------:R-:W-:Y:S02]  /*1cbf0*/  PRMT R56, RZ, 0x7610, R56 ;  /* 0x00007610ff387816 */ /* 0x000fe40000000038 */
[----:B------:R-:W-:Y:S01]  /*1cc00*/  PRMT R248, RZ, 0x7610, R248 ;  /* 0x00007610fff87816 */ /* 0x000fe200000000f8 */
[----:B------:R0:W-:Y:S01]  /*1cc10*/  STL [R1+0x18e0], R2 ;  /* 0x0018e00201007387 */ /* 0x0001e20000100800 */
[----:B------:R-:W-:Y:S02]  /*1cc20*/  PRMT R242, RZ, 0x7610, R242 ;  /* 0x00007610fff27816 */ /* 0x000fe400000000f2 */
[----:B------:R-:W-:-:S02]  /*1cc30*/  PRMT R57, RZ, 0x7610, R57 ;  /* 0x00007610ff397816 */ /* 0x000fc40000000039 */
[----:B------:R-:W-:Y:S02]  /*1cc40*/  PRMT R236, RZ, 0x7610, R236 ;  /* 0x00007610ffec7816 */ /* 0x000fe400000000ec */
[----:B------:R-:W-:Y:S02]  /*1cc50*/  PRMT R54, RZ, 0x7610, R54 ;  /* 0x00007610ff367816 */ /* 0x000fe40000000036 */
[----:B------:R-:W-:Y:S01]  /*1cc60*/  PRMT R230, RZ, 0x7610, R230 ;  /* 0x00007610ffe67816 */ /* 0x000fe200000000e6 */
[----:B0-----:R-:W0:Y:S01]  /*1cc70*/  LDC R2, c[0x0][0x230] ;  /* 0x00008c00ff027b82 */ /* 0x001e220000000800 */
[----:B------:R1:W-:Y:S01]  /*1cc80*/  STL [R1+0x18dc], R6 ;  /* 0x0018dc0601007387 */ /* 0x0003e20000100800 */
[----:B------:R-:W-:Y:S02]  /*1cc90*/  PRMT R55, RZ, 0x7610, R55 ;  /* 0x00007610ff377816 */ /* 0x000fe40000000037 */
[----:B------:R-:W-:Y:S01]  /*1cca0*/  PRMT R225, RZ, 0x7610, R225 ;  /* 0x00007610ffe17816 */ /* 0x000fe200000000e1 */
[----:B------:R4:W-:Y:S01]  /*1ccb0*/  STL [R1+0x1dd8], R12 ;  /* 0x001dd80c01007387 */ /* 0x0009e20000100800 */
[----:B------:R-:W-:-:S02]  /*1ccc0*/  PRMT R52, RZ, 0x7610, R52 ;  /* 0x00007610ff347816 */ /* 0x000fc40000000034 */
[----:B------:R-:W-:Y:S02]  /*1ccd0*/  PRMT R219, RZ, 0x7610, R219 ;  /* 0x00007610ffdb7816 */ /* 0x000fe400000000db */
[----:B------:R-:W-:Y:S02]  /*1cce0*/  PRMT R251, RZ, 0x7610, R251 ;  /* 0x00007610fffb7816 */ /* 0x000fe400000000fb */
[----:B------:R-:W-:Y:S02]  /*1ccf0*/  PRMT R213, RZ, 0x7610, R213 ;  /* 0x00007610ffd57816 */ /* 0x000fe400000000d5 */
[----:B------:R-:W-:Y:S02]  /*1cd00*/  PRMT R247, RZ, 0x7610, R247 ;  /* 0x00007610fff77816 */ /* 0x000fe400000000f7 */
[----:B------:R-:W-:Y:S02]  /*1cd10*/  PRMT R208, RZ, 0x7610, R208 ;  /* 0x00007610ffd07816 */ /* 0x000fe400000000d0 */
[----:B------:R-:W-:-:S02]  /*1cd20*/  PRMT R241, RZ, 0x7610, R241 ;  /* 0x00007610fff17816 */ /* 0x000fc400000000f1 */
[----:B------:R-:W-:Y:S02]  /*1cd30*/  PRMT R203, RZ, 0x7610, R203 ;  /* 0x00007610ffcb7816 */ /* 0x000fe400000000cb */
[----:B------:R-:W-:Y:S01]  /*1cd40*/  PRMT R235, RZ, 0x7610, R235 ;  /* 0x00007610ffeb7816 */ /* 0x000fe200000000eb */
[----:B0-----:R-:W-:Y:S01]  /*1cd50*/  IMAD R2, R25, -0x80, R2 ;  /* 0xffffff8019027824 */ /* 0x001fe200078e0202 */
[----:B------:R-:W-:Y:S02]  /*1cd60*/  PRMT R198, RZ, 0x7610, R198 ;  /* 0x00007610ffc67816 */ /* 0x000fe400000000c6 */
[----:B------:R-:W-:Y:S02]  /*1cd70*/  PRMT R229, RZ, 0x7610, R229 ;  /* 0x00007610ffe57816 */ /* 0x000fe400000000e5 */
[----:B------:R-:W-:Y:S02]  /*1cd80*/  ISETP.GT.AND P0, PT, R2, RZ, PT ;  /* 0x000000ff0200720c */ /* 0x000fe40003f04270 */
[----:B------:R-:W-:-:S02]  /*1cd90*/  PRMT R193, RZ, 0x7610, R193 ;  /* 0x00007610ffc17816 */ /* 0x000fc400000000c1 */
[----:B------:R-:W-:Y:S02]  /*1cda0*/  PRMT R224, RZ, 0x7610, R224 ;  /* 0x00007610ffe07816 */ /* 0x000fe400000000e0 */
[----:B------:R-:W-:Y:S02]  /*1cdb0*/  PRMT R188, RZ, 0x7610, R188 ;  /* 0x00007610ffbc7816 */ /* 0x000fe400000000bc */
[----:B------:R-:W-:Y:S02]  /*1cdc0*/  PRMT R218, RZ, 0x7610, R218 ;  /* 0x00007610ffda7816 */ /* 0x000fe400000000da */
[----:B------:R-:W-:Y:S02]  /*1cdd0*/  PRMT R223, RZ, 0x7610, R223 ;  /* 0x00007610ffdf7816 */ /* 0x000fe400000000df */
[----:B------:R-:W-:Y:S01]  /*1cde0*/  PRMT R53, RZ, 0x7610, R53 ;  /* 0x00007610ff357816 */ /* 0x000fe20000000035 */
[----:B-1----:R-:W-:Y:S01]  /*1cdf0*/  @P0 IMAD.MOV.U32 R6, RZ, RZ, R12 ;  /* 0x000000ffff060224 */ /* 0x002fe200078e000c */
[----:B------:R-:W-:Y:S01]  /*1ce00*/  PRMT R217, RZ, 0x7610, R217 ;  /* 0x00007610ffd97816 */ /* 0x000fe200000000d9 */
[----:B----4-:R-:W4:Y:S01]  /*1ce10*/  LDL.LU R12, [R1+0xfb0] ;  /* 0x000fb000010c7983 */ /* 0x010f220000300800 */
[----:B------:R-:W-:Y:S01]  /*1ce20*/  ISETP.GT.AND P1, PT, R2, 0x1, PT ;  /* 0x000000010200780c */ /* 0x000fe20003f24270 */
[----:B------:R-:W-:Y:S01]  /*1ce30*/  @P0 IMAD.MOV.U32 R7, RZ, RZ, R5 ;  /* 0x000000ffff070224 */ /* 0x000fe200078e0005 */
[----:B------:R-:W-:-:S02]  /*1ce40*/  PRMT R250, RZ, 0x7610, R250 ;  /* 0x00007610fffa7816 */ /* 0x000fc400000000fa */
[----:B------:R-:W-:Y:S02]  /*1ce50*/  PRMT R212, RZ, 0x7610, R212 ;  /* 0x00007610ffd47816 */ /* 0x000fe400000000d4 */
[----:B------:R0:W3:Y:S01]  /*1ce60*/  @P0 LDG.E.U8 R89, desc[UR56][R6.64] ;  /* 0x0000003806590981 */ /* 0x0000e2000c1e1100 */
[----:B------:R-:W-:Y:S02]  /*1ce70*/  PRMT R246, RZ, 0x7610, R246 ;  /* 0x00007610fff67816 */ /* 0x000fe400000000f6 */
[----:B------:R-:W-:Y:S02]  /*1ce80*/  PRMT R207, RZ, 0x7610, R207 ;  /* 0x00007610ffcf7816 */ /* 0x000fe400000000cf */
[----:B------:R-:W-:Y:S02]  /*1ce90*/  PRMT R240, RZ, 0x7610, R240 ;  /* 0x00007610fff07816 */ /* 0x000fe400000000f0 */
[----:B------:R-:W-:Y:S02]  /*1cea0*/  PRMT R202, RZ, 0x7610, R202 ;  /* 0x00007610ffca7816 */ /* 0x000fe400000000ca */
[----:B------:R-:W-:Y:S01]  /*1ceb0*/  PRMT R234, RZ, 0x7610, R234 ;  /* 0x00007610ffea7816 */ /* 0x000fe200000000ea */
[----:B0-----:R-:W-:Y:S01]  /*1cec0*/  @P0 IMAD.MOV.U32 R6, RZ, RZ, R14 ;  /* 0x000000ffff060224 */ /* 0x001fe200078e000e */
[----:B------:R-:W-:Y:S01]  /*1ced0*/  PRMT R197, RZ, 0x7610, R197 ;  /* 0x00007610ffc57816 */ /* 0x000fe200000000c5 */
        /* <DEDUP_REMOVED lines=101> */
[----:B------:R-:W-:Y:S01]  /*1d530*/  MOV R27, UR53 ;  /* 0x00000035001b7c02 */ /* 0x000fe20008000f00 */
[----:B--2---:R-:W-:Y:S02]  /*1d540*/  @P1 IMAD.MOV.U32 R7, RZ, RZ, R0 ;  /* 0x000000ffff071224 */ /* 0x004fe400078e0000 */
[----:B----4-:R-:W-:-:S05]  /*1d550*/  @P1 IMAD.MOV.U32 R6, RZ, RZ, R12 ;  /* 0x000000ffff061224 */ /* 0x010fca00078e000c */
[----:B------:R-:W2:Y:S04]  /*1d560*/  @P1 LDG.E.U8 R87, desc[UR56][R6.64] ;  /* 0x0000003806571981 */ /* 0x000ea8000c1e1100 */
[----:B------:R0:W-:Y:S04]  /*1d570*/  STL [R1+0x1bcc], R5 ;  /* 0x001bcc0501007387 */ /* 0x0001e80000100800 */
[----:B0-----:R-:W4:Y:S04]  /*1d580*/  LDL.LU R5, [R1+0xf98] ;  /* 0x000f980001057983 */ /* 0x001f280000300800 */
[----:B---3--:R0:W-:Y:S04]  /*1d590*/  STL [R1+0x674], R89 ;  /* 0x0006745901007387 */ /* 0x0081e80000100800 */
[----:B0-----:R-:W3:Y:S04]  /*1d5a0*/  LDL.LU R89, [R1+0x1fcc] ;  /* 0x001fcc0001597983 */ /* 0x001ee80000300800 */
[----:B------:R-:W-:Y:S04]  /*1d5b0*/  STL [R1+0x1e58], R14 ;  /* 0x001e580e01007387 */ /* 0x000fe80000100800 */
[----:B------:R0:W-:Y:S04]  /*1d5c0*/  STL [R1+0x1bc8], R13 ;  /* 0x001bc80d01007387 */ /* 0x0001e80000100800 */
[----:B------:R1:W-:Y:S01]  /*1d5d0*/  STL [R1+0x6ac], R86 ;  /* 0x0006ac5601007387 */ /* 0x0003e20000100800 */
[----:B0-----:R-:W-:-:S03]  /*1d5e0*/  IMAD.MOV.U32 R13, RZ, RZ, R25 ;  /* 0x000000ffff0d7224 */ /* 0x001fc600078e0019 */
[----:B-1----:R-:W3:Y:S04]  /*1d5f0*/  LDL.LU R86, [R1+0x1fc8] ;  /* 0x001fc80001567983 */ /* 0x002ee80000300800 */
[----:B------:R-:W3:Y:S04]  /*1d600*/  LDL.LU R25, [R1+0xf90] ;  /* 0x000f900001197983 */ /* 0x000ee80000300800 */
[----:B------:R-:W-:Y:S04]  /*1d610*/  STL [R1+0x1e84], R12 ;  /* 0x001e840c01007387 */ /* 0x000fe80000100800 */
[----:B------:R-:W3:Y:S04]  /*1d620*/  LDL.LU R0, [R1+0xf88] ;  /* 0x000f880001007983 */ /* 0x000ee80000300800 */
[----:B--2---:R0:W-:Y:S04]  /*1d630*/  STL [R1+0x664], R87 ;  /* 0x0006645701007387 */ /* 0x0041e80000100800 */
[----:B0-----:R-:W2:Y:S04]  /*1d640*/  LDL.LU R87, [R1+0x1fc4] ;  /* 0x001fc40001577983 */ /* 0x001ea80000300800 */
[----:B------:R-:W4:Y:S04]  /*1d650*/  LDL R6, [R1+0xfa4] ;  /* 0x000fa40001067983 */ /* 0x000f280000100800 */
[----:B------:R-:W4:Y:S02]  /*1d660*/  LDL R7, [R1+0xfa8] ;  /* 0x000fa80001077983 */ /* 0x000f240000100800 */
[----:B----4-:R-:W-:-:S04]  /*1d670*/  @P1 LOP3.LUT R7, R7, R6, RZ, 0x3c, !PT ;  /* 0x0000000607071212 */ /* 0x010fc800078e3cff */
[----:B------:R-:W-:-:S04]  /*1d680*/  @P1 LOP3.LUT R6, R7, R6, RZ, 0x3c, !PT ;  /* 0x0000000607061212 */ /* 0x000fc800078e3cff */
[----:B------:R-:W-:-:S05]  /*1d690*/  @P1 LOP3.LUT R7, R7, R6, RZ, 0x3c, !PT ;  /* 0x0000000607071212 */ /* 0x000fca00078e3cff */
[----:B------:R-:W4:Y:S01]  /*1d6a0*/  @P1 LDG.E.U8 R84, desc[UR56][R6.64] ;  /* 0x0000003806541981 */ /* 0x000f22000c1e1100 */
[----:B------:R-:W-:-:S03]  /*1d6b0*/  ISETP.GT.AND P2, PT, R2, 0x2, PT ;  /* 0x000000020200780c */ /* 0x000fc60003f44270 */
[----:B----4-:R0:W-:Y:S04]  /*1d6c0*/  STL [R1+0x6a8], R84 ;  /* 0x0006a85401007387 */ /* 0x0101e80000100800 */
[----:B0-----:R-:W4:Y:S04]  /*1d6d0*/  LDL.LU R84, [R1+0x1fc0] ;  /* 0x001fc00001547983 */ /* 0x001f280000300800 */
[----:B------:R-:W3:Y:S04]  /*1d6e0*/  LDL R6, [R1+0xf9c] ;  /* 0x000f9c0001067983 */ /* 0x000ee80000100800 */
[----:B------:R-:W3:Y:S02]  /*1d6f0*/  LDL R7, [R1+0xfa0] ;  /* 0x000fa00001077983 */ /* 0x000ee40000100800 */
[----:B---3--:R-:W-:-:S04]  /*1d700*/  @P2 LOP3.LUT R7, R7, R6, RZ, 0x3c, !PT ;  /* 0x0000000607072212 */ /* 0x008fc800078e3cff */
[----:B------:R-:W-:-:S04]  /*1d710*/  @P2 LOP3.LUT R6, R7, R6, RZ, 0x3c, !PT ;  /* 0x0000000607062212 */ /* 0x000fc800078e3cff */
[----:B------:R-:W-:-:S05]  /*1d720*/  @P2 LOP3.LUT R7, R7, R6, RZ, 0x3c, !PT ;  /* 0x0000000607072212 */ /* 0x000fca00078e3cff */
[----:B------:R-:W3:Y:S04]  /*1d730*/  @P2 LDG.E.U8 R85, desc[UR56][R6.64] ;  /* 0x0000003806552981 */ /* 0x000ee8000c1e1100 */
[----:B---3--:R0:W-:Y:S04]  /*1d740*/  STL [R1+0x660], R85 ;  /* 0x0006605501007387 */ /* 0x0081e80000100800 */
[----:B0-----:R-:W4:Y:S04]  /*1d750*/  LDL.LU R85, [R1+0x1fbc] ;  /* 0x001fbc0001557983 */ /* 0x001f280000300800 */
[----:B------:R-:W3:Y:S01]  /*1d760*/  LDL R7, [R1+0xf94] ;  /* 0x000f940001077983 */ /* 0x000ee20000100800 */
[----:B------:R-:W-:-:S05]  /*1d770*/  @P2 IMAD.MOV.U32 R6, RZ, RZ, R5 ;  /* 0x000000ffff062224 */ /* 0x000fca00078e0005 */
[----:B---3--:R-:W3:Y:S04]  /*1d780*/  @P2 LDG.E.U8 R82, desc[UR56][R6.64] ;  /* 0x0000003806522981 */ /* 0x008ee8000c1e1100 */
[----:B------:R-:W-:Y:S01]  /*1d790*/  STL [R1+0x1bd0], R5 ;  /* 0x001bd00501007387 */ /* 0x000fe20000100800 */
[----:B------:R-:W-:-:S03]  /*1d7a0*/  ISETP.GT.AND P0, PT, R2, 0x3, PT ;  /* 0x000000030200780c */ /* 0x000fc60003f04270 */
[----:B---3--:R0:W-:Y:S04]  /*1d7b0*/  STL [R1+0x6a4], R82 ;  /* 0x0006a45201007387 */ /* 0x0081e80000100800 */
[----:B0-----:R-:W3:Y:S04]  /*1d7c0*/  LDL.LU R82, [R1+0x1fb8] ;  /* 0x001fb80001527983 */ /* 0x001ee80000300800 */
[----:B------:R-:W2:Y:S02]  /*1d7d0*/  LDL R7, [R1+0xf8c] ;  /* 0x000f8c0001077983 */ /* 0x000ea40000100800 */
[----:B------:R-:W-:-:S05]  /*1d7e0*/  @P0 IMAD.MOV.U32 R6, RZ, RZ, R25 ;  /* 0x000000ffff060224 */ /* 0x000fca00078e0019 */
[----:B--2---:R-:W2:Y:S04]  /*1d7f0*/  @P0 LDG.E.U8 R83, desc[UR56][R6.64] ;  /* 0x0000003806530981 */ /* 0x004ea8000c1e1100 */
[----:B--2---:R0:W-:Y:S04]  /*1d800*/  STL [R1+0x650], R83 ;  /* 0x0006505301007387 */ /* 0x0041e80000100800 */
[----:B0-----:R-:W3:Y:S04]  /*1d810*/  LDL.LU R83, [R1+0x1fb4] ;  /* 0x001fb40001537983 */ /* 0x001ee80000300800 */
[----:B------:R-:W2:Y:S01]  /*1d820*/  LDL R7, [R1+0xf84] ;  /* 0x000f840001077983 */ /* 0x000ea20000100800 */
[----:B------:R-:W-:-:S05]  /*1d830*/  @P0 IMAD.MOV.U32 R6, RZ, RZ, R0 ;  /* 0x000000ffff060224 */ /* 0x000fca00078e0000 */
[----:B--2---:R-:W2:Y:S04]  /*1d840*/  @P0 LDG.E.U8 R80, desc[UR56][R6.64] ;  /* 0x0000003806500981 */ /* 0x004ea8000c1e1100 */
[----:B------:R-:W-:Y:S01]  /*1d850*/  STL [R1+0x1e5c], R0 ;  /* 0x001e5c0001007387 */ /* 0x000fe20000100800 */
[----:B------:R-:W-:-:S03]  /*1d860*/  ISETP.GT.AND P1, PT, R2, 0x4, PT ;  /* 0x000000040200780c */ /* 0x000fc60003f24270 */
[----:B--2---:R0:W-:Y:S04]  /*1d870*/  STL [R1+0x6a0], R80 ;  /* 0x0006a05001007387 */ /* 0x0041e80000100800 */
[----:B0-----:R-:W2:Y:S04]  /*1d880*/  LDL.LU R80, [R1+0x1fb0] ;  /* 0x001fb00001507983 */ /* 0x001ea80000300800 */
[----:B------:R-:W4:Y:S04]  /*1d890*/  LDL R6, [R1+0xf7c] ;  /* 0x000f7c0001067983 */ /* 0x000f280000100800 */
[----:B------:R-:W4:Y:S02]  /*1d8a0*/  LDL R7, [R1+0xf80] ;  /* 0x000f800001077983 */ /* 0x000f240000100800 */
[----:B----4-:R-:W-:-:S04]  /*1d8b0*/  @P1 LOP3.LUT R7, R7, R6, RZ, 0x3c, !PT ;  /* 0x0000000607071212 */ /* 0x010fc800078e3cff */
[----:B------:R-:W-:-:S04]  /*1d8c0*/  @P1 LOP3.LUT R6, R7, R6, RZ, 0x3c, !PT ;  /* 0x0000000607061212 */ /* 0x000fc800078e3cff */
[----:B------:R-:W-:-:S05]  /*1d8d0*/  @P1 LOP3.LUT R7, R7, R6, RZ, 0x3c, !PT ;  /* 0x0000000607071212 */ /* 0x000fca00078e3cff */
[----:B------:R-:W4:Y:S04]  /*1d8e0*/  @P1 LDG.E.U8 R81, desc[UR56][R6.64] ;  /* 0x0000003806511981 */ /* 0x000f28000c1e1100 */
[----:B----4-:R0:W-:Y:S04]  /*1d8f0*/  STL [R1+0x64c], R81 ;  /* 0x00064c5101007387 */ /* 0x0101e80000100800 */
        /* <DEDUP_REMOVED lines=18> */
[----:B------:R-:W3:Y:S04]  /*1da20*/  LDL R6, [R1+0xf64] ;  /* 0x000f640001067983 */ /* 0x000ee80000100800 */
[----:B------:R-:W3:Y:S02]  /*1da30*/  LDL R7, [R1+0xf68] ;  /* 0x000f680001077983 */ /* 0x000ee40000100800 */
[----:B---3--:R-:W-:-:S04]  /*1da40*/  @P2 LOP3.LUT R7, R7, R6, RZ, 0x3c, !PT ;  /* 0x0000000607072212 */ /* 0x008fc800078e3cff */
[----:B------:R-:W-:-:S04]  /*1da50*/  @P2 LOP3.LUT R6, R7, R6, RZ, 0x3c, !PT ;  /* 0x0000000607062212 */ /* 0x000fc800078e3cff */
[----:B------:R-:W-:-:S05]  /*1da60*/  @P2 LOP3.LUT R7, R7, R6, RZ, 0x3c, !PT ;  /* 0x0000000607072212 */ /* 0x000fca00078e3cff */
[----:B------:R-:W3:Y:S01]  /*1da70*/  @P2 LDG.E.U8 R76, desc[UR56][R6.64] ;  /* 0x00000038064c2981 */ /* 0x000ee2000c1e1100 */
[----:B------:R-:W-:-:S03]  /*1da80*/  ISETP.GT.AND P0, PT, R2, 0x6, PT ;  /* 0x000000060200780c */ /* 0x000fc60003f04270 */
[----:B---3--:R0:W-:Y:S04]  /*1da90*/  STL [R1+0x698], R76 ;  /* 0x0006984c01007387 */ /* 0x0081e80000100800 */
[----:B0-----:R-:W3:Y:S04]  /*1daa0*/  LDL.LU R76, [R1+0x1fa0] ;  /* 0x001fa000014c7983 */ /* 0x001ee80000300800 */
[----:B------:R-:W2:Y:S04]  /*1dab0*/  LDL R6, [R1+0xf5c] ;  /* 0x000f5c0001067983 */ /* 0x000ea80000100800 */
[----:B------:R-:W2:Y:S02]  /*1dac0*/  LDL R7, [R1+0xf60] ;  /* 0x000f600001077983 */ /* 0x000ea40000100800 */
[----:B--2---:R-:W-:-:S04]  /*1dad0*/  @P0 LOP3.LUT R7, R7, R6, RZ, 0x3c, !PT ;  /* 0x0000000607070212 */ /* 0x004fc800078e3cff */
[----:B------:R-:W-:-:S04]  /*1dae0*/  @P0 LOP3.LUT R6, R7, R6, RZ, 0x3c, !PT ;  /* 0x0000000607060212 */ /* 0x000fc800078e3cff */
[----:B------:R-:W-:-:S05]  /*1daf0*/  @P0 LOP3.LUT R7, R7, R6, RZ, 0x3c, !PT ;  /* 0x0000000607070212 */ /* 0x000fca00078e3cff */
[----:B------:R-:W2:Y:S04]  /*1db00*/  @P0 LDG.E.U8 R77, desc[UR56][R6.64] ;  /* 0x00000038064d0981 */ /* 0x000ea8000c1e1100 */
[----:B--2---:R0:W-:Y:S04]  /*1db10*/  STL [R1+0x634], R77 ;  /* 0x0006344d01007387 */ /* 0x0041e80000100800 */
[----:B0-----:R-:W3:Y:S04]  /*1db20*/  LDL.LU R77, [R1+0x1f9c] ;  /* 0x001f9c00014d7983 */ /* 0x001ee80000300800 */
[----:B------:R-:W2:Y:S04]  /*1db30*/  LDL R6, [R1+0xf54] ;  /* 0x000f540001067983 */ /* 0x000ea80000100800 */
[----:B------:R-:W2:Y:S02]  /*1db40*/  LDL R7, [R1+0xf58] ;  /* 0x000f580001077983 */ /* 0x000ea40000100800 */
[----:B--2---:R-:W-:-:S04]  /*1db50*/  @P0 LOP3.LUT R7, R7, R6, RZ, 0x3c, !PT ;  /* 0x0000000607070212 */ /* 0x004fc800078e3cff */
[----:B------:R-:W-:-:S04]  /*1db60*/  @P0 LOP3.LUT R6, R7, R6, RZ, 0x3c, !PT ;  /* 0x0000000607060212 */ /* 0x000fc800078e3cff */
[----:B------:R-:W-:-:S05]  /*1db70*/  @P0 LOP3.LUT R7, R7, R6, RZ, 0x3c, !PT ;  /* 0x0000000607070212 */ /* 0x000fca00078e3cff */
[----:B------:R-:W2:Y:S01]  /*1db80*/  @P0 LDG.E.U8 R74, desc[UR56][R6.64] ;  /* 0x00000038064a0981 */ /* 0x000ea2000c1e1100 */
        /* <DEDUP_REMOVED lines=25> */
[----:B------:R0:W3:Y:S04]  /*1dd20*/  @P2 LDG.E.U8 R9, desc[UR56][R6.64] ;  /* 0x0000003806092981 */ /* 0x0000e8000c1e1100 */
[----:B------:R-:W0:Y:S04]  /*1dd30*/  LDL R6, [R1+0xf34] ;  /* 0x000f340001067983 */ /* 0x000e280000100800 */
[----:B------:R-:W0:Y:S02]  /*1dd40*/  LDL R7, [R1+0xf38] ;  /* 0x000f380001077983 */ /* 0x000e240000100800 */
[----:B0-----:R-:W-:-:S04]  /*1dd50*/  @P2 LOP3.LUT R7, R7, R6, RZ, 0x3c, !PT ;  /* 0x0000000607072212 */ /* 0x001fc800078e3cff */
[----:B------:R-:W-:-:S04]  /*1dd60*/  @P2 LOP3.LUT R6, R7, R6, RZ, 0x3c, !PT ;  /* 0x0000000607062212 */ /* 0x000fc800078e3cff */
[----:B------:R-:W-:-:S05]  /*1dd70*/  @P2 LOP3.LUT R7, R7, R6, RZ, 0x3c, !PT ;  /* 0x0000000607072212 */ /* 0x000fca00078e3cff */
[----:B------:R-:W2:Y:S01]  /*1dd80*/  @P2 LDG.E.U8 R73, desc[UR56][R6.64] ;  /* 0x0000003806492981 */ /* 0x000ea2000c1e1100 */
[----:B------:R-:W-:-:S03]  /*1dd90*/  ISETP.GT.AND P0, PT, R2, 0x9, PT ;  /* 0x000000090200780c */ /* 0x000fc60003f04270 */
[----:B--2---:R0:W-:Y:S04]  /*1dda0*/  STL [R1+0x68c], R73 ;  /* 0x00068c4901007387 */ /* 0x0041e80000100800 */
[----:B0-----:R-:W4:Y:S04]  /*1ddb0*/  LDL.LU R73, [R1+0x1f8c] ;  /* 0x001f8c0001497983 */ /* 0x001f280000300800 */
[----:B------:R-:W2:Y:S04]  /*1ddc0*/  LDL R6, [R1+0xf2c] ;  /* 0x000f2c0001067983 */ /* 0x000ea80000100800 */
[----:B------:R-:W2:Y:S02]  /*1ddd0*/  LDL R7, [R1+0xf30] ;  /* 0x000f300001077983 */ /* 0x000ea40000100800 */
[----:B--2---:R-:W-:-:S04]  /*1dde0*/  @P0 LOP3.LUT R7, R7, R6, RZ, 0x3c, !PT ;  /* 0x0000000607070212 */ /* 0x004fc800078e3cff */
[----:B------:R-:W-:-:S04]  /*1ddf0*/  @P0 LOP3.LUT R6, R7, R6, RZ, 0x3c, !PT ;  /* 0x0000000607060212 */ /* 0x000fc800078e3cff */
[----:B------:R-:W-:-:S05]  /*1de00*/  @P0 LOP3.LUT R7, R7, R6, RZ, 0x3c, !PT ;  /* 0x0000000607070212 */ /* 0x000fca00078e3cff */
[----:B------:R0:W2:Y:S04]  /*1de10*/  @P0 LDG.E.U8 R8, desc[UR56][R6.64] ;  /* 0x0000003806080981 */ /* 0x0000a8000c1e1100 */
[----:B------:R-:W0:Y:S04]  /*1de20*/  LDL R6, [R1+0xf24] ;  /* 0x000f240001067983 */ /* 0x000e280000100800 */
[----:B------:R-:W0:Y:S02]  /*1de30*/  LDL R7, [R1+0xf28] ;  /* 0x000f280001077983 */ /* 0x000e240000100800 */
[----:B0-----:R-:W-:-:S04]  /*1de40*/  @P0 LOP3.LUT R7, R7, R6, RZ, 0x3c, !PT ;  /* 0x0000000607070212 */ /* 0x001fc800078e3cff */
[----:B------:R-:W-:-:S04]  /*1de50*/  @P0 LOP3.LUT R6, R7, R6, RZ, 0x3c, !PT ;  /* 0x0000000607060212 */ /* 0x000fc800078e3cff */
[----:B------:R-:W-:-:S05]  /*1de60*/  @P0 LOP3.LUT R7, R7, R6, RZ, 0x3c, !PT ;  /* 0x0000000607070212 */ /* 0x000fca00078e3cff */
[----:B------:R-:W3:Y:S01]  /*1de70*/  @P0 LDG.E.U8 R70, desc[UR56][R6.64] ;  /* 0x0000003806460981 */ /* 0x000ee2000c1e1100 */
[----:B------:R-:W-:-:S03]  /*1de80*/  ISETP.GT.AND P1, PT, R2, 0xa, PT ;  /* 0x0000000a0200780c */ /* 0x000fc60003f24270 */
[----:B---3--:R0:W-:Y:S04]  /*1de90*/  STL [R1+0x680], R70 ;  /* 0x0006804601007387 */ /* 0x0081e80000100800 */
[----:B0-----:R-:W3:Y:S04]  /*1dea0*/  LDL.LU R70, [R1+0x1f88] ;  /* 0x001f880001467983 */ /* 0x001ee80000300800 */
[----:B------:R-:W4:Y:S04]  /*1deb0*/  LDL R6, [R1+0xf1c] ;  /* 0x000f1c0001067983 */ /* 0x000f280000100800 */
[----:B------:R-:W4:Y:S02]  /*1dec0*/  LDL R7, [R1+0xf20] ;  /* 0x000f200001077983 */ /* 0x000f240000100800 */
[----:B----4-:R-:W-:-:S04]  /*1ded0*/  @P1 LOP3.LUT R7, R7, R6, RZ, 0x3c, !PT ;  /* 0x0000000607071212 */ /* 0x010fc800078e3cff */
[----:B------:R-:W-:-:S04]  /*1dee0*/  @P1 LOP3.LUT R6, R7, R6, RZ, 0x3c, !PT ;  /* 0x0000000607061212 */ /* 0x000fc800078e3cff */
[----:B------:R-:W-:-:S05]  /*1def0*/  @P1 LOP3.LUT R7, R7, R6, RZ, 0x3c, !PT ;  /* 0x0000000607071212 */ /* 0x000fca00078e3cff */
[----:B------:R-:W4:Y:S04]  /*1df00*/  @P1 LDG.E.U8 R71, desc[UR56][R6.64] ;  /* 0x0000003806471981 */ /* 0x000f28000c1e1100 */
[----:B----4-:R0:W-:Y:S04]  /*1df10*/  STL [R1+0x600], R71 ;  /* 0x0006004701007387 */ /* 0x0101e80000100800 */
[----:B0-----:R-:W3:Y:S04]  /*1df20*/  LDL.LU R71, [R1+0x1f84] ;  /* 0x001f840001477983 */ /* 0x001ee80000300800 */
        /* <DEDUP_REMOVED lines=44> */
[----:B------:R0:W4:Y:S04]  /*1e1f0*/  @P1 LDG.E.U8 R237, desc[UR56][R6.64] ;  /* 0x0000003806ed1981 */ /* 0x000128000c1e1100 */
        /* <DEDUP_REMOVED lines=8> */
[----:B0-----:R-:W2:Y:S04]  /*1e280*/  LDL.LU R67, [R1+0x1f74] ;  /* 0x001f740001437983 */ /* 0x001ea80000300800 */
        /* <DEDUP_REMOVED lines=103> */
[----:B------:R-:W0:Y:S01]  /*1e900*/  LDL R7, [R1+0xe78] ;  /* 0x000e780001077983 */ /* 0x000e220000100800 */
[----:B------:R-:W-:Y:S02]  /*1e910*/  PRMT R5, RZ, 0x7610, R5 ;  /* 0x00007610ff057816 */ /* 0x000fe40000000005 */
[----:B0-----:R-:W-:-:S04]  /*1e920*/  @P2 LOP3.LUT R7, R7, R6, RZ, 0x3c, !PT ;  /* 0x0000000607072212 */ /* 0x001fc800078e3cff */
[----:B------:R-:W-:-:S04]  /*1e930*/  @P2 LOP3.LUT R6, R7, R6, RZ, 0x3c, !PT ;  /* 0x0000000607062212 */ /* 0x000fc800078e3cff */
[----:B------:R-:W-:-:S05]  /*1e940*/  @P2 LOP3.LUT R7, R7, R6, RZ, 0x3c, !PT ;  /* 0x0000000607072212 */ /* 0x000fca00078e3cff */
[----:B------:R-:W3:Y:S04]  /*1e950*/  @P2 LDG.E.U8 R5, desc[UR56][R6.64] ;  /* 0x0000003806052981 */ /* 0x000ee8000c1e1100 */
[----:B------:R-:W2:Y:S04]  /*1e960*/  LDL R6, [R1+0xe6c] ;  /* 0x000e6c0001067983 */ /* 0x000ea80000100800 */
[----:B------:R-:W2:Y:S01]  /*1e970*/  LDL R7, [R1+0xe70] ;  /* 0x000e700001077983 */ /* 0x000ea20000100800 */
[----:B------:R-:W-:-:S03]  /*1e980*/  ISETP.GT.AND P0, PT, R2, 0x15, PT ;  /* 0x000000150200780c */ /* 0x000fc60003f04270 */
[----:B---3--:R0:W-:Y:S04]  /*1e990*/  STL [R1+0x644], R5 ;  /* 0x0006440501007387 */ /* 0x0081e80000100800 */
[----:B0-----:R-:W3:Y:S06]  /*1e9a0*/  LDL R5, [R1+0xe50] ;  /* 0x000e500001057983 */ /* 0x001eec0000100800 */
        /* <DEDUP_REMOVED lines=28> */
[----:B------:R-:W4:Y:S02]  /*1eb70*/  LDL R7, [R1+0xe4c] ;  /* 0x000e4c0001077983 */ /* 0x000f240000100800 */
[----:B------:R-:W-:-:S02]  /*1eb80*/  @P2 IMAD.MOV.U32 R6, RZ, RZ, R5 ;  /* 0x000000ffff062224 */ /* 0x000fc400078e0005 */
[----:B------:R-:W3:Y:S04]  /*1eb90*/  LDL R5, [R1+0xe28] ;  /* 0x000e280001057983 */ /* 0x000ee80000100800 */
[----:B----4-:R0:W4:Y:S04]  /*1eba0*/  @P2 LDG.E.U8 R230, desc[UR56][R6.64] ;  /* 0x0000003806e62981 */ /* 0x010128000c1e1100 */
        /* <DEDUP_REMOVED lines=30> */
[----:B------:R-:W3:Y:S01]  /*1ed90*/  LDL R7, [R1+0xe24] ;  /* 0x000e240001077983 */ /* 0x000ee20000100800 */
[----:B0-----:R-:W-:Y:S01]  /*1eda0*/  @P1 IMAD.MOV.U32 R6, RZ, RZ, R5 ;  /* 0x000000ffff061224 */ /* 0x001fe200078e0005 */
[----:B------:R-:W-:-:S04]  /*1edb0*/  ISETP.GT.AND P2, PT, R2, 0x1a, PT ;  /* 0x0000001a0200780c */ /* 0x000fc80003f44270 */
[----:B---3--:R0:W3:Y:S04]  /*1edc0*/  @P1 LDG.E.U8 R251, desc[UR56][R6.64] ;  /* 0x0000003806fb1981 */ /* 0x0080e8000c1e1100 */
[----:B------:R-:W0:Y:S04]  /*1edd0*/  LDL R6, [R1+0xe1c] ;  /* 0x000e1c0001067983 */ /* 0x000e280000100800 */
[----:B------:R-:W0:Y:S02]  /*1ede0*/  LDL R7, [R1+0xe20] ;  /* 0x000e200001077983 */ /* 0x000e240000100800 */
[----:B0-----:R-:W-:-:S04]  /*1edf0*/  @P2 LOP3.LUT R7, R7, R6, RZ, 0x3c, !PT ;  /* 0x0000000607072212 */ /* 0x001fc800078e3cff */
        /* <DEDUP_REMOVED lines=8> */
[----:B------:R0:W3:Y:S04]  /*1ee80*/  @P2 LDG.E.U8 R247, desc[UR56][R6.64] ;  /* 0x0000003806f72981 */ /* 0x0000e8000c1e1100 */
[----:B------:R-:W0:Y:S04]  /*1ee90*/  LDL R6, [R1+0xe0c] ;  /* 0x000e0c0001067983 */ /* 0x000e280000100800 */
[----:B------:R-:W0:Y:S01]  /*1eea0*/  LDL R7, [R1+0xe10] ;  /* 0x000e100001077983 */ /* 0x000e220000100800 */
[----:B------:R-:W-:-:S13]  /*1eeb0*/  ISETP.GT.AND P0, PT, R2, 0x1b, PT ;  /* 0x0000001b0200780c */ /* 0x000fda0003f04270 */
[----:B0-----:R-:W-:-:S04]  /*1eec0*/  @P0 LOP3.LUT R7, R7, R6, RZ, 0x3c, !PT ;  /* 0x0000000607070212 */ /* 0x001fc800078e3cff */
[----:B------:R-:W-:-:S04]  /*1eed0*/  @P0 LOP3.LUT R6, R7, R6, RZ, 0x3c, !PT ;  /* 0x0000000607060212 */ /* 0x000fc800078e3cff */
[----:B------:R-:W-:-:S05]  /*1eee0*/  @P0 LOP3.LUT R7, R7, R6, RZ, 0x3c, !PT ;  /* 0x0000000607070212 */ /* 0x000fca00078e3cff */
[----:B------:R0:W3:Y:S04]  /*1eef0*/  @P0 LDG.E.U8 R208, desc[UR56][R6.64] ;  /* 0x0000003806d00981 */ /* 0x0000e8000c1e1100 */
[----:B------:R-:W0:Y:S04]  /*1ef00*/  LDL R6, [R1+0xe04] ;  /* 0x000e040001067983 */ /* 0x000e280000100800 */
[----:B------:R-:W0:Y:S01]  /*1ef10*/  LDL R7, [R1+0xe08] ;  /* 0x000e080001077983 */ /* 0x000e220000100800 */
[----:B------:R-:W-:-:S03]  /*1ef20*/  IMAD.MOV.U32 R5, RZ, RZ, R13 ;  /* 0x000000ffff057224 */ /* 0x000fc600078e000d */
[----:B------:R-:W4:Y:S01]  /*1ef30*/  LDL R13, [R1+0xe00] ;  /* 0x000e0000010d7983 */ /* 0x000f220000100800 */
[----:B0-----:R-:W-:-:S04]  /*1ef40*/  @P0 LOP3.LUT R7, R7, R6, RZ, 0x3c, !PT ;  /* 0x0000000607070212 */ /* 0x001fc800078e3cff */
[----:B------:R-:W-:-:S04]  /*1ef50*/  @P0 LOP3.LUT R6, R7, R6, RZ, 0x3c, !PT ;  /* 0x0000000607060212 */ /* 0x000fc800078e3cff */
[----:B------:R-:W-:-:S05]  /*1ef60*/  @P0 LOP3.LUT R7, R7, R6, RZ, 0x3c, !PT ;  /* 0x0000000607070212 */ /* 0x000fca00078e3cff */
[----:B------:R4:W3:Y:S04]  /*1ef70*/  @P0 LDG.E.U8 R241, desc[UR56][R6.64] ;  /* 0x0000003806f10981 */ /* 0x0008e8000c1e1100 */
[----:B------:R-:W2:Y:S01]  /*1ef80*/  LDL R7, [R1+0xdfc] ;  /* 0x000dfc0001077983 */ /* 0x000ea20000100800 */
[----:B------:R-:W-:-:S13]  /*1ef90*/  ISETP.GT.AND P1, PT, R2, 0x1c, PT ;  /* 0x0000001c0200780c */ /* 0x000fda0003f24270 */
[----:B----4-:R-:W-:Y:S01]  /*1efa0*/  @P1 IMAD.MOV.U32 R6, RZ, RZ, R13 ;  /* 0x000000ffff061224 */ /* 0x010fe200078e000d */
[----:B------:R-:W-:Y:S01]  /*1efb0*/  ISETP.GT.AND P2, PT, R2, 0x1d, PT ;  /* 0x0000001d0200780c */ /* 0x000fe20003f44270 */
[----:B------:R-:W4:Y:S04]  /*1efc0*/  LDL R13, [R1+0xdd8] ;  /* 0x000dd800010d7983 */ /* 0x000f280000100800 */
[----:B--2---:R0:W2:Y:S04]  /*1efd0*/  @P1 LDG.E.U8 R203, desc[UR56][R6.64] ;  /* 0x0000003806cb1981 */ /* 0x0040a8000c1e1100 */
[----:B------:R-:W0:Y:S04]  /*1efe0*/  LDL R6, [R1+0xdf4] ;  /* 0x000df40001067983 */ /* 0x000e280000100800 */
[----:B------:R-:W0:Y:S02]  /*1eff0*/  LDL R7, [R1+0xdf8] ;  /* 0x000df80001077983 */ /* 0x000e240000100800 */
[----:B0-----:R-:W-:-:S04]  /*1f000*/  @P1 LOP3.LUT R7, R7, R6, RZ, 0x3c, !PT ;  /* 0x0000000607071212 */ /* 0x001fc800078e3cff */
        /* <DEDUP_REMOVED lines=16> */
[----:B------:R-:W0:Y:S01]  /*1f110*/  LDL R7, [R1+0xde0] ;  /* 0x000de00001077983 */ /* 0x000e220000100800 */
[----:B------:R-:W-:-:S13]  /*1f120*/  ISETP.GT.AND P0, PT, R2, 0x1e, PT ;  /* 0x0000001e0200780c */ /* 0x000fda0003f04270 */
[----:B0-----:R-:W-:-:S04]  /*1f130*/  @P0 LOP3.LUT R7, R7, R6, RZ, 0x3c, !PT ;  /* 0x0000000607070212 */ /* 0x001fc800078e3cff */
[----:B------:R-:W-:-:S04]  /*1f140*/  @P0 LOP3.LUT R6, R7, R6, RZ, 0x3c, !PT ;  /* 0x0000000607060212 */ /* 0x000fc800078e3cff */
[----:B------:R-:W-:-:S05]  /*1f150*/  @P0 LOP3.LUT R7, R7, R6, RZ, 0x3c, !PT ;  /* 0x0000000607070212 */ /* 0x000fca00078e3cff */
[----:B------:R4:W2:Y:S04]  /*1f160*/  @P0 LDG.E.U8 R193, desc[UR56][R6.64] ;  /* 0x0000003806c10981 */ /* 0x0008a8000c1e1100 */
[----:B------:R-:W3:Y:S01]  /*1f170*/  LDL R7, [R1+0xdd4] ;  /* 0x000dd40001077983 */ /* 0x000ee20000100800 */
[----:B----4-:R-:W-:Y:S01]  /*1f180*/  @P0 IMAD.MOV.U32 R6, RZ, RZ, R13 ;  /* 0x000000ffff060224 */ /* 0x010fe200078e000d */
[C---:B------:R-:W-:Y:S02]  /*1f190*/  ISETP.GT.AND P1, PT, R2.reuse, 0x1f, PT ;  /* 0x0000001f0200780c */ /* 0x040fe40003f24270 */
[----:B------:R-:W-:Y:S01]  /*1f1a0*/  ISETP.GT.AND P2, PT, R2, 0x20, PT ;  /* 0x000000200200780c */ /* 0x000fe20003f44270 */
[----:B------:R-:W4:Y:S04]  /*1f1b0*/  LDL R13, [R1+0xdb0] ;  /* 0x000db000010d7983 */ /* 0x000f280000100800 */
        /* <DEDUP_REMOVED lines=28> */
[----:B------:R-:W3:Y:S02]  /*1f380*/  LDL R7, [R1+0xdac] ;  /* 0x000dac0001077983 */ /* 0x000ee40000100800 */
[----:B----4-:R-:W-:-:S02]  /*1f390*/  @P0 IMAD.MOV.U32 R6, RZ, RZ, R13 ;  /* 0x000000ffff060224 */ /* 0x010fc400078e000d */
[----:B------:R-:W4:Y:S04]  /*1f3a0*/  LDL.LU R13, [R1+0xd84] ;  /* 0x000d8400010d7983 */ /* 0x000f280000300800 */
        /* <DEDUP_REMOVED lines=28> */
[----:B----4-:R-:W-:Y:S01]  /*1f570*/  STL [R1+0x1e88], R13 ;  /* 0x001e880d01007387 */ /* 0x010fe20000100800 */
[----:B------:R-:W-:Y:S01]  /*1f580*/  ISETP.GT.AND P0, PT, R2, 0x24, PT ;  /* 0x000000240200780c */ /* 0x000fe20003f04270 */
[----:B0-----:R-:W-:-:S02]  /*1f590*/  @P2 IMAD.MOV.U32 R6, RZ, RZ, R7 ;  /* 0x000000ffff062224 */ /* 0x001fc400078e0007 */
[----:B------:R-:W-:-:S05]  /*1f5a0*/  @P2 IMAD.MOV.U32 R7, RZ, RZ, R13 ;  /* 0x000000ffff072224 */ /* 0x000fca00078e000d */
[----:B------:R0:W4:Y:S04]  /*1f5b0*/  @P2 LDG.E.U8 R240, desc[UR56][R6.64] ;  /* 0x0000003806f02981 */ /* 0x000128000c1e1100 */
[----:B------:R-:W0:Y:S04]  /*1f5c0*/  LDL R6, [R1+0xd7c] ;  /* 0x000d7c0001067983 */ /* 0x000e280000100800 */
[----:B------:R-:W0:Y:S02]  /*1f5d0*/  LDL R7, [R1+0xd80] ;  /* 0x000d800001077983 */ /* 0x000e240000100800 */
[----:B0-----:R-:W-:-:S04]  /*1f5e0*/  @P0 LOP3.LUT R7, R7, R6, RZ, 0x3c, !PT ;  /* 0x0000000607070212 */ /* 0x001fc800078e3cff */
        /* <DEDUP_REMOVED lines=10> */
[----:B------:R-:W0:Y:S01]  /*1f690*/  LDL R7, [R1+0xd70] ;  /* 0x000d700001077983 */ /* 0x000e220000100800 */
[----:B------:R-:W-:-:S13]  /*1f6a0*/  ISETP.GT.AND P1, PT, R2, 0x25, PT ;  /* 0x000000250200780c */ /* 0x000fda0003f24270 */
        /* <DEDUP_REMOVED lines=408> */
[----:B0-----:R-:W3:Y:S04]  /*21030*/  LDL.LU R49, [R1+0x1f2c] ;  /* 0x001f2c0001317983 */ /* 0x001ee80000300800 */
        /* <DEDUP_REMOVED lines=150> */
[----:B------:R-:W0:Y:S01]  /*219a0*/  LDL R7, [R1+0x16f4] ;  /* 0x0016f40001077983 */ /* 0x000e220000100800 */
[----:B------:R-:W-:Y:S01]  /*219b0*/  ISETP.GT.AND P0, PT, R2, 0x4f, PT ;  /* 0x0000004f0200780c */ /* 0x000fe20003f04270 */
[----:B0-----:R-:W-:Y:S02]  /*219c0*/  @P1 IMAD.MOV.U32 R6, RZ, RZ, R7 ;  /* 0x000000ffff061224 */ /* 0x001fe400078e0007 */
[----:B------:R-:W-:-:S05]  /*219d0*/  @P1 IMAD.MOV.U32 R7, RZ, RZ, R126 ;  /* 0x000000ffff071224 */ /* 0x000fca00078e007e */
[----:B------:R0:W2:Y:S04]  /*219e0*/  @P1 LDG.E.U8 R226, desc[UR56][R6.64] ;  /* 0x0000003806e21981 */ /* 0x0000a8000c1e1100 */
[----:B------:R-:W0:Y:S02]  /*219f0*/  LDL R7, [R1+0x16ec] ;  /* 0x0016ec0001077983 */ /* 0x000e240000100800 */
[----:B0-----:R-:W-:Y:S02]  /*21a00*/  @P0 IMAD.MOV.U32 R6, RZ, RZ, R7 ;  /* 0x000000ffff060224 */ /* 0x001fe400078e0007 */
[----:B------:R-:W-:-:S05]  /*21a10*/  @P0 IMAD.MOV.U32 R7, RZ, RZ, R128 ;  /* 0x000000ffff070224 */ /* 0x000fca00078e0080 */
        /* <DEDUP_REMOVED lines=9> */
[----:B------:R-:W4:Y:S01]  /*21ab0*/  @P1 LDG.E.U8 R41, desc[UR56][R6.64] ;  /* 0x0000003806291981 */ /* 0x000f22000c1e1100 */
[----:B------:R-:W-:-:S03]  /*21ac0*/  ISETP.GT.AND P0, PT, R2, 0x51, PT ;  /* 0x000000510200780c */ /* 0x000fc60003f04270 */
[----:B----4-:R0:W-:Y:S04]  /*21ad0*/  STL [R1+0x730], R41 ;  /* 0x0007302901007387 */ /* 0x0101e80000100800 */
[----:B0-----:R-:W3:Y:S04]  /*21ae0*/  LDL.LU R41, [R1+0x1f0c] ;  /* 0x001f0c0001297983 */ /* 0x001ee80000300800 */
[----:B------:R-:W4:Y:S01]  /*21af0*/  LDL R7, [R1+0x16d4] ;  /* 0x0016d40001077983 */ /* 0x000f220000100800 */
[----:B------:R-:W-:Y:S01]  /*21b00*/  PRMT R24, RZ, 0x7610, R24 ;  /* 0x00007610ff187816 */ /* 0x000fe20000000018 */
[----:B----4-:R-:W-:-:S02]  /*21b10*/  @P1 IMAD.MOV.U32 R6, RZ, RZ, R7 ;  /* 0x000000ffff061224 */ /* 0x010fc400078e0007 */
[----:B------:R-:W-:-:S05]  /*21b20*/  @P1 IMAD.MOV.U32 R7, RZ, RZ, R134 ;  /* 0x000000ffff071224 */ /* 0x000fca00078e0086 */
[----:B------:R0:W4:Y:S01]  /*21b30*/  @P1 LDG.E.U8 R38, desc[UR56][R6.64] ;  /* 0x0000003806261981 */ /* 0x000122000c1e1100 */
[----:B------:R-:W-:Y:S01]  /*21b40*/  ISETP.GT.AND P1, PT, R2, 0x52, PT ;  /* 0x000000520200780c */ /* 0x000fe20003f24270 */
[----:B0-----:R-:W-:Y:S02]  /*21b50*/  @P0 IMAD.MOV.U32 R6, RZ, RZ, R125 ;  /* 0x000000ffff060224 */ /* 0x001fe400078e007d */
[----:B------:R-:W-:-:S05]  /*21b60*/  @P0 IMAD.MOV.U32 R7, RZ, RZ, R136 ;  /* 0x000000ffff070224 */ /* 0x000fca00078e0088 */
[----:B------:R0:W2:Y:S02]  /*21b70*/  @P0 LDG.E.U8 R39, desc[UR56][R6.64] ;  /* 0x0000003806270981 */ /* 0x0000a4000c1e1100 */
[----:B0-----:R-:W-:Y:S02]  /*21b80*/  @P0 IMAD.MOV.U32 R6, RZ, RZ, R127 ;  /* 0x000000ffff060224 */ /* 0x001fe400078e007f */
[----:B------:R-:W-:-:S05]  /*21b90*/  @P0 IMAD.MOV.U32 R7, RZ, RZ, R138 ;  /* 0x000000ffff070224 */ /* 0x000fca00078e008a */
[----:B------:R0:W3:Y:S02]  /*21ba0*/  @P0 LDG.E.U8 R36, desc[UR56][R6.64] ;  /* 0x0000003806240981 */ /* 0x0000e4000c1e1100 */
[----:B0-----:R-:W-:Y:S02]  /*21bb0*/  @P1 IMAD.MOV.U32 R6, RZ, RZ, R129 ;  /* 0x000000ffff061224 */ /* 0x001fe400078e0081 */
[----:B------:R-:W-:-:S05]  /*21bc0*/  @P1 IMAD.MOV.U32 R7, RZ, RZ, R140 ;  /* 0x000000ffff071224 */ /* 0x000fca00078e008c */
[----:B------:R0:W3:Y:S02]  /*21bd0*/  @P1 LDG.E.U8 R37, desc[UR56][R6.64] ;  /* 0x0000003806251981 */ /* 0x0000e4000c1e1100 */
[----:B0-----:R-:W-:Y:S02]  /*21be0*/  @P1 IMAD.MOV.U32 R6, RZ, RZ, R131 ;  /* 0x000000ffff061224 */ /* 0x001fe400078e0083 */
[----:B------:R-:W-:-:S05]  /*21bf0*/  @P1 IMAD.MOV.U32 R7, RZ, RZ, R142 ;  /* 0x000000ffff071224 */ /* 0x000fca00078e008e */
[----:B------:R-:W3:Y:S04]  /*21c00*/  @P1 LDG.E.U8 R24, desc[UR56][R6.64] ;  /* 0x0000003806181981 */ /* 0x000ee8000c1e1100 */
[----:B----4-:R0:W-:Y:S04]  /*21c10*/  STL [R1+0x7dc], R38 ;  /* 0x0007dc2601007387 */ /* 0x0101e80000100800 */
[----:B0-----:R-:W4:Y:S04]  /*21c20*/  LDL.LU R38, [R1+0x1f08] ;  /* 0x001f080001267983 */ /* 0x001f280000300800 */
[----:B--2---:R0:W-:Y:S04]  /*21c30*/  STL [R1+0x724], R39 ;  /* 0x0007242701007387 */ /* 0x0041e80000100800 */
[----:B0-----:R-:W4:Y:S04]  /*21c40*/  LDL.LU R39, [R1+0x1f04] ;  /* 0x001f040001277983 */ /* 0x001f280000300800 */
[----:B---3--:R0:W-:Y:S04]  /*21c50*/  STL [R1+0x7d4], R36 ;  /* 0x0007d42401007387 */ /* 0x0081e80000100800 */
[----:B0-----:R-:W2:Y:S04]  /*21c60*/  LDL.LU R36, [R1+0x1f00] ;  /* 0x001f000001247983 */ /* 0x001ea80000300800 */
[----:B------:R0:W-:Y:S04]  /*21c70*/  STL [R1+0x714], R37 ;  /* 0x0007142501007387 */ /* 0x0001e80000100800 */
[----:B0-----:R-:W2:Y:S04]  /*21c80*/  LDL.LU R37, [R1+0x1efc] ;  /* 0x001efc0001257983 */ /* 0x001ea80000300800 */
[----:B------:R0:W-:Y:S04]  /*21c90*/  STL [R1+0x7c8], R24 ;  /* 0x0007c81801007387 */ /* 0x0001e80000100800 */
[----:B0-----:R-:W3:Y:S01]  /*21ca0*/  LDL.LU R24, [R1+0x1688] ;  /* 0x0016880001187983 */ /* 0x001ee20000300800 */
[----:B------:R-:W-:-:S02]  /*21cb0*/  ISETP.GT.AND P0, PT, R2, 0x53, PT ;  /* 0x000000530200780c */ /* 0x000fc40003f04270 */
[----:B------:R-:W-:-:S11]  /*21cc0*/  ISETP.GT.AND P1, PT, R2, 0x54, PT ;  /* 0x000000540200780c */ /* 0x000fd60003f24270 */
[----:B------:R-:W-:Y:S02]  /*21cd0*/  @P0 IMAD.MOV.U32 R6, RZ, RZ, R133 ;  /* 0x000000ffff060224 */ /* 0x000fe400078e0085 */
[----:B------:R-:W-:-:S05]  /*21ce0*/  @P0 IMAD.MOV.U32 R7, RZ, RZ, R144 ;  /* 0x000000ffff070224 */ /* 0x000fca00078e0090 */
[----:B------:R0:W4:Y:S02]  /*21cf0*/  @P0 LDG.E.U8 R34, desc[UR56][R6.64] ;  /* 0x0000003806220981 */ /* 0x000124000c1e1100 */
[----:B0-----:R-:W-:Y:S02]  /*21d00*/  @P0 IMAD.MOV.U32 R6, RZ, RZ, R135 ;  /* 0x000000ffff060224 */ /* 0x001fe400078e0087 */
[----:B------:R-:W-:-:S05]  /*21d10*/  @P0 IMAD.MOV.U32 R7, RZ, RZ, R146 ;  /* 0x000000ffff070224 */ /* 0x000fca00078e0092 */
[----:B------:R0:W2:Y:S01]  /*21d20*/  @P0 LDG.E.U8 R35, desc[UR56][R6.64] ;  /* 0x0000003806230981 */ /* 0x0000a2000c1e1100 */
[----:B------:R-:W-:Y:S01]  /*21d30*/  ISETP.GT.AND P0, PT, R2, 0x55, PT ;  /* 0x000000550200780c */ /* 0x000fe20003f04270 */
[----:B0-----:R-:W-:Y:S02]  /*21d40*/  @P1 IMAD.MOV.U32 R6, RZ, RZ, R137 ;  /* 0x000000ffff061224 */ /* 0x001fe400078e0089 */
[----:B------:R-:W-:-:S05]  /*21d50*/  @P1 IMAD.MOV.U32 R7, RZ, RZ, R148 ;  /* 0x000000ffff071224 */ /* 0x000fca00078e0094 */
[----:B------:R0:W2:Y:S02]  /*21d60*/  @P1 LDG.E.U8 R32, desc[UR56][R6.64] ;  /* 0x0000003806201981 */ /* 0x0000a4000c1e1100 */
[----:B0-----:R-:W-:Y:S02]  /*21d70*/  @P1 IMAD.MOV.U32 R6, RZ, RZ, R139 ;  /* 0x000000ffff061224 */ /* 0x001fe400078e008b */
[----:B------:R-:W-:-:S05]  /*21d80*/  @P1 IMAD.MOV.U32 R7, RZ, RZ, R150 ;  /* 0x000000ffff071224 */ /* 0x000fca00078e0096 */
[----:B------:R0:W2:Y:S02]  /*21d90*/  @P1 LDG.E.U8 R33, desc[UR56][R6.64] ;  /* 0x0000003806211981 */ /* 0x0000a4000c1e1100 */
[----:B0-----:R-:W-:Y:S02]  /*21da0*/  @P0 IMAD.MOV.U32 R6, RZ, RZ, R141 ;  /* 0x000000ffff060224 */ /* 0x001fe400078e008d */
[----:B---3--:R-:W-:-:S05]  /*21db0*/  @P0 IMAD.MOV.U32 R7, RZ, RZ, R24 ;  /* 0x000000ffff070224 */ /* 0x008fca00078e0018 */
[----:B------:R-:W3:Y:S04]  /*21dc0*/  @P0 LDG.E.U8 R30, desc[UR56][R6.64] ;  /* 0x00000038061e0981 */ /* 0x000ee8000c1e1100 */
[----:B----4-:R0:W-:Y:S04]  /*21dd0*/  STL [R1+0x704], R34 ;  /* 0x0007042201007387 */ /* 0x0101e80000100800 */
[----:B0-----:R-:W4:Y:S04]  /*21de0*/  LDL.LU R34, [R1+0x1ef8] ;  /* 0x001ef80001227983 */ /* 0x001f280000300800 */
[----:B--2---:R0:W-:Y:S04]  /*21df0*/  STL [R1+0x7b8], R35 ;  /* 0x0007b82301007387 */ /* 0x0041e80000100800 */
[----:B0-----:R-:W4:Y:S04]  /*21e00*/  LDL.LU R35, [R1+0x1ef4] ;  /* 0x001ef40001237983 */ /* 0x001f280000300800 */
[----:B------:R0:W-:Y:S04]  /*21e10*/  STL [R1+0x6f4], R32 ;  /* 0x0006f42001007387 */ /* 0x0001e80000100800 */
[----:B0-----:R-:W2:Y:S04]  /*21e20*/  LDL.LU R32, [R1+0x1ef0] ;  /* 0x001ef00001207983 */ /* 0x001ea80000300800 */
[----:B------:R0:W-:Y:S04]  /*21e30*/  STL [R1+0x7ac], R33 ;  /* 0x0007ac2101007387 */ /* 0x0001e80000100800 */
[----:B0-----:R-:W2:Y:S04]  /*21e40*/  LDL.LU R33, [R1+0x1eec] ;  /* 0x001eec0001217983 */ /* 0x001ea80000300800 */
[----:B---3--:R0:W-:Y:S04]  /*21e50*/  STL [R1+0x6e8], R30 ;  /* 0x0006e81e01007387 */ /* 0x0081e80000100800 */
[----:B0-----:R-:W3:Y:S04]  /*21e60*/  LDL.LU R30, [R1+0x1ee8] ;  /* 0x001ee800011e7983 */ /* 0x001ee80000300800 */
[----:B------:R-:W4:Y:S01]  /*21e70*/  LDL R7, [R1+0x1680] ;  /* 0x0016800001077983 */ /* 0x000f220000100800 */
[----:B------:R-:W-:-:S05]  /*21e80*/  @P0 IMAD.MOV.U32 R6, RZ, RZ, R143 ;  /* 0x000000ffff060224 */ /* 0x000fca00078e008f */
[----:B----4-:R-:W4:Y:S01]  /*21e90*/  @P0 LDG.E.U8 R31, desc[UR56][R6.64] ;  /* 0x00000038061f0981 */ /* 0x010f22000c1e1100 */
[----:B------:R-:W-:-:S03]  /*21ea0*/  ISETP.GT.AND P1, PT, R2, 0x56, PT ;  /* 0x000000560200780c */ /* 0x000fc60003f24270 */
[----:B----4-:R0:W-:Y:S04]  /*21eb0*/  STL [R1+0x79c], R31 ;  /* 0x00079c1f01007387 */ /* 0x0101e80000100800 */
[----:B0-----:R-:W3:Y:S04]  /*21ec0*/  LDL.LU R31, [R1+0x1ee4] ;  /* 0x001ee400011f7983 */ /* 0x001ee80000300800 */
[----:B------:R-:W4:Y:S02]  /*21ed0*/  LDL R7, [R1+0x1678] ;  /* 0x0016780001077983 */ /* 0x000f240000100800 */
[----:B------:R-:W-:-:S05]  /*21ee0*/  @P1 IMAD.MOV.U32 R6, RZ, RZ, R145 ;  /* 0x000000ffff061224 */ /* 0x000fca00078e0091 */
[----:B----4-:R-:W4:Y:S04]  /*21ef0*/  @P1 LDG.E.U8 R28, desc[UR56][R6.64] ;  /* 0x00000038061c1981 */ /* 0x010f28000c1e1100 */
[----:B----4-:R0:W-:Y:S04]  /*21f00*/  STL [R1+0x6e0], R28 ;  /* 0x0006e01c01007387 */ /* 0x0101e80000100800 */
[----:B0-----:R-:W4:Y:S04]  /*21f10*/  LDL.LU R28, [R1+0x1ee0] ;  /* 0x001ee000011c7983 */ /* 0x001f280000300800 */
[----:B------:R-:W2:Y:S01]  /*21f20*/  LDL R7, [R1+0x1670] ;  /* 0x0016700001077983 */ /* 0x000ea20000100800 */
[----:B------:R-:W-:-:S05]  /*21f30*/  @P1 IMAD.MOV.U32 R6, RZ, RZ, R147 ;  /* 0x000000ffff061224 */ /* 0x000fca00078e0093 */
[----:B--2---:R-:W2:Y:S01]  /*21f40*/  @P1 LDG.E.U8 R29, desc[UR56][R6.64] ;  /* 0x00000038061d1981 */ /* 0x004ea2000c1e1100 */
[----:B------:R-:W-:-:S03]  /*21f50*/  ISETP.GT.AND P0, PT, R2, 0x57, PT ;  /* 0x000000570200780c */ /* 0x000fc60003f04270 */
[----:B--2---:R0:W-:Y:S04]  /*21f60*/  STL [R1+0x794], R29 ;  /* 0x0007941d01007387 */ /* 0x0041e80000100800 */
[----:B0-----:R-:W4:Y:S04]  /*21f70*/  LDL.LU R29, [R1+0x1edc] ;  /* 0x001edc00011d7983 */ /* 0x001f280000300800 */
[----:B------:R-:W2:Y:S02]  /*21f80*/  LDL R7, [R1+0x1668] ;  /* 0x0016680001077983 */ /* 0x000ea40000100800 */
[----:B------:R-:W-:-:S05]  /*21f90*/  @P0 IMAD.MOV.U32 R6, RZ, RZ, R149 ;  /* 0x000000ffff060224 */ /* 0x000fca00078e0095 */
[----:B--2---:R-:W2:Y:S01]  /*21fa0*/  @P0 LDG.E.U8 R26, desc[UR56][R6.64] ;  /* 0x00000038061a0981 */ /* 0x004ea2000c1e1100 */
[----:B------:R-:W-:-:S03]  /*21fb0*/  PRMT R244, RZ, 0x7610, R244 ;  /* 0x00007610fff47816 */ /* 0x000fc600000000f4 */
[----:B--2---:R0:W-:Y:S04]  /*21fc0*/  STL [R1+0x6d8], R26 ;  /* 0x0006d81a01007387 */ /* 0x0041e80000100800 */
[----:B0-----:R-:W2:Y:S04]  /*21fd0*/  LDL.LU R26, [R1+0x1ed8] ;  /* 0x001ed800011a7983 */ /* 0x001ea80000300800 */
[----:B------:R-:W3:Y:S01]  /*21fe0*/  LDL R7, [R1+0x1660] ;  /* 0x0016600001077983 */ /* 0x000ee20000100800 */
[----:B------:R-:W-:-:S03]  /*21ff0*/  @P0 IMAD.MOV.U32 R6, RZ, RZ, R151 ;  /* 0x000000ffff060224 */ /* 0x000fc600078e0097 */
[----:B------:R0:W-:Y:S02]  /*22000*/  STL.64 [R1+0x1bc0], R150 ;  /* 0x001bc09601007387 */ /* 0x0001e40000100a00 */
[----:B0-----:R-:W-:Y:S02]  /*22010*/  IMAD.MOV.U32 R151, RZ, RZ, R27 ;  /* 0x000000ffff977224 */ /* 0x001fe400078e001b */
[----:B------:R-:W2:Y:S01]  /*22020*/  LDL.LU R27, [R1+0x1ed4] ;  /* 0x001ed400011b7983 */ /* 0x000ea20000300800 */
[----:B------:R-:W-:-:S03]  /*22030*/  IMAD.MOV.U32 R150, RZ, RZ, R25 ;  /* 0x000000ffff967224 */ /* 0x000fc600078e0019 */
[----:B------:R0:W-:Y:S02]  /*22040*/  STL.64 [R1+0x1bb8], R148 ;  /* 0x001bb89401007387 */ /* 0x0001e40000100a00 */
[----:B0-----:R-:W-:Y:S02]  /*22050*/  IMAD.MOV.U32 R149, RZ, RZ, R24 ;  /* 0x000000ffff957224 */ /* 0x001fe400078e0018 */
[----:B------:R-:W2:Y:S04]  /*22060*/  LDL.LU R24, [R1+0x1ed0] ;  /* 0x001ed00001187983 */ /* 0x000ea80000300800 */
[----:B------:R-:W2:Y:S04]  /*22070*/  LDL.LU R25, [R1+0x1ecc] ;  /* 0x001ecc0001197983 */ /* 0x000ea80000300800 */
[----:B------:R-:W-:Y:S04]  /*22080*/  STL.64 [R1+0x1bb0], R146 ;  /* 0x001bb09201007387 */ /* 0x000fe80000100a00 */
[----:B------:R-:W-:Y:S04]  /*22090*/  STL.64 [R1+0x1ba8], R144 ;  /* 0x001ba89001007387 */ /* 0x000fe80000100a00 */
[----:B------:R-:W-:Y:S04]  /*220a0*/  STL.64 [R1+0x1ba0], R142 ;  /* 0x001ba08e01007387 */ /* 0x000fe80000100a00 */
[----:B------:R-:W-:Y:S04]  /*220b0*/  STL.64 [R1+0x1b98], R140 ;  /* 0x001b988c01007387 */ /* 0x000fe80000100a00 */
[----:B------:R-:W-:Y:S04]  /*220c0*/  STL.64 [R1+0x1b90], R138 ;  /* 0x001b908a01007387 */ /* 0x000fe80000100a00 */
[----:B---3--:R-:W3:Y:S04]  /*220d0*/  @P0 LDG.E.U8 R244, desc[UR56][R6.64] ;  /* 0x0000003806f40981 */ /* 0x008ee8000c1e1100 */
[----:B------:R-:W-:Y:S04]  /*220e0*/  STL.64 [R1+0x1b88], R136 ;  /* 0x001b888801007387 */ /* 0x000fe80000100a00 */
        /* <DEDUP_REMOVED lines=36> */
[----:B------:R-:W-:Y:S04]  /*22330*/  STL [R1+0x1e98], R64 ;  /* 0x001e984001007387 */ /* 0x000fe80000100800 */
[----:B------:R-:W-:Y:S04]  /*22340*/  STL [R1+0x1e94], R65 ;  /* 0x001e944101007387 */ /* 0x000fe80000100800 */
        /* <DEDUP_REMOVED lines=19> */
[----:B----4-:R-:W-:Y:S04]  /*22480*/  STL.64 [R1+0x19d8], R28 ;  /* 0x0019d81c01007387 */ /* 0x010fe80000100a00 */
[----:B--2---:R-:W-:Y:S04]  /*22490*/  STL.64 [R1+0x19d0], R26 ;  /* 0x0019d01a01007387 */ /* 0x004fe80000100a00 */
[----:B------:R-:W-:Y:S04]  /*224a0*/  STL.64 [R1+0x19c8], R24 ;  /* 0x0019c81801007387 */ /* 0x000fe80000100a00 */
[----:B---3--:R0:W-:Y:S04]  /*224b0*/  STL [R1+0x78c], R244 ;  /* 0x00078cf401007387 */ /* 0x0081e80000100800 */
[----:B0-----:R-:W2:Y:S04]  /*224c0*/  LDL.LU R244, [R1+0x1ec8] ;  /* 0x001ec80001f47983 */ /* 0x001ea80000300800 */
[----:B------:R-:W3:Y:S04]  /*224d0*/  LDL R6, [R1+0x1658] ;  /* 0x0016580001067983 */ /* 0x000ee80000100800 */
[----:B------:R-:W3:Y:S01]  /*224e0*/  LDL R7, [R1+0x165c] ;  /* 0x00165c0001077983 */ /* 0x000ee20000100800 */
[----:B------:R-:W-:-:S02]  /*224f0*/  ISETP.GT.AND P1, PT, R2, 0x58, PT ;  /* 0x000000580200780c */ /* 0x000fc40003f24270 */
[----:B------:R-:W-:-:S11]  /*22500*/  PRMT R33, RZ, 0x7610, R33 ;  /* 0x00007610ff217816 */ /* 0x000fd60000000021 */
[----:B---3--:R-:W-:-:S04]  /*22510*/  @P1 LOP3.LUT R7, R7, R6, RZ, 0x3c, !PT ;  /* 0x0000000607071212 */ /* 0x008fc800078e3cff */
[----:B------:R-:W-:-:S04]  /*22520*/  @P1 LOP3.LUT R6, R7, R6, RZ, 0x3c, !PT ;  /* 0x0000000607061212 */ /* 0x000fc800078e3cff */
[----:B------:R-:W-:-:S05]  /*22530*/  @P1 LOP3.LUT R7, R7, R6, RZ, 0x3c, !PT ;  /* 0x0000000607071212 */ /* 0x000fca00078e3cff */
[----:B------:R0:W3:Y:S04]  /*22540*/  @P1 LDG.E.U8 R33, desc[UR56][R6.64] ;  /* 0x0000003806211981 */ /* 0x0000e8000c1e1100 */
[----:B------:R-:W0:Y:S04]  /*22550*/  LDL R6, [R1+0x1650] ;  /* 0x0016500001067983 */ /* 0x000e280000100800 */
[----:B------:R-:W0:Y:S01]  /*22560*/  LDL R7, [R1+0x1654] ;  /* 0x0016540001077983 */ /* 0x000e220000100800 */
[----:B------:R-:W-:Y:S02]  /*22570*/  PRMT R238, RZ, 0x7610, R238 ;  /* 0x00007610ffee7816 */ /* 0x000fe400000000ee */
        /* <DEDUP_REMOVED lines=8> */
[----:B------:R-:W2:Y:S01]  /*22600*/  LDL R7, [R1+0x164c] ;  /* 0x00164c0001077983 */ /* 0x000ea20000100800 */
[----:B------:R-:W-:-:S02]  /*22610*/  PRMT R64, RZ, 0x7610, R64 ;  /* 0x00007610ff407816 */ /* 0x000fc40000000040 */
[----:B--2---:R-:W-:-:S04]  /*22620*/  @P0 LOP3.LUT R7, R7, R6, RZ, 0x3c, !PT ;  /* 0x0000000607070212 */ /* 0x004fc800078e3cff */
[----:B------:R-:W-:-:S04]  /*22630*/  @P0 LOP3.LUT R6, R7, R6, RZ, 0x3c, !PT ;  /* 0x0000000607060212 */ /* 0x000fc800078e3cff */
[----:B------:R-:W-:-:S05]  /*22640*/  @P0 LOP3.LUT R7, R7, R6, RZ, 0x3c, !PT ;  /* 0x0000000607070212 */ /* 0x000fca00078e3cff */
[----:B------:R0:W2:Y:S04]  /*22650*/  @P0 LDG.E.U8 R64, desc[UR56][R6.64] ;  /* 0x0000003806400981 */ /* 0x0000a8000c1e1100 */
[----:B------:R-:W0:Y:S04]  /*22660*/  LDL R6, [R1+0x1640] ;  /* 0x0016400001067983 */ /* 0x000e280000100800 */
[----:B------:R-:W0:Y:S01]  /*22670*/  LDL R7, [R1+0x1644] ;  /* 0x0016440001077983 */ /* 0x000e220000100800 */
[----:B------:R-:W-:Y:S02]  /*22680*/  PRMT R231, RZ, 0x7610, R231 ;  /* 0x00007610ffe77816 */ /* 0x000fe400000000e7 */
        /* <DEDUP_REMOVED lines=8> */
[----:B------:R-:W4:Y:S01]  /*22710*/  LDL R7, [R1+0x163c] ;  /* 0x00163c0001077983 */ /* 0x000f220000100800 */
[----:B------:R-:W-:-:S02]  /*22720*/  PRMT R65, RZ, 0x7610, R65 ;  /* 0x00007610ff417816 */ /* 0x000fc40000000041 */
        /* <DEDUP_REMOVED lines=10> */
[----:B------:R0:W4:Y:S04]  /*227d0*/  @P1 LDG.E.U8 R48, desc[UR56][R6.64] ;  /* 0x0000003806301981 */ /* 0x000128000c1e1100 */
[----:B------:R-:W0:Y:S04]  /*227e0*/  LDL R6, [R1+0x1628] ;  /* 0x0016280001067983 */ /* 0x000e280000100800 */
[----:B------:R-:W0:Y:S01]  /*227f0*/  LDL R7, [R1+0x162c] ;  /* 0x00162c0001077983 */ /* 0x000e220000100800 */
[----:B------:R-:W-:Y:S02]  /*22800*/  ISETP.GT.AND P0, PT, R2, 0x5b, PT ;  /* 0x0000005b0200780c */ /* 0x000fe40003f04270 */
[----:B------:R-:W-:-:S11]  /*22810*/  PRMT R39, RZ, 0x7610, R39 ;  /* 0x00007610ff277816 */ /* 0x000fd60000000027 */
[----:B0-----:R-:W-:-:S04]  /*22820*/  @P0 LOP3.LUT R7, R7, R6, RZ, 0x3c, !PT ;  /* 0x0000000607070212 */ /* 0x001fc800078e3cff */
        /* <DEDUP_REMOVED lines=58> */
[----:B---3--:R-:W-:-:S11]  /*22bd0*/  PRMT R231, RZ, 0x7610, R231 ;  /* 0x00007610ffe77816 */ /* 0x008fd600000000e7 */
[----:B0-----:R-:W-:-:S04]  /*22be0*/  @P0 LOP3.LUT R7, R7, R6, RZ, 0x3c, !PT ;  /* 0x0000000607070212 */ /* 0x001fc800078e3cff */
        /* <DEDUP_REMOVED lines=9> */
[----:B------:R0:W3:Y:S04]  /*22c80*/  @P0 LDG.E.U8 R148, desc[UR56][R6.64] ;  /* 0x0000003806940981 */ /* 0x0000e8000c1e1100 */
[----:B------:R-:W0:Y:S04]  /*22c90*/  LDL R6, [R1+0x15d8] ;  /* 0x0015d80001067983 */ /* 0x000e280000100800 */
[----:B------:R-:W0:Y:S01]  /*22ca0*/  LDL R7, [R1+0x15dc] ;  /* 0x0015dc0001077983 */ /* 0x000e220000100800 */
[----:B------:R-:W-:Y:S02]  /*22cb0*/  ISETP.GT.AND P1, PT, R2, 0x60, PT ;  /* 0x000000600200780c */ /* 0x000fe40003f24270 */
[----:B------:R-:W-:-:S11]  /*22cc0*/  PRMT R147, RZ, 0x7610, R147 ;  /* 0x00007610ff937816 */ /* 0x000fd60000000093 */
        /* <DEDUP_REMOVED lines=23> */
[----:B--2---:R-:W-:Y:S02]  /*22e40*/  PRMT R4, RZ, 0x7610, R4 ;  /* 0x00007610ff047816 */ /* 0x004fe40000000004 */
        /* <DEDUP_REMOVED lines=8> */
[----:B------:R-:W3:Y:S01]  /*22ed0*/  LDL R7, [R1+0x15bc] ;  /* 0x0015bc0001077983 */ /* 0x000ee20000100800 */
[----:B------:R-:W-:-:S02]  /*22ee0*/  PRMT R45, RZ, 0x7610, R45 ;  /* 0x00007610ff2d7816 */ /* 0x000fc4000000002d */
[----:B---3--:R-:W-:-:S04]  /*22ef0*/  @P1 LOP3.LUT R7, R7, R6, RZ, 0x3c, !PT ;  /* 0x0000000607071212 */ /* 0x008fc800078e3cff */
[----:B------:R-:W-:-:S04]  /*22f00*/  @P1 LOP3.LUT R6, R7, R6, RZ, 0x3c, !PT ;  /* 0x0000000607061212 */ /* 0x000fc800078e3cff */
[----:B------:R-:W-:-:S05]  /*22f10*/  @P1 LOP3.LUT R7, R7, R6, RZ, 0x3c, !PT ;  /* 0x0000000607071212 */ /* 0x000fca00078e3cff */
[----:B------:R0:W3:Y:S04]  /*22f20*/  @P1 LDG.E.U8 R45, desc[UR56][R6.64] ;  /* 0x00000038062d1981 */ /* 0x0000e8000c1e1100 */
        /* <DEDUP_REMOVED lines=40> */
[----:B------:R-:W4:Y:S04]  /*231b0*/  @P1 LDG.E.U8 R26, desc[UR56][R6.64] ;  /* 0x00000038061a1981 */ /* 0x000f28000c1e1100 */
[----:B------:R-:W2:Y:S04]  /*231c0*/  LDL R6, [R1+0x1588] ;  /* 0x0015880001067983 */ /* 0x000ea80000100800 */
[----:B------:R-:W2:Y:S01]  /*231d0*/  LDL R7, [R1+0x158c] ;  /* 0x00158c0001077983 */ /* 0x000ea20000100800 */
[----:B------:R-:W-:Y:S02]  /*231e0*/  ISETP.GT.AND P0, PT, R2, 0x65, PT ;  /* 0x000000650200780c */ /* 0x000fe40003f04270 */
[----:B------:R-:W-:Y:S01]  /*231f0*/  PRMT R29, RZ, 0x7610, R29 ;  /* 0x00007610ff1d7816 */ /* 0x000fe2000000001d */
[----:B----4-:R0:W-:Y:S01]  /*23200*/  STL [R1+0x894], R26 ;  /* 0x0008941a01007387 */ /* 0x0101e20000100800 */
[----:B------:R-:W-:-:S02]  /*23210*/  PRMT R43, RZ, 0x7610, R43 ;  /* 0x00007610ff2b7816 */ /* 0x000fc4000000002b */
[----:B------:R-:W-:Y:S02]  /*23220*/  ISETP.GT.AND P1, PT, R2, 0x66, PT ;  /* 0x000000660200780c */ /* 0x000fe40003f24270 */
[----:B------:R-:W-:Y:S01]  /*23230*/  PRMT R42, RZ, 0x7610, R42 ;  /* 0x00007610ff2a7816 */ /* 0x000fe2000000002a */
[----:B0-----:R-:W4:Y:S04]  /*23240*/  LDL R26, [R1+0x156c] ;  /* 0x00156c00011a7983 */ /* 0x001f280000100800 */
        /* <DEDUP_REMOVED lines=9> */
[----:B------:R-:W3:Y:S04]  /*232e0*/  @P0 LDG.E.U8 R43, desc[UR56][R6.64] ;  /* 0x00000038062b0981 */ /* 0x000ee8000c1e1100 */
[----:B------:R-:W4:Y:S04]  /*232f0*/  LDL R6, [R1+0x1578] ;  /* 0x0015780001067983 */ /* 0x000f280000100800 */
[----:B------:R-:W4:Y:S04]  /*23300*/  LDL R7, [R1+0x157c] ;  /* 0x00157c0001077983 */ /* 0x000f280000100800 */
[----:B---3--:R0:W-:Y:S01]  /*23310*/  STL [R1+0x890], R43 ;  /* 0x0008902b01007387 */ /* 0x0081e20000100800 */
[----:B------:R-:W-:-:S03]  /*23320*/  PRMT R4, RZ, 0x7610, R4 ;  /* 0x00007610ff047816 */ /* 0x000fc60000000004 */
[----:B0-----:R-:W3:Y:S01]  /*23330*/  LDL R43, [R1+0x1564] ;  /* 0x00156400012b7983 */ /* 0x001ee20000100800 */
        /* <DEDUP_REMOVED lines=10> */
[----:B------:R-:W-:Y:S02]  /*233e0*/  ISETP.GT.AND P0, PT, R2, 0x67, PT ;  /* 0x000000670200780c */ /* 0x000fe40003f04270 */
[----:B------:R-:W-:Y:S01]  /*233f0*/  PRMT R41, RZ, 0x7610, R41 ;  /* 0x00007610ff297816 */ /* 0x000fe20000000029 */
[----:B--2---:R0:W-:Y:S04]  /*23400*/  STL [R1+0x88c], R4 ;  /* 0x00088c0401007387 */ /* 0x0041e80000100800 */
[----:B0-----:R-:W2:Y:S04]  /*23410*/  LDL.LU R4, [R1+0x1eac] ;  /* 0x001eac0001047983 */ /* 0x001ea80000300800 */
[----:B------:R-:W3:Y:S02]  /*23420*/  LDL R7, [R1+0x1568] ;  /* 0x0015680001077983 */ /* 0x000ee40000100800 */
[----:B------:R-:W-:Y:S01]  /*23430*/  @P0 IMAD.MOV.U32 R6, RZ, RZ, R26 ;  /* 0x000000ffff060224 */ /* 0x000fe200078e001a */
[----:B------:R-:W-:-:S02]  /*23440*/  PRMT R35, RZ, 0x7610, R35 ;  /* 0x00007610ff237816 */ /* 0x000fc40000000023 */
[----:B------:R-:W-:Y:S01]  /*23450*/  ISETP.GT.AND P1, PT, R2, 0x68, PT ;  /* 0x000000680200780c */ /* 0x000fe20003f24270 */
[----:B------:R-:W4:Y:S04]  /*23460*/  LDL R26, [R1+0x1544] ;  /* 0x00154400011a7983 */ /* 0x000f280000100800 */
[----:B---3--:R0:W3:Y:S04]  /*23470*/  @P0 LDG.E.U8 R41, desc[UR56][R6.64] ;  /* 0x0000003806290981 */ /* 0x0080e8000c1e1100 */
[----:B------:R-:W2:Y:S01]  /*23480*/  LDL R7, [R1+0x1560] ;  /* 0x0015600001077983 */ /* 0x000ea20000100800 */
[----:B0-----:R-:W-:Y:S01]  /*23490*/  @P0 IMAD.MOV.U32 R6, RZ, RZ, R43 ;  /* 0x000000ffff060224 */ /* 0x001fe200078e002b */
[----:B------:R-:W-:-:S02]  /*234a0*/  PRMT R28, RZ, 0x7610, R28 ;  /* 0x00007610ff1c7816 */ /* 0x000fc4000000001c */
[----:B------:R-:W3:Y:S04]  /*234b0*/  LDL R43, [R1+0x1538] ;  /* 0x00153800012b7983 */ /* 0x000ee80000100800 */
[----:B--2---:R-:W2:Y:S04]  /*234c0*/  @P0 LDG.E.U8 R35, desc[UR56][R6.64] ;  /* 0x0000003806230981 */ /* 0x004ea8000c1e1100 */
[----:B------:R-:W4:Y:S04]  /*234d0*/  LDL R6, [R1+0x1558] ;  /* 0x0015580001067983 */ /* 0x000f280000100800 */
[----:B------:R-:W4:Y:S04]  /*234e0*/  LDL R7, [R1+0x155c] ;  /* 0x00155c0001077983 */ /* 0x000f280000100800 */
[----:B--2---:R0:W-:Y:S01]  /*234f0*/  STL [R1+0x888], R35 ;  /* 0x0008882301007387 */ /* 0x0041e20000100800 */
[----:B------:R-:W-:-:S03]  /*23500*/  PRMT R4, RZ, 0x7610, R4 ;  /* 0x00007610ff047816 */ /* 0x000fc60000000004 */
[----:B0-----:R-:W2:Y:S01]  /*23510*/  LDL R35, [R1+0x153c] ;  /* 0x00153c0001237983 */ /* 0x001ea20000100800 */
        /* <DEDUP_REMOVED lines=14> */
[----:B------:R-:W2:Y:S01]  /*23600*/  LDL R7, [R1+0x154c] ;  /* 0x00154c0001077983 */ /* 0x000ea20000100800 */
[----:B------:R-:W-:-:S02]  /*23610*/  PRMT R27, RZ, 0x7610, R27 ;  /* 0x00007610ff1b7816 */ /* 0x000fc4000000001b */
[----:B--2---:R-:W-:-:S04]  /*23620*/  @P0 LOP3.LUT R7, R7, R6, RZ, 0x3c, !PT ;  /* 0x0000000607070212 */ /* 0x004fc800078e3cff */
[----:B------:R-:W-:-:S04]  /*23630*/  @P0 LOP3.LUT R6, R7, R6, RZ, 0x3c, !PT ;  /* 0x0000000607060212 */ /* 0x000fc800078e3cff */
[----:B------:R-:W-:-:S05]  /*23640*/  @P0 LOP3.LUT R7, R7, R6, RZ, 0x3c, !PT ;  /* 0x0000000607070212 */ /* 0x000fca00078e3cff */
[----:B------:R0:W2:Y:S04]  /*23650*/  @P0 LDG.E.U8 R27, desc[UR56][R6.64] ;  /* 0x00000038061b0981 */ /* 0x0000a8000c1e1100 */
[----:B------:R-:W4:Y:S01]  /*23660*/  LDL R7, [R1+0x1540] ;  /* 0x0015400001077983 */ /* 0x000f220000100800 */
[----:B------:R-:W-:Y:S01]  /*23670*/  PRMT R46, RZ, 0x7610, R46 ;  /* 0x00007610ff2e7816 */ /* 0x000fe2000000002e */
[----:B0-----:R-:W-:Y:S01]  /*23680*/  @P0 IMAD.MOV.U32 R6, RZ, RZ, R26 ;  /* 0x000000ffff060224 */ /* 0x001fe200078e001a */
[----:B------:R-:W-:Y:S01]  /*23690*/  ISETP.GT.AND P1, PT, R2, 0x6a, PT ;  /* 0x0000006a0200780c */ /* 0x000fe20003f24270 */
[----:B------:R-:W2:Y:S01]  /*236a0*/  LDL R26, [R1+0x152c] ;  /* 0x00152c00011a7983 */ /* 0x000ea20000100800 */
[----:B------:R-:W-:-:S03]  /*236b0*/  PRMT R40, RZ, 0x7610, R40 ;  /* 0x00007610ff287816 */ /* 0x000fc60000000028 */
[----:B----4-:R0:W4:Y:S08]  /*236c0*/  @P0 LDG.E.U8 R46, desc[UR56][R6.64] ;  /* 0x00000038062e0981 */ /* 0x010130000c1e1100 */
[----:B0-----:R-:W-:Y:S02]  /*236d0*/  @P1 IMAD.MOV.U32 R6, RZ, RZ, R35 ;  /* 0x000000ffff061224 */ /* 0x001fe400078e0023 */
[----:B------:R-:W-:-:S05]  /*236e0*/  @P1 IMAD.MOV.U32 R7, RZ, RZ, R43 ;  /* 0x000000ffff071224 */ /* 0x000fca00078e002b */
[----:B------:R0:W2:Y:S04]  /*236f0*/  @P1 LDG.E.U8 R40, desc[UR56][R6.64] ;  /* 0x0000003806281981 */ /* 0x0000a8000c1e1100 */
[----:B----4-:R1:W-:Y:S04]  /*23700*/  STL [R1+0x87c], R46 ;  /* 0x00087c2e01007387 */ /* 0x0103e80000100800 */
[----:B------:R-:W0:Y:S04]  /*23710*/  LDL R6, [R1+0x1530] ;  /* 0x0015300001067983 */ /* 0x000e280000100800 */
[----:B------:R-:W0:Y:S01]  /*23720*/  LDL R7, [R1+0x1534] ;  /* 0x0015340001077983 */ /* 0x000e220000100800 */
[----:B---3--:R-:W-:-:S03]  /*23730*/  PRMT R4, RZ, 0x7610, R4 ;  /* 0x00007610ff047816 */ /* 0x008fc60000000004 */
[----:B-1----:R-:W3:Y:S04]  /*23740*/  LDL R46, [R1+0x1524] ;  /* 0x00152400012e7983 */ /* 0x002ee80000100800 */
[----:B------:R-:W4:Y:S04]  /*23750*/  LDL R43, [R1+0x1518] ;  /* 0x00151800012b7983 */ /* 0x000f280000100800 */
[----:B------:R-:W4:Y:S01]  /*23760*/  LDL R35, [R1+0x151c] ;  /* 0x00151c0001237983 */ /* 0x000f220000100800 */
        /* <DEDUP_REMOVED lines=12> */
[----:B------:R-:W2:Y:S04]  /*23830*/  LDL R26, [R1+0x150c] ;  /* 0x00150c00011a7983 */ /* 0x000ea80000100800 */
[----:B---3--:R0:W3:Y:S04]  /*23840*/  @P0 LDG.E.U8 R36, desc[UR56][R6.64] ;  /* 0x0000003806240981 */ /* 0x0080e8000c1e1100 */
[----:B------:R-:W4:Y:S01]  /*23850*/  LDL R7, [R1+0x1520] ;  /* 0x0015200001077983 */ /* 0x000f220000100800 */
[----:B0-----:R-:W-:Y:S01]  /*23860*/  @P0 IMAD.MOV.U32 R6, RZ, RZ, R46 ;  /* 0x000000ffff060224 */ /* 0x001fe200078e002e */
[----:B------:R-:W-:-:S02]  /*23870*/  PRMT R34, RZ, 0x7610, R34 ;  /* 0x00007610ff227816 */ /* 0x000fc40000000022 */
[----:B------:R-:W3:Y:S04]  /*23880*/  LDL R46, [R1+0x1500] ;  /* 0x00150000012e7983 */ /* 0x000ee80000100800 */
[----:B----4-:R0:W4:Y:S02]  /*23890*/  @P0 LDG.E.U8 R38, desc[UR56][R6.64] ;  /* 0x0000003806260981 */ /* 0x010124000c1e1100 */
[----:B0-----:R-:W-:Y:S02]  /*238a0*/  @P1 IMAD.MOV.U32 R6, RZ, RZ, R35 ;  /* 0x000000ffff061224 */ /* 0x001fe400078e0023 */
[----:B------:R-:W-:-:S05]  /*238b0*/  @P1 IMAD.MOV.U32 R7, RZ, RZ, R43 ;  /* 0x000000ffff071224 */ /* 0x000fca00078e002b */
[----:B------:R0:W3:Y:S04]  /*238c0*/  @P1 LDG.E.U8 R34, desc[UR56][R6.64] ;  /* 0x0000003806221981 */ /* 0x0000e8000c1e1100 */
[----:B----4-:R1:W-:Y:S04]  /*238d0*/  STL [R1+0x86c], R38 ;  /* 0x00086c2601007387 */ /* 0x0103e80000100800 */
[----:B------:R-:W0:Y:S04]  /*238e0*/  LDL R6, [R1+0x1510] ;  /* 0x0015100001067983 */ /* 0x000e280000100800 */
[----:B------:R-:W0:Y:S01]  /*238f0*/  LDL R7, [R1+0x1514] ;  /* 0x0015140001077983 */ /* 0x000e220000100800 */
[----:B--2---:R-:W-:-:S03]  /*23900*/  PRMT R4, RZ, 0x7610, R4 ;  /* 0x00007610ff047816 */ /* 0x004fc60000000004 */
[----:B-1----:R-:W2:Y:S04]  /*23910*/  LDL R38, [R1+0x1504] ;  /* 0x0015040001267983 */ /* 0x002ea80000100800 */
[----:B------:R-:W4:Y:S04]  /*23920*/  LDL R43, [R1+0x14f8] ;  /* 0x0014f800012b7983 */ /* 0x000f280000100800 */
[----:B------:R-:W4:Y:S01]  /*23930*/  LDL R35, [R1+0x14fc] ;  /* 0x0014fc0001237983 */ /* 0x000f220000100800 */
[----:B0-----:R-:W-:-:S04]  /*23940*/  @P1 LOP3.LUT R7, R7, R6, RZ, 0x3c, !PT ;  /* 0x0000000607071212 */ /* 0x001fc800078e3cff */
[----:B------:R-:W-:-:S04]  /*23950*/  @P1 LOP3.LUT R6, R7, R6, RZ, 0x3c, !PT ;  /* 0x0000000607061212 */ /* 0x000fc800078e3cff */
[----:B------:R-:W-:-:S05]  /*23960*/  @P1 LOP3.LUT R7, R7, R6, RZ, 0x3c, !PT ;  /* 0x0000000607071212 */ /* 0x000fca00078e3cff */
[----:B------:R-:W3:Y:S01]  /*23970*/  @P1 LDG.E.U8 R4, desc[UR56][R6.64] ;  /* 0x0000003806041981 */ /* 0x000ee2000c1e1100 */
[----:B------:R-:W-:Y:S02]  /*23980*/  ISETP.GT.AND P0, PT, R2, 0x6d, PT ;  /* 0x0000006d0200780c */ /* 0x000fe40003f04270 */
[----:B------:R-:W-:Y:S01]  /*23990*/  PRMT R32, RZ, 0x7610, R32 ;  /* 0x00007610ff207816 */ /* 0x000fe20000000020 */
[----:B---3--:R0:W-:Y:S04]  /*239a0*/  STL [R1+0x864], R4 ;  /* 0x0008640401007387 */ /* 0x0081e80000100800 */
[----:B0-----:R-:W3:Y:S04]  /*239b0*/  LDL.LU R4, [R1+0x1ea0] ;  /* 0x001ea00001047983 */ /* 0x001ee80000300800 */
[----:B------:R-:W2:Y:S02]  /*239c0*/  LDL R7, [R1+0x1508] ;  /* 0x0015080001077983 */ /* 0x000ea40000100800 */
[----:B------:R-:W-:-:S02]  /*239d0*/  @P0 IMAD.MOV.U32 R6, RZ, RZ, R26 ;  /* 0x000000ffff060224 */ /* 0x000fc400078e001a */
[----:B------:R-:W4:Y:S01]  /*239e0*/  LDL R26, [R1+0x14f4] ;  /* 0x0014f400011a7983 */ /* 0x000f220000100800 */
[----:B---3--:R-:W-:-:S03]  /*239f0*/  PRMT R4, RZ, 0x7610, R4 ;  /* 0x00007610ff047816 */ /* 0x008fc60000000004 */
[----:B--2---:R0:W2:Y:S02]  /*23a00*/  @P0 LDG.E.U8 R32, desc[UR56][R6.64] ;  /* 0x0000003806200981 */ /* 0x0040a4000c1e1100 */
[----:B0-----:R-:W-:Y:S02]  /*23a10*/  @P0 IMAD.MOV.U32 R6, RZ, RZ, R38 ;  /* 0x000000ffff060224 */ /* 0x001fe400078e0026 */
[----:B------:R-:W-:Y:S01]  /*23a20*/  @P0 IMAD.MOV.U32 R7, RZ, RZ, R46 ;  /* 0x000000ffff070224 */ /* 0x000fe200078e002e */
[----:B------:R-:W3:Y:S04]  /*23a30*/  LDL R38, [R1+0x14ec] ;  /* 0x0014ec0001267983 */ /* 0x000ee80000100800 */
[----:B------:R-:W4:Y:S04]  /*23a40*/  @P0 LDG.E.U8 R4, desc[UR56][R6.64] ;  /* 0x0000003806040981 */ /* 0x000f28000c1e1100 */
[----:B------:R-:W2:Y:S01]  /*23a50*/  LDL R46, [R1+0x14e8] ;  /* 0x0014e800012e7983 */ /* 0x000ea20000100800 */
[----:B------:R-:W-:-:S03]  /*23a60*/  ISETP.GT.AND P1, PT, R2, 0x6e, PT ;  /* 0x0000006e0200780c */ /* 0x000fc60003f24270 */
[----:B----4-:R0:W-:Y:S04]  /*23a70*/  STL [R1+0x85c], R4 ;  /* 0x00085c0401007387 */ /* 0x0101e80000100800 */
[----:B0-----:R-:W4:Y:S06]  /*23a80*/  LDL.LU R4, [R1+0x1e9c] ;  /* 0x001e9c0001047983 */ /* 0x001f2c0000300800 */
[----:B------:R-:W-:-:S02]  /*23a90*/  @P1 IMAD.MOV.U32 R6, RZ, RZ, R35 ;  /* 0x000000ffff061224 */ /* 0x000fc400078e0023 */
[----:B------:R-:W-:Y:S01]  /*23aa0*/  @P1 IMAD.MOV.U32 R7, RZ, RZ, R43 ;  /* 0x000000ffff071224 */ /* 0x000fe200078e002b */
[----:B------:R-:W-:Y:S01]  /*23ab0*/  PRMT R25, RZ, 0x7610, R25 ;  /* 0x00007610ff197816 */ /* 0x000fe20000000019 */
[----:B------:R-:W2:Y:S01]  /*23ac0*/  LDL R43, [R1+0x14d8] ;  /* 0x0014d800012b7983 */ /* 0x000ea20000100800 */
[----:B------:R-:W-:Y:S02]  /*23ad0*/  ISETP.GT.AND P0, PT, R2, 0x6f, PT ;  /* 0x0000006f0200780c */ /* 0x000fe40003f04270 */
[----:B------:R-:W-:Y:S01]  /*23ae0*/  PRMT R3, RZ, 0x7610, R3 ;  /* 0x00007610ff037816 */ /* 0x000fe20000000003 */
[----:B------:R-:W2:Y:S01]  /*23af0*/  LDL R35, [R1+0x14dc] ;  /* 0x0014dc0001237983 */ /* 0x000ea20000100800 */
[----:B----4-:R-:W-:-:S06]  /*23b00*/  PRMT R4, RZ, 0x7610, R4 ;  /* 0x00007610ff047816 */ /* 0x010fcc0000000004 */
[----:B------:R0:W4:Y:S04]  /*23b10*/  @P1 LDG.E.U8 R4, desc[UR56][R6.64] ;  /* 0x0000003806041981 */ /* 0x000128000c1e1100 */
[----:B------:R-:W3:Y:S01]  /*23b20*/  LDL R7, [R1+0x14f0] ;  /* 0x0014f00001077983 */ /* 0x000ee20000100800 */
[----:B0-----:R-:W-:-:S03]  /*23b30*/  @P1 IMAD.MOV.U32 R6, RZ, RZ, R26 ;  /* 0x000000ffff061224 */ /* 0x001fc600078e001a */
[----:B------:R-:W4:Y:S04]  /*23b40*/  LDL R26, [R1+0x14d0] ;  /* 0x0014d000011a7983 */ /* 0x000f280000100800 */
[----:B---3--:R0:W3:Y:S02]  /*23b50*/  @P1 LDG.E.U8 R25, desc[UR56][R6.64] ;  /* 0x0000003806191981 */ /* 0x0080e4000c1e1100 */
[----:B0-----:R-:W-:Y:S02]  /*23b60*/  @P0 IMAD.MOV.U32 R6, RZ, RZ, R38 ;  /* 0x000000ffff060224 */ /* 0x001fe400078e0026 */
[----:B--2---:R-:W-:-:S05]  /*23b70*/  @P0 IMAD.MOV.U32 R7, RZ, RZ, R46 ;  /* 0x000000ffff070224 */ /* 0x004fca00078e002e */
[----:B------:R0:W2:Y:S04]  /*23b80*/  @P0 LDG.E.U8 R3, desc[UR56][R6.64] ;  /* 0x0000003806030981 */ /* 0x0000a8000c1e1100 */
[----:B---3--:R1:W-:Y:S04]  /*23b90*/  STL [R1+0x854], R25 ;  /* 0x0008541901007387 */ /* 0x0083e80000100800 */
[----:B------:R-:W0:Y:S04]  /*23ba0*/  LDL R6, [R1+0x14e0] ;  /* 0x0014e00001067983 */ /* 0x000e280000100800 */
[----:B------:R-:W0:Y:S04]  /*23bb0*/  LDL R7, [R1+0x14e4] ;  /* 0x0014e40001077983 */ /* 0x000e280000100800 */
[----:B-1----:R-:W3:Y:S04]  /*23bc0*/  LDL R25, [R1+0x14d4] ;  /* 0x0014d40001197983 */ /* 0x002ee80000100800 */
[----:B------:R-:W2:Y:S04]  /*23bd0*/  LDL R46, [R1+0x14c8] ;  /* 0x0014c800012e7983 */ /* 0x000ea80000100800 */
[----:B------:R-:W2:Y:S01]  /*23be0*/  LDL R38, [R1+0x14cc] ;  /* 0x0014cc0001267983 */ /* 0x000ea20000100800 */
[----:B------:R-:W-:-:S02]  /*23bf0*/  ISETP.GT.AND P1, PT, R2, 0x70, PT ;  /* 0x000000700200780c */ /* 0x000fc40003f24270 */
[----:B------:R-:W-:Y:S02]  /*23c00*/  PRMT R144, RZ, 0x7610, R144 ;  /* 0x00007610ff907816 */ /* 0x000fe40000000090 */
[----:B------:R-:W-:Y:S02]  /*23c10*/  PRMT R47, RZ, 0x7610, R47 ;  /* 0x00007610ff2f7816 */ /* 0x000fe4000000002f */
[----:B------:R-:W-:Y:S02]  /*23c20*/  PRMT R135, RZ, 0x7610, R135 ;  /* 0x00007610ff877816 */ /* 0x000fe40000000087 */
[----:B------:R-:W-:Y:S02]  /*23c30*/  PRMT R37, RZ, 0x7610, R37 ;  /* 0x00007610ff257816 */ /* 0x000fe40000000025 */
[----:B0-----:R-:W-:-:S04]  /*23c40*/  @P0 LOP3.LUT R7, R7, R6, RZ, 0x3c, !PT ;  /* 0x0000000607070212 */ /* 0x001fc800078e3cff */
[----:B------:R-:W-:-:S04]  /*23c50*/  @P0 LOP3.LUT R6, R7, R6, RZ, 0x3c, !PT ;  /* 0x0000000607060212 */ /* 0x000fc800078e3cff */
[----:B------:R-:W-:-:S05]  /*23c60*/  @P0 LOP3.LUT R7, R7, R6, RZ, 0x3c, !PT ;  /* 0x0000000607070212 */ /* 0x000fca00078e3cff */
[----:B------:R0:W2:Y:S01]  /*23c70*/  @P0 LDG.E.U8 R144, desc[UR56][R6.64] ;  /* 0x0000003806900981 */ /* 0x0000a2000c1e1100 */
[----:B------:R-:W-:Y:S01]  /*23c80*/  ISETP.GT.AND P0, PT, R2, 0x71, PT ;  /* 0x000000710200780c */ /* 0x000fe20003f04270 */
[----:B0-----:R-:W-:Y:S02]  /*23c90*/  @P1 IMAD.MOV.U32 R6, RZ, RZ, R35 ;  /* 0x000000ffff061224 */ /* 0x001fe400078e0023 */
[----:B------:R-:W-:Y:S01]  /*23ca0*/  @P1 IMAD.MOV.U32 R7, RZ, RZ, R43 ;  /* 0x000000ffff071224 */ /* 0x000fe200078e002b */
[----:B------:R-:W2:Y:S04]  /*23cb0*/  LDL R35, [R1+0x14c4] ;  /* 0x0014c40001237983 */ /* 0x000ea80000100800 */
[----:B------:R3:W2:Y:S04]  /*23cc0*/  @P1 LDG.E.U8 R47, desc[UR56][R6.64] ;  /* 0x00000038062f1981 */ /* 0x0006a8000c1e1100 */
[----:B------:R-:W2:Y:S01]  /*23cd0*/  LDL R43, [R1+0x14c0] ;  /* 0x0014c000012b7983 */ /* 0x000ea20000100800 */
[----:B---3--:R-:W-:-:S02]  /*23ce0*/  @P1 IMAD.MOV.U32 R6, RZ, RZ, R25 ;  /* 0x000000ffff061224 */ /* 0x008fc400078e0019 */
[----:B----4-:R-:W-:Y:S01]  /*23cf0*/  @P1 IMAD.MOV.U32 R7, RZ, RZ, R26 ;  /* 0x000000ffff071224 */ /* 0x010fe200078e001a */
[----:B------:R-:W3:Y:S04]  /*23d00*/  LDL R25, [R1+0x14bc] ;  /* 0x0014bc0001197983 */ /* 0x000ee80000100800 */
[----:B------:R2:W4:Y:S04]  /*23d10*/  @P1 LDG.E.U8 R135, desc[UR56][R6.64] ;  /* 0x0000003806871981 */ /* 0x000528000c1e1100 */
[----:B------:R-:W3:Y:S01]  /*23d20*/  LDL R26, [R1+0x14b8] ;  /* 0x0014b800011a7983 */ /* 0x000ee20000100800 */
[----:B--2---:R-:W-:-:S02]  /*23d30*/  @P0 IMAD.MOV.U32 R6, RZ, RZ, R38 ;  /* 0x000000ffff060224 */ /* 0x004fc400078e0026 */
[----:B------:R-:W-:-:S05]  /*23d40*/  @P0 IMAD.MOV.U32 R7, RZ, RZ, R46 ;  /* 0x000000ffff070224 */ /* 0x000fca00078e002e */
[----:B------:R0:W2:Y:S01]  /*23d50*/  @P0 LDG.E.U8 R37, desc[UR56][R6.64] ;  /* 0x0000003806250981 */ /* 0x0000a2000c1e1100 */
[----:B------:R-:W-:Y:S01]  /*23d60*/  PRMT R134, RZ, 0x7610, R134 ;  /* 0x00007610ff867816 */ /* 0x000fe20000000086 */
[----:B0-----:R-:W-:Y:S02]  /*23d70*/  @P0 IMAD.MOV.U32 R6, RZ, RZ, R35 ;  /* 0x000000ffff060224 */ /* 0x001fe400078e0023 */
[----:B------:R-:W-:-:S05]  /*23d80*/  @P0 IMAD.MOV.U32 R7, RZ, RZ, R43 ;  /* 0x000000ffff070224 */ /* 0x000fca00078e002b */
[----:B------:R3:W3:Y:S04]  /*23d90*/  @P0 LDG.E.U8 R134, desc[UR56][R6.64] ;  /* 0x0000003806860981 */ /* 0x0006e8000c1e1100 */
[----:B----4-:R-:W-:Y:S04]  /*23da0*/  STL [R1+0x1e60], R135 ;  /* 0x001e608701007387 */ /* 0x010fe80000100800 */
[----:B------:R-:W4:Y:S04]  /*23db0*/  LDL R38, [R1+0x14b0] ;  /* 0x0014b00001267983 */ /* 0x000f280000100800 */
[----:B--2---:R0:W-:Y:S04]  /*23dc0*/  STL [R1+0x844], R37 ;  /* 0x0008442501007387 */ /* 0x0041e80000100800 */
[----:B------:R-:W2:Y:S04]  /*23dd0*/  LDL R43, [R1+0x14a8] ;  /* 0x0014a800012b7983 */ /* 0x000ea80000100800 */
[----:B------:R-:W2:Y:S04]  /*23de0*/  LDL R35, [R1+0x14ac] ;  /* 0x0014ac0001237983 */ /* 0x000ea80000100800 */
[----:B0-----:R-:W2:Y:S01]  /*23df0*/  LDL R37, [R1+0x14b4] ;  /* 0x0014b40001257983 */ /* 0x001ea20000100800 */
[----:B------:R-:W-:-:S02]  /*23e00*/  ISETP.GT.AND P1, PT, R2, 0x72, PT ;  /* 0x000000720200780c */ /* 0x000fc40003f24270 */
[----:B------:R-:W-:Y:S02]  /*23e10*/  PRMT R139, RZ, 0x7610, R139 ;  /* 0x00007610ff8b7816 */ /* 0x000fe4000000008b */
[----:B------:R-:W-:-:S09]  /*23e20*/  ISETP.GT.AND P0, PT, R2, 0x73, PT ;  /* 0x000000730200780c */ /* 0x000fd20003f04270 */
[----:B---3--:R-:W-:Y:S02]  /*23e30*/  @P1 IMAD.MOV.U32 R6, RZ, RZ, R25 ;  /* 0x000000ffff061224 */ /* 0x008fe400078e0019 */
[----:B------:R-:W-:-:S05]  /*23e40*/  @P1 IMAD.MOV.U32 R7, RZ, RZ, R26 ;  /* 0x000000ffff071224 */ /* 0x000fca00078e001a */
[----:B------:R4:W3:Y:S01]  /*23e50*/  @P1 LDG.E.U8 R139, desc[UR56][R6.64] ;  /* 0x00000038068b1981 */ /* 0x0008e2000c1e1100 */
[----:B------:R-:W-:Y:S02]  /*23e60*/  PRMT R123, RZ, 0x7610, R123 ;  /* 0x00007610ff7b7816 */ /* 0x000fe4000000007b */
[----:B------:R-:W-:Y:S01]  /*23e70*/  PRMT R138, RZ, 0x7610, R138 ;  /* 0x00007610ff8a7816 */ /* 0x000fe2000000008a */
[----:B------:R-:W-:Y:S01]  /*23e80*/  STL [R1+0x1e64], R134 ;  /* 0x001e648601007387 */ /* 0x000fe20000100800 */
[----:B----4-:R-:W-:-:S03]  /*23e90*/  @P1 IMAD.MOV.U32 R7, RZ, RZ, R38 ;  /* 0x000000ffff071224 */ /* 0x010fc600078e0026 */
[----:B------:R-:W-:Y:S04]  /*23ea0*/  STL [R1+0x848], R144 ;  /* 0x0008489001007387 */ /* 0x000fe80000100800 */
[----:B------:R-:W4:Y:S04]  /*23eb0*/  LDL R26, [R1+0x14a0] ;  /* 0x0014a000011a7983 */ /* 0x000f280000100800 */
[----:B------:R-:W4:Y:S01]  /*23ec0*/  LDL R25, [R1+0x14a4] ;  /* 0x0014a40001197983 */ /* 0x000f220000100800 */
[----:B--2---:R-:W-:-:S05]  /*23ed0*/  @P1 IMAD.MOV.U32 R6, RZ, RZ, R37 ;  /* 0x000000ffff061224 */ /* 0x004fca00078e0025 */
[----:B------:R0:W2:Y:S02]  /*23ee0*/  @P1 LDG.E.U8 R123, desc[UR56][R6.64] ;  /* 0x00000038067b1981 */ /* 0x0000a4000c1e1100 */
[----:B0-----:R-:W-:Y:S02]  /*23ef0*/  @P0 IMAD.MOV.U32 R6, RZ, RZ, R35 ;  /* 0x000000ffff060224 */ /* 0x001fe400078e0023 */
[----:B------:R-:W-:-:S05]  /*23f00*/  @P0 IMAD.MOV.U32 R7, RZ, RZ, R43 ;  /* 0x000000ffff070224 */ /* 0x000fca00078e002b */
[----:B------:R4:W2:Y:S04]  /*23f10*/  @P0 LDG.E.U8 R138, desc[UR56][R6.64] ;  /* 0x00000038068a0981 */ /* 0x0008a8000c1e1100 */
[----:B---3--:R-:W-:Y:S04]  /*23f20*/  STL [R1+0x1e7c], R139 ;  /* 0x001e7c8b01007387 */ /* 0x008fe80000100800 */
[----:B------:R-:W-:Y:S04]  /*23f30*/  STL [R1+0x850], R47 ;  /* 0x0008502f01007387 */ /* 0x000fe80000100800 */
[----:B------:R-:W3:Y:S04]  /*23f40*/  LDL R37, [R1+0x149c] ;  /* 0x00149c0001257983 */ /* 0x000ee80000100800 */
[----:B------:R-:W3:Y:S01]  /*23f50*/  LDL R38, [R1+0x1498] ;  /* 0x0014980001267983 */ /* 0x000ee20000100800 */
[----:B------:R-:W-:Y:S01]  /*23f60*/  PRMT R122, RZ, 0x7610, R122 ;  /* 0x00007610ff7a7816 */ /* 0x000fe2000000007a */
[----:B----4-:R-:W-:-:S02]  /*23f70*/  @P0 IMAD.MOV.U32 R7, RZ, RZ, R26 ;  /* 0x000000ffff070224 */ /* 0x010fc400078e001a */
[----:B------:R-:W-:-:S05]  /*23f80*/  @P0 IMAD.MOV.U32 R6, RZ, RZ, R25 ;  /* 0x000000ffff060224 */ /* 0x000fca00078e0019 */
[----:B------:R3:W4:Y:S04]  /*23f90*/  @P0 LDG.E.U8 R122, desc[UR56][R6.64] ;  /* 0x00000038067a0981 */ /* 0x000728000c1e1100 */
[----:B--2---:R0:W-:Y:S04]  /*23fa0*/  STL [R1+0x1e68], R123 ;  /* 0x001e687b01007387 */ /* 0x0041e80000100800 */
[----:B------:R-:W2:Y:S04]  /*23fb0*/  LDL R43, [R1+0x1490] ;  /* 0x00149000012b7983 */ /* 0x000ea80000100800 */
[----:B------:R-:W2:Y:S04]  /*23fc0*/  LDL R35, [R1+0x1494] ;  /* 0x0014940001237983 */ /* 0x000ea80000100800 */
[----:B------:R-:W-:Y:S04]  /*23fd0*/  STL [R1+0x1e80], R138 ;  /* 0x001e808a01007387 */ /* 0x000fe80000100800 */
[----:B------:R-:W2:Y:S04]  /*23fe0*/  LDL R26, [R1+0x1488] ;  /* 0x00148800011a7983 */ /* 0x000ea80000100800 */
[----:B------:R-:W2:Y:S01]  /*23ff0*/  LDL R25, [R1+0x148c] ;  /* 0x00148c0001197983 */ /* 0x000ea20000100800 */
[----:B------:R-:W-:-:S02]  /*24000*/  ISETP.GT.AND P1, PT, R2, 0x74, PT ;  /* 0x000000740200780c */ /* 0x000fc40003f24270 */
[----:B0-----:R-:W-:Y:S02]  /*24010*/  PRMT R123, RZ, 0x7610, R123 ;  /* 0x00007610ff7b7816 */ /* 0x001fe4000000007b */
[----:B------:R-:W-:-:S09]  /*24020*/  ISETP.GT.AND P0, PT, R2, 0x75, PT ;  /* 0x000000750200780c */ /* 0x000fd20003f04270 */
[----:B---3--:R-:W-:Y:S02]  /*24030*/  @P1 IMAD.MOV.U32 R6, RZ, RZ, R37 ;  /* 0x000000ffff061224 */ /* 0x008fe400078e0025 */
[----:B------:R-:W-:-:S05]  /*24040*/  @P1 IMAD.MOV.U32 R7, RZ, RZ, R38 ;  /* 0x000000ffff071224 */ /* 0x000fca00078e0026 */
[----:B------:R2:W3:Y:S01]  /*24050*/  @P1 LDG.E.U8 R123, desc[UR56][R6.64] ;  /* 0x00000038067b1981 */ /* 0x0004e2000c1e1100 */
[----:B------:R-:W-:Y:S02]  /*24060*/  PRMT R133, RZ, 0x7610, R133 ;  /* 0x00007610ff857816 */ /* 0x000fe40000000085 */
[----:B------:R-:W-:Y:S01]  /*24070*/  PRMT R134, RZ, 0x7610, R134 ;  /* 0x00007610ff867816 */ /* 0x000fe20000000086 */
[----:B----4-:R0:W-:Y:S04]  /*24080*/  STL [R1+0x1e6c], R122 ;  /* 0x001e6c7a01007387 */ /* 0x0101e80000100800 */
[----:B------:R-:W4:Y:S04]  /*24090*/  LDL R38, [R1+0x1480] ;  /* 0x0014800001267983 */ /* 0x000f280000100800 */
[----:B------:R-:W4:Y:S01]  /*240a0*/  LDL R37, [R1+0x1484] ;  /* 0x0014840001257983 */ /* 0x000f220000100800 */
[----:B--2---:R-:W-:-:S02]  /*240b0*/  @P1 IMAD.MOV.U32 R7, RZ, RZ, R43 ;  /* 0x000000ffff071224 */ /* 0x004fc400078e002b */
[----:B------:R-:W-:-:S05]  /*240c0*/  @P1 IMAD.MOV.U32 R6, RZ, RZ, R35 ;  /* 0x000000ffff061224 */ /* 0x000fca00078e0023 */
[----:B------:R1:W2:Y:S02]  /*240d0*/  @P1 LDG.E.U8 R133, desc[UR56][R6.64] ;  /* 0x0000003806851981 */ /* 0x0002a4000c1e1100 */
[----:B-1----:R-:W-:Y:S02]  /*240e0*/  @P0 IMAD.MOV.U32 R7, RZ, RZ, R26 ;  /* 0x000000ffff070224 */ /* 0x002fe400078e001a */
[----:B------:R-:W-:-:S05]  /*240f0*/  @P0 IMAD.MOV.U32 R6, RZ, RZ, R25 ;  /* 0x000000ffff060224 */ /* 0x000fca00078e0019 */
[----:B------:R4:W2:Y:S04]  /*24100*/  @P0 LDG.E.U8 R134, desc[UR56][R6.64] ;  /* 0x0000003806860981 */ /* 0x0008a8000c1e1100 */
[----:B---3--:R-:W-:Y:S04]  /*24110*/  STL [R1+0x1e74], R123 ;  /* 0x001e747b01007387 */ /* 0x008fe80000100800 */
[----:B------:R-:W3:Y:S04]  /*24120*/  LDL R43, [R1+0x1478] ;  /* 0x00147800012b7983 */ /* 0x000ee80000100800 */
[----:B------:R-:W3:Y:S01]  /*24130*/  LDL R35, [R1+0x147c] ;  /* 0x00147c0001237983 */ /* 0x000ee20000100800 */
[----:B----4-:R-:W-:-:S03]  /*24140*/  @P0 IMAD.MOV.U32 R7, RZ, RZ, R38 ;  /* 0x000000ffff070224 */ /* 0x010fc600078e0026 */
[----:B--2---:R1:W-:Y:S04]  /*24150*/  STL [R1+0x1e70], R133 ;  /* 0x001e708501007387 */ /* 0x0043e80000100800 */
[----:B------:R-:W2:Y:S04]  /*24160*/  LDL R26, [R1+0x1470] ;  /* 0x00147000011a7983 */ /* 0x000ea80000100800 */
[----:B------:R-:W4:Y:S04]  /*24170*/  LDL R25, [R1+0x1474] ;  /* 0x0014740001197983 */ /* 0x000f280000100800 */
[----:B------:R1:W-:Y:S04]  /*24180*/  STL [R1+0x1e78], R134 ;  /* 0x001e788601007387 */ /* 0x0003e80000100800 */
[----:B------:R-:W4:Y:S01]  /*24190*/  LDL R38, [R1+0x1468] ;  /* 0x0014680001267983 */ /* 0x000f220000100800 */
[----:B------:R-:W-:Y:S01]  /*241a0*/  @P0 IMAD.MOV.U32 R6, RZ, RZ, R37 ;  /* 0x000000ffff060224 */ /* 0x000fe200078e0025 */
[----:B------:R-:W-:-:S02]  /*241b0*/  ISETP.GT.AND P1, PT, R2, 0x76, PT ;  /* 0x000000760200780c */ /* 0x000fc40003f24270 */
[----:B------:R-:W4:Y:S01]  /*241c0*/  LDL R37, [R1+0x146c] ;  /* 0x00146c0001257983 */ /* 0x000f220000100800 */
[----:B------:R-:W-:Y:S02]  /*241d0*/  PRMT R132, RZ, 0x7610, R132 ;  /* 0x00007610ff847816 */ /* 0x000fe40000000084 */
[----:B------:R-:W-:Y:S01]  /*241e0*/  PRMT R137, RZ, 0x7610, R137 ;  /* 0x00007610ff897816 */ /* 0x000fe20000000089 */
[----:B------:R-:W4:Y:S04]  /*241f0*/  LDL R47, [R1+0x1458] ;  /* 0x00145800012f7983 */ /* 0x000f280000100800 */
[----:B------:R3:W4:Y:S01]  /*24200*/  @P0 LDG.E.U8 R132, desc[UR56][R6.64] ;  /* 0x0000003806840981 */ /* 0x000722000c1e1100 */
[----:B------:R-:W-:-:S03]  /*24210*/  ISETP.GT.AND P0, PT, R2, 0x77, PT ;  /* 0x000000770200780c */ /* 0x000fc60003f04270 */
[----:B------:R-:W4:Y:S01]  /*24220*/  LDL R46, [R1+0x145c] ;  /* 0x00145c00012e7983 */ /* 0x000f220000100800 */
[----:B---3--:R-:W-:Y:S02]  /*24230*/  @P1 IMAD.MOV.U32 R6, RZ, RZ, R35 ;  /* 0x000000ffff061224 */ /* 0x008fe400078e0023 */
[----:B------:R-:W-:Y:S01]  /*24240*/  @P1 IMAD.MOV.U32 R7, RZ, RZ, R43 ;  /* 0x000000ffff071224 */ /* 0x000fe200078e002b */
[----:B------:R-:W3:Y:S04]  /*24250*/  LDL R35, [R1+0x1464] ;  /* 0x0014640001237983 */ /* 0x000ee80000100800 */
[----:B------:R-:W3:Y:S01]  /*24260*/  LDL R43, [R1+0x1460] ;  /* 0x00146000012b7983 */ /* 0x000ee20000100800 */
[----:B------:R-:W-:-:S03]  /*24270*/  PRMT R121, RZ, 0x7610, R121 ;  /* 0x00007610ff797816 */ /* 0x000fc60000000079 */
[----:B------:R2:W3:Y:S02]  /*24280*/  @P1 LDG.E.U8 R137, desc[UR56][R6.64] ;  /* 0x0000003806891981 */ /* 0x0004e4000c1e1100 */
[----:B--2---:R-:W-:Y:S02]  /*24290*/  @P1 IMAD.MOV.U32 R7, RZ, RZ, R26 ;  /* 0x000000ffff071224 */ /* 0x004fe400078e001a */
[----:B------:R-:W2:Y:S01]  /*242a0*/  LDL R26, [R1+0x1450] ;  /* 0x00145000011a7983 */ /* 0x000ea20000100800 */
[----:B----4-:R-:W-:-:S03]  /*242b0*/  @P1 IMAD.MOV.U32 R6, RZ, RZ, R25 ;  /* 0x000000ffff061224 */ /* 0x010fc600078e0019 */
[----:B------:R-:W4:Y:S04]  /*242c0*/  LDL R25, [R1+0x1454] ;  /* 0x0014540001197983 */ /* 0x000f280000100800 */
[----:B------:R0:W4:Y:S02]  /*242d0*/  @P1 LDG.E.U8 R121, desc[UR56][R6.64] ;  /* 0x0000003806791981 */ /* 0x000124000c1e1100 */
[----:B0-----:R-:W-:Y:S02]  /*242e0*/  @P0 IMAD.MOV.U32 R7, RZ, RZ, R38 ;  /* 0x000000ffff070224 */ /* 0x001fe400078e0026 */
[----:B------:R-:W4:Y:S01]  /*242f0*/  LDL R38, [R1+0x1448] ;  /* 0x0014480001267983 */ /* 0x000f220000100800 */
[----:B------:R-:W-:-:S03]  /*24300*/  @P0 IMAD.MOV.U32 R6, RZ, RZ, R37 ;  /* 0x000000ffff060224 */ /* 0x000fc600078e0025 */
[----:B------:R-:W4:Y:S01]  /*24310*/  LDL R37, [R1+0x144c] ;  /* 0x00144c0001257983 */ /* 0x000f220000100800 */
[----:B------:R-:W-:Y:S02]  /*24320*/  PRMT R136, RZ, 0x7610, R136 ;  /* 0x00007610ff887816 */ /* 0x000fe40000000088 */
[----:B------:R-:W-:Y:S02]  /*24330*/  ISETP.GT.AND P1, PT, R2, 0x78, PT ;  /* 0x000000780200780c */ /* 0x000fe40003f24270 */
[----:B------:R-:W-:Y:S02]  /*24340*/  PRMT R120, RZ, 0x7610, R120 ;  /* 0x00007610ff787816 */ /* 0x000fe40000000078 */
[----:B------:R3:W4:Y:S01]  /*24350*/  @P0 LDG.E.U8 R136, desc[UR56][R6.64] ;  /* 0x0000003806880981 */ /* 0x000722000c1e1100 */
[----:B------:R-:W-:Y:S01]  /*24360*/  PRMT R135, RZ, 0x7610, R135 ;  /* 0x00007610ff877816 */ /* 0x000fe20000000087 */
[----:B---3--:R-:W-:Y:S02]  /*24370*/  @P0 IMAD.MOV.U32 R6, RZ, RZ, R35 ;  /* 0x000000ffff060224 */ /* 0x008fe400078e0023 */
[----:B------:R-:W3:Y:S01]  /*24380*/  LDL R35, [R1+0x1444] ;  /* 0x0014440001237983 */ /* 0x000ee20000100800 */
[----:B------:R-:W-:-:S03]  /*24390*/  @P0 IMAD.MOV.U32 R7, RZ, RZ, R43 ;  /* 0x000000ffff070224 */ /* 0x000fc600078e002b */
[----:B------:R-:W3:Y:S04]  /*243a0*/  LDL R43, [R1+0x1440] ;  /* 0x00144000012b7983 */ /* 0x000ee80000100800 */
[----:B------:R0:W3:Y:S01]  /*243b0*/  @P0 LDG.E.U8 R120, desc[UR56][R6.64] ;  /* 0x0000003806780981 */ /* 0x0000e2000c1e1100 */
[----:B------:R-:W-:Y:S02]  /*243c0*/  ISETP.GT.AND P0, PT, R2, 0x79, PT ;  /* 0x000000790200780c */ /* 0x000fe40003f04270 */
[----:B------:R-:W-:Y:S01]  /*243d0*/  PRMT R131, RZ, 0x7610, R131 ;  /* 0x00007610ff837816 */ /* 0x000fe20000000083 */
[----:B0-----:R-:W-:Y:S02]  /*243e0*/  @P1 IMAD.MOV.U32 R6, RZ, RZ, R46 ;  /* 0x000000ffff061224 */ /* 0x001fe400078e002e */
[----:B------:R-:W-:Y:S01]  /*243f0*/  @P1 IMAD.MOV.U32 R7, RZ, RZ, R47 ;  /* 0x000000ffff071224 */ /* 0x000fe200078e002f */
[----:B------:R-:W3:Y:S04]  /*24400*/  LDL R46, [R1+0x1428] ;  /* 0x00142800012e7983 */ /* 0x000ee80000100800 */
[----:B------:R2:W3:Y:S02]  /*24410*/  @P1 LDG.E.U8 R135, desc[UR56][R6.64] ;  /* 0x0000003806871981 */ /* 0x0004e4000c1e1100 */
[----:B--2---:R-:W-:-:S02]  /*24420*/  @P1 IMAD.MOV.U32 R7, RZ, RZ, R26 ;  /* 0x000000ffff071224 */ /* 0x004fc400078e001a */
        /* <DEDUP_REMOVED lines=9> */
[----:B------:R-:W-:-:S04]  /*244c0*/  ISETP.GT.AND P1, PT, R2, 0x7a, PT ;  /* 0x0000007a0200780c */ /* 0x000fc80003f24270 */
[----:B------:R3:W4:Y:S01]  /*244d0*/  @P0 LDG.E.U8 R0, desc[UR56][R6.64] ;  /* 0x0000003806000981 */ /* 0x000722000c1e1100 */
[----:B------:R-:W-:Y:S01]  /*244e0*/  PRMT R130, RZ, 0x7610, R130 ;  /* 0x00007610ff827816 */ /* 0x000fe20000000082 */
[----:B---3--:R-:W-:Y:S02]  /*244f0*/  @P0 IMAD.MOV.U32 R6, RZ, RZ, R35 ;  /* 0x000000ffff060224 */ /* 0x008fe400078e0023 */
[----:B------:R-:W3:Y:S01]  /*24500*/  LDL R35, [R1+0x142c] ;  /* 0x00142c0001237983 */ /* 0x000ee20000100800 */
[----:B------:R-:W-:Y:S01]  /*24510*/  @P0 IMAD.MOV.U32 R7, RZ, RZ, R43 ;  /* 0x000000ffff070224 */ /* 0x000fe200078e002b */
[----:B------:R-:W-:Y:S02]  /*24520*/  PRMT R14, RZ, 0x7610, R14 ;  /* 0x00007610ff0e7816 */ /* 0x000fe4000000000e */
        /* <DEDUP_REMOVED lines=9> */
[----:B------:R-:W-:Y:S01]  /*245c0*/  ISETP.GT.AND P0, PT, R2, 0x7b, PT ;  /* 0x0000007b0200780c */ /* 0x000fe20003f04270 */
[----:B------:R-:W-:Y:S01]  /*245d0*/  @P1 IMAD.MOV.U32 R6, RZ, RZ, R37 ;  /* 0x000000ffff061224 */ /* 0x000fe200078e0025 */
[----:B------:R-:W-:Y:S01]  /*245e0*/  PRMT R129, RZ, 0x7610, R129 ;  /* 0x00007610ff817816 */ /* 0x000fe20000000081 */
[----:B------:R-:W4:Y:S04]  /*245f0*/  LDL.LU R37, [R1+0x674] ;  /* 0x0006740001257983 */ /* 0x000f280000300800 */
[----:B------:R-:W4:Y:S04]  /*24600*/  LDL R47, [R1+0x1410] ;  /* 0x00141000012f7983 */ /* 0x000f280000100800 */
[----:B------:R0:W4:Y:S02]  /*24610*/  @P1 LDG.E.U8 R129, desc[UR56][R6.64] ;  /* 0x0000003806811981 */ /* 0x000124000c1e1100 */
[----:B0-----:R-:W-:-:S02]  /*24620*/  @P0 IMAD.MOV.U32 R7, RZ, RZ, R46 ;  /* 0x000000ffff070224 */ /* 0x001fc400078e002e */
[----:B------:R-:W4:Y:S04]  /*24630*/  LDL R46, [R1+0x1414] ;  /* 0x00141400012e7983 */ /* 0x000f280000100800 */
[----:B------:R-:W4:Y:S04]  /*24640*/  LDL.LU R144, [R1+0x664] ;  /* 0x0006640001907983 */ /* 0x000f280000300800 */
[----:B------:R-:W4:Y:S01]  /*24650*/  LDL R122, [R1+0x1408] ;  /* 0x00140800017a7983 */ /* 0x000f220000100800 */
[----:B---3--:R-:W-:-:S03]  /*24660*/  @P0 IMAD.MOV.U32 R6, RZ, RZ, R35 ;  /* 0x000000ffff060224 */ /* 0x008fc600078e0023 */
[----:B------:R-:W3:Y:S01]  /*24670*/  LDL R35, [R1+0x140c] ;  /* 0x00140c0001237983 */ /* 0x000ee20000100800 */
[----:B------:R-:W-:Y:S02]  /*24680*/  PRMT R145, RZ, 0x7610, R145 ;  /* 0x00007610ff917816 */ /* 0x000fe40000000091 */
[----:B------:R-:W-:Y:S02]  /*24690*/  ISETP.GT.AND P1, PT, R2, 0x7c, PT ;  /* 0x0000007c0200780c */ /* 0x000fe40003f24270 */
[----:B------:R-:W-:Y:S02]  /*246a0*/  PRMT R128, RZ, 0x7610, R128 ;  /* 0x00007610ff807816 */ /* 0x000fe40000000080 */
[----:B------:R2:W3:Y:S02]  /*246b0*/  @P0 LDG.E.U8 R145, desc[UR56][R6.64] ;  /* 0x0000003806910981 */ /* 0x0004e4000c1e1100 */
[----:B--2---:R-:W-:Y:S02]  /*246c0*/  @P0 IMAD.MOV.U32 R7, RZ, RZ, R26 ;  /* 0x000000ffff070224 */ /* 0x004fe400078e001a */
[----:B----4-:R-:W-:-:S02]  /*246d0*/  @P0 IMAD.MOV.U32 R6, RZ, RZ, R25 ;  /* 0x000000ffff060224 */ /* 0x010fc400078e0019 */
[----:B------:R-:W2:Y:S04]  /*246e0*/  LDL.LU R25, [R1+0x660] ;  /* 0x0006600001197983 */ /* 0x000ea80000300800 */
[----:B------:R0:W4:Y:S04]  /*246f0*/  @P0 LDG.E.U8 R128, desc[UR56][R6.64] ;  /* 0x0000003806800981 */ /* 0x000128000c1e1100 */
[----:B------:R-:W2:Y:S01]  /*24700*/  LDL.LU R26, [R1+0x650] ;  /* 0x00065000011a7983 */ /* 0x000ea20000300800 */
[----:B0-----:R-:W-:Y:S02]  /*24710*/  @P1 IMAD.MOV.U32 R6, RZ, RZ, R38 ;  /* 0x000000ffff061224 */ /* 0x001fe400078e0026 */
[----:B------:R-:W-:Y:S01]  /*24720*/  @P1 IMAD.MOV.U32 R7, RZ, RZ, R43 ;  /* 0x000000ffff071224 */ /* 0x000fe200078e002b */
[----:B------:R-:W4:Y:S04]  /*24730*/  LDL.LU R38, [R1+0x64c] ;  /* 0x00064c0001267983 */ /* 0x000f280000300800 */
[----:B------:R-:W4:Y:S04]  /*24740*/  LDL.LU R43, [R1+0x640] ;  /* 0x00064000012b7983 */ /* 0x000f280000300800 */
[----:B------:R-:W2:Y:S04]  /*24750*/  LDL R138, [R1+0x1400] ;  /* 0x00140000018a7983 */ /* 0x000ea80000100800 */
[----:B-1----:R-:W4:Y:S01]  /*24760*/  LDL R133, [R1+0x1404] ;  /* 0x0014040001857983 */ /* 0x002f220000100800 */
[----:B------:R-:W-:-:S02]  /*24770*/  PRMT R143, RZ, 0x7610, R143 ;  /* 0x00007610ff8f7816 */ /* 0x000fc4000000008f */
[----:B------:R-:W-:Y:S02]  /*24780*/  ISETP.GT.AND P0, PT, R2, 0x7d, PT ;  /* 0x0000007d0200780c */ /* 0x000fe40003f04270 */
[----:B------:R-:W-:Y:S02]  /*24790*/  PRMT R127, RZ, 0x7610, R127 ;  /* 0x00007610ff7f7816 */ /* 0x000fe4000000007f */
[----:B------:R0:W4:Y:S02]  /*247a0*/  @P1 LDG.E.U8 R143, desc[UR56][R6.64] ;  /* 0x00000038068f1981 */ /* 0x000124000c1e1100 */
[----:B0-----:R-:W-:Y:S02]  /*247b0*/  @P1 IMAD.MOV.U32 R6, RZ, RZ, R46 ;  /* 0x000000ffff061224 */ /* 0x001fe400078e002e */
[----:B------:R-:W-:Y:S01]  /*247c0*/  @P1 IMAD.MOV.U32 R7, RZ, RZ, R47 ;  /* 0x000000ffff071224 */ /* 0x000fe200078e002f */
[----:B------:R-:W4:Y:S04]  /*247d0*/  LDL.LU R46, [R1+0x634] ;  /* 0x00063400012e7983 */ /* 0x000f280000300800 */
[----:B------:R0:W4:Y:S04]  /*247e0*/  @P1 LDG.E.U8 R127, desc[UR56][R6.64] ;  /* 0x00000038067f1981 */ /* 0x000128000c1e1100 */
[----:B------:R-:W4:Y:S01]  /*247f0*/  LDL.LU R47, [R1+0x61c] ;  /* 0x00061c00012f7983 */ /* 0x000f220000300800 */
[----:B------:R-:W-:-:S03]  /*24800*/  PRMT R142, RZ, 0x7610, R142 ;  /* 0x00007610ff8e7816 */ /* 0x000fc6000000008e */
[----:B------:R-:W4:Y:S01]  /*24810*/  LDL R134, [R1+0x13f8] ;  /* 0x0013f80001867983 */ /* 0x000f220000100800 */
[----:B0-----:R-:W-:-:S03]  /*24820*/  @P0 IMAD.MOV.U32 R7, RZ, RZ, R122 ;  /* 0x000000ffff070224 */ /* 0x001fc600078e007a */
[----:B------:R-:W4:Y:S01]  /*24830*/  LDL R122, [R1+0x13fc] ;  /* 0x0013fc00017a7983 */ /* 0x000f220000100800 */
[----:B---3--:R-:W-:-:S03]  /*24840*/  @P0 IMAD.MOV.U32 R6, RZ, RZ, R35 ;  /* 0x000000ffff060224 */ /* 0x008fc600078e0023 */
[----:B------:R-:W3:Y:S04]  /*24850*/  LDL R35, [R1+0x13f4] ;  /* 0x0013f40001237983 */ /* 0x000ee80000100800 */
[----:B------:R0:W3:Y:S02]  /*24860*/  @P0 LDG.E.U8 R142, desc[UR56][R6.64] ;  /* 0x00000038068e0981 */ /* 0x0000e4000c1e1100 */
[----:B0-----:R-:W-:Y:S02]  /*24870*/  LOP3.LUT R7, R37, 0xffff, RZ, 0xc0, !PT ;  /* 0x0000ffff25077812 */ /* 0x001fe400078ec0ff */
[----:B------:R-:W3:Y:S01]  /*24880*/  LDL R37, [R1+0x13f0] ;  /* 0x0013f00001257983 */ /* 0x000ee20000100800 */
[----:B------:R-:W-:Y:S02]  /*24890*/  LOP3.LUT R6, R144, 0xffff, RZ, 0xc0, !PT ;  /* 0x0000ffff90067812 */ /* 0x000fe400078ec0ff */
[----:B------:R-:W-:Y:S01]  /*248a0*/  PRMT R126, RZ, 0x7610, R126 ;  /* 0x00007610ff7e7816 */ /* 0x000fe2000000007e */
[----:B------:R-:W3:Y:S01]  /*248b0*/  LDL.LU R144, [R1+0x600] ;  /* 0x0006000001907983 */ /* 0x000ee20000300800 */
[----:B------:R-:W-:Y:S01]  /*248c0*/  PRMT R123, R7, 0x3340, R6 ;  /* 0x00003340077b7816 */ /* 0x000fe20000000006 */
[----:B--2---:R-:W-:-:S02]  /*248d0*/  @P0 IMAD.MOV.U32 R7, RZ, RZ, R138 ;  /* 0x000000ffff070224 */ /* 0x004fc400078e008a */
[----:B----4-:R-:W-:-:S05]  /*248e0*/  @P0 IMAD.MOV.U32 R6, RZ, RZ, R133 ;  /* 0x000000ffff060224 */ /* 0x010fca00078e0085 */
[----:B------:R0:W2:Y:S02]  /*248f0*/  @P0 LDG.E.U8 R126, desc[UR56][R6.64] ;  /* 0x00000038067e0981 */ /* 0x0000a4000c1e1100 */
[----:B0-----:R-:W-:Y:S02]  /*24900*/  LOP3.LUT R6, R26, 0xffff, RZ, 0xc0, !PT ;  /* 0x0000ffff1a067812 */ /* 0x001fe400078ec0ff */
[----:B------:R-:W4:Y:S01]  /*24910*/  LDL R26, [R1+0x13e8] ;  /* 0x0013e800011a7983 */ /* 0x000f220000100800 */
[----:B------:R-:W-:-:S03]  /*24920*/  LOP3.LUT R7, R25, 0xffff, RZ, 0xc0, !PT ;  /* 0x0000ffff19077812 */ /* 0x000fc600078ec0ff */
[----:B------:R-:W2:Y:S01]  /*24930*/  LDL R25, [R1+0x13ec] ;  /* 0x0013ec0001197983 */ /* 0x000ea20000100800 */
[----:B------:R-:W-:Y:S02]  /*24940*/  ISETP.GT.AND P0, PT, R2, 0x7e, PT ;  /* 0x0000007e0200780c */ /* 0x000fe40003f04270 */
[----:B------:R-:W-:Y:S02]  /*24950*/  PRMT R133, R7, 0x3340, R6 ;  /* 0x0000334007857816 */ /* 0x000fe40000000006 */
[----:B------:R-:W-:-:S09]  /*24960*/  PRMT R141, RZ, 0x7610, R141 ;  /* 0x00007610ff8d7816 */ /* 0x000fd2000000008d */
[----:B------:R-:W-:Y:S02]  /*24970*/  @P0 IMAD.MOV.U32 R7, RZ, RZ, R134 ;  /* 0x000000ffff070224 */ /* 0x000fe400078e0086 */
[----:B------:R-:W-:-:S05]  /*24980*/  @P0 IMAD.MOV.U32 R6, RZ, RZ, R122 ;  /* 0x000000ffff060224 */ /* 0x000fca00078e007a */
[----:B------:R0:W2:Y:S01]  /*24990*/  @P0 LDG.E.U8 R141, desc[UR56][R6.64] ;  /* 0x00000038068d0981 */ /* 0x0000a2000c1e1100 */
[----:B------:R-:W-:Y:S02]  /*249a0*/  PRMT R125, RZ, 0x7610, R125 ;  /* 0x00007610ff7d7816 */ /* 0x000fe4000000007d */
[----:B0-----:R-:W-:Y:S02]  /*249b0*/  LOP3.LUT R7, R38, 0xffff, RZ, 0xc0, !PT ;  /* 0x0000ffff26077812 */ /* 0x001fe400078ec0ff */
[----:B------:R-:W-:Y:S02]  /*249c0*/  LOP3.LUT R6, R43, 0xffff, RZ, 0xc0, !PT ;  /* 0x0000ffff2b067812 */ /* 0x000fe400078ec0ff */
[----:B------:R-:W2:Y:S02]  /*249d0*/  LDL.LU R43, [R1+0x13e0] ;  /* 0x0013e000012b7983 */ /* 0x000ea40000300800 */
[----:B------:R-:W-:Y:S01]  /*249e0*/  PRMT R38, R7, 0x3340, R6 ;  /* 0x0000334007267816 */ /* 0x000fe20000000006 */
[----:B---3--:R-:W-:-:S02]  /*249f0*/  @P0 IMAD.MOV.U32 R6, RZ, RZ, R35 ;  /* 0x000000ffff060224 */ /* 0x008fc400078e0023 */
[----:B------:R-:W-:-:S05]  /*24a00*/  @P0 IMAD.MOV.U32 R7, RZ, RZ, R37 ;  /* 0x000000ffff070224 */ /* 0x000fca00078e0025 */
[----:B------:R0:W3:Y:S01]  /*24a10*/  @P0 LDG.E.U8 R125, desc[UR56][R6.64] ;  /* 0x00000038067d0981 */ /* 0x0000e2000c1e1100 */
[----:B------:R-:W-:Y:S02]  /*24a20*/  ISETP.GT.AND P0, PT, R2, 0x7f, PT ;  /* 0x0000007f0200780c */ /* 0x000fe40003f04270 */
[----:B0-----:R-:W-:Y:S02]  /*24a30*/  LOP3.LUT R7, R46, 0xffff, RZ, 0xc0, !PT ;  /* 0x0000ffff2e077812 */ /* 0x001fe400078ec0ff */
[----:B------:R-:W-:-:S04]  /*24a40*/  LOP3.LUT R6, R47, 0xffff, RZ, 0xc0, !PT ;  /* 0x0000ffff2f067812 */ /* 0x000fc800078ec0ff */
[----:B------:R-:W-:Y:S02]  /*24a50*/  PRMT R122, R7, 0x3340, R6 ;  /* 0x00003340077a7816 */ /* 0x000fe40000000006 */
[----:B------:R-:W-:-:S03]  /*24a60*/  PRMT R140, RZ, 0x7610, R140 ;  /* 0x00007610ff8c7816 */ /* 0x000fc6000000008c */
[----:B----4-:R-:W-:Y:S02]  /*24a70*/  @P0 IMAD.MOV.U32 R7, RZ, RZ, R26 ;  /* 0x000000ffff070224 */ /* 0x010fe400078e001a */
[----:B------:R-:W4:Y:S01]  /*24a80*/  LDL R26, [R1+0x13e4] ;  /* 0x0013e400011a7983 */ /* 0x000f220000100800 */
[----:B--2---:R-:W-:-:S03]  /*24a90*/  @P0 IMAD.MOV.U32 R6, RZ, RZ, R25 ;  /* 0x000000ffff060224 */ /* 0x004fc600078e0019 */
[----:B------:R-:W2:Y:S04]  /*24aa0*/  LDL.LU R35, [R1+0x6ac] ;  /* 0x0006ac0001237983 */ /* 0x000ea80000300800 */
[----:B------:R0:W3:Y:S04]  /*24ab0*/  @P0 LDG.E.U8 R140, desc[UR56][R6.64] ;  /* 0x00000038068c0981 */ /* 0x0000e8000c1e1100 */
[----:B------:R-:W2:Y:S04]  /*24ac0*/  LDL.LU R46, [R1+0x6a8] ;  /* 0x0006a800012e7983 */ /* 0x000ea80000300800 */
[----:B------:R-:W3:Y:S01]  /*24ad0*/  LDL.LU R47, [R1+0x6a4] ;  /* 0x0006a400012f7983 */ /* 0x000ee20000300800 */
[----:B0-----:R-:W-:-:S03]  /*24ae0*/  LOP3.LUT R7, R144, 0xffff, RZ, 0xc0, !PT ;  /* 0x0000ffff90077812 */ /* 0x001fc600078ec0ff */
[----:B------:R-:W3:Y:S04]  /*24af0*/  LDL.LU R144, [R1+0x6a0] ;  /* 0x0006a00001907983 */ /* 0x000ee80000300800 */
[----:B------:R-:W2:Y:S01]  /*24b00*/  LDL R25, [R1+0x18b8] ;  /* 0x0018b80001197983 */ /* 0x000ea20000100800 */
[----:B------:R-:W-:Y:S02]  /*24b10*/  LOP3.LUT R9, R9, 0xffff, RZ, 0xc0, !PT ;  /* 0x0000ffff09097812 */ /* 0x000fe400078ec0ff */
[----:B------:R-:W-:Y:S02]  /*24b20*/  LOP3.LUT R8, R8, 0xffff, RZ, 0xc0, !PT ;  /* 0x0000ffff08087812 */ /* 0x000fe400078ec0ff */
[----:B------:R-:W-:Y:S02]  /*24b30*/  LOP3.LUT R6, R249, 0xffff, RZ, 0xc0, !PT ;  /* 0x0000fffff9067812 */ /* 0x000fe400078ec0ff */
[----:B------:R-:W-:-:S02]  /*24b40*/  PRMT R37, R9, 0x3340, R8 ;  /* 0x0000334009257816 */ /* 0x000fc40000000008 */
[----:B------:R-:W-:Y:S02]  /*24b50*/  PRMT R249, R7, 0x3340, R6 ;  /* 0x0000334007f97816 */ /* 0x000fe40000000006 */
[----:B------:R-:W-:Y:S02]  /*24b60*/  LOP3.LUT R9, R243, 0xffff, RZ, 0xc0, !PT ;  /* 0x0000fffff3097812 */ /* 0x000fe400078ec0ff */
[----:B------:R-:W-:Y:S02]  /*24b70*/  LOP3.LUT R8, R237, 0xffff, RZ, 0xc0, !PT ;  /* 0x0000ffffed087812 */ /* 0x000fe400078ec0ff */
[----:B------:R-:W-:Y:S02]  /*24b80*/  LOP3.LUT R7, R11, 0xffff, RZ, 0xc0, !PT ;  /* 0x0000ffff0b077812 */ /* 0x000fe400078ec0ff */
[----:B------:R-:W-:Y:S02]  /*24b90*/  LOP3.LUT R6, R10, 0xffff, RZ, 0xc0, !PT ;  /* 0x0000ffff0a067812 */ /* 0x000fe400078ec0ff */
[----:B------:R-:W-:-:S02]  /*24ba0*/  PRMT R11, R9, 0x3340, R8 ;  /* 0x00003340090b7816 */ /* 0x000fc40000000008 */
[----:B------:R-:W-:Y:S01]  /*24bb0*/  PRMT R6, R7, 0x3340, R6 ;  /* 0x0000334007067816 */ /* 0x000fe20000000006 */
[----:B------:R-:W-:Y:S01]  /*24bc0*/  @P0 IMAD.MOV.U32 R7, RZ, RZ, R43 ;  /* 0x000000ffff070224 */ /* 0x000fe200078e002b */
[----:B------:R-:W-:Y:S02]  /*24bd0*/  PRMT R124, RZ, 0x7610, R124 ;  /* 0x00007610ff7c7816 */ /* 0x000fe4000000007c */
[----:B------:R-:W-:Y:S02]  /*24be0*/  PRMT R11, R11, 0x5410, R6 ;  /* 0x000054100b0b7816 */ /* 0x000fe40000000006 */
[----:B------:R-:W-:Y:S02]  /*24bf0*/  PRMT R10, R37, 0x5410, R249 ;  /* 0x00005410250a7816 */ /* 0x000fe400000000f9 */
[----:B------:R-:W3:Y:S01]  /*24c00*/  LDL.LU R249, [R1+0x698] ;  /* 0x0006980001f97983 */ /* 0x000ee20000300800 */
[----:B------:R-:W-:-:S03]  /*24c10*/  PRMT R8, R123, 0x5410, R133 ;  /* 0x000054107b087816 */ /* 0x000fc60000000085 */
[----:B------:R-:W3:Y:S01]  /*24c20*/  LDL.LU R237, [R1+0x694] ;  /* 0x0006940001ed7983 */ /* 0x000ee20000300800 */
[----:B------:R-:W-:-:S03]  /*24c30*/  PRMT R9, R38, 0x5410, R122 ;  /* 0x0000541026097816 */ /* 0x000fc6000000007a */
[----:B------:R-:W3:Y:S04]  /*24c40*/  LDL.LU R243, [R1+0x690] ;  /* 0x0006900001f37983 */ /* 0x000ee80000300800 */
[----:B------:R-:W3:Y:S04]  /*24c50*/  LDL.LU R134, [R1+0x68c] ;  /* 0x00068c0001867983 */ /* 0x000ee80000300800 */
[----:B------:R-:W3:Y:S04]  /*24c60*/  LDL.LU R133, [R1+0x680] ;  /* 0x0006800001857983 */ /* 0x000ee80000300800 */
[----:B------:R-:W3:Y:S04]  /*24c70*/  LDL.LU R123, [R1+0x670] ;  /* 0x00067000017b7983 */ /* 0x000ee80000300800 */
[----:B------:R-:W3:Y:S04]  /*24c80*/  LDL.LU R122, [R1+0x65c] ;  /* 0x00065c00017a7983 */ /* 0x000ee80000300800 */
[----:B------:R-:W3:Y:S04]  /*24c90*/  LDL.LU R138, [R1+0x648] ;  /* 0x00064800018a7983 */ /* 0x000ee80000300800 */
[----:B------:R-:W3:Y:S04]  /*24ca0*/  LDL.LU R139, [R1+0x63c] ;  /* 0x00063c00018b7983 */ /* 0x000ee80000300800 */
[----:B------:R-:W3:Y:S04]  /*24cb0*/  LDL.LU R37, [R1+0x630] ;  /* 0x0006300001257983 */ /* 0x000ee80000300800 */
[----:B------:R-:W3:Y:S01]  /*24cc0*/  LDL.LU R38, [R1+0x618] ;  /* 0x0006180001267983 */ /* 0x000ee20000300800 */
[----:B----4-:R-:W-:-:S05]  /*24cd0*/  @P0 IMAD.MOV.U32 R6, RZ, RZ, R26 ;  /* 0x000000ffff060224 */ /* 0x010fca00078e001a */
[----:B------:R3:W4:Y:S01]  /*24ce0*/  @P0 LDG.E.U8 R124, desc[UR56][R6.64] ;  /* 0x00000038067c0981 */ /* 0x000722000c1e1100 */
[----:B------:R-:W-:Y:S06]  /*24cf0*/  BAR.SYNC.DEFER_BLOCKING 0x0 ;  /* 0x0000000000007b1d */ /* 0x000fec0000010000 */
[----:B--2---:R0:W-:Y:S04]  /*24d00*/  STS.128 [R25+UR58], R8 ;  /* 0x0000000819007988 */ /* 0x0041e80008000c3a */
[----:B0-----:R-:W2:Y:S01]  /*24d10*/  LDL.LU R11, [R1+0x69c] ;  /* 0x00069c00010b7983 */ /* 0x001ea20000300800 */
[----:B------:R-:W-:-:S02]  /*24d20*/  LOP3.LUT R8, R46, 0xffff, RZ, 0xc0, !PT ;  /* 0x0000ffff2e087812 */ /* 0x000fc400078ec0ff */
[----:B---3--:R-:W-:Y:S01]  /*24d30*/  LOP3.LUT R7, R47, 0xffff, RZ, 0xc0, !PT ;  /* 0x0000ffff2f077812 */ /* 0x008fe200078ec0ff */
[----:B------:R-:W3:Y:S01]  /*24d40*/  LDL.LU R46, [R1+0x62c] ;  /* 0x00062c00012e7983 */ /* 0x000ee20000300800 */
[----:B------:R-:W-:-:S03]  /*24d50*/  LOP3.LUT R6, R144, 0xffff, RZ, 0xc0, !PT ;  /* 0x0000ffff90067812 */ /* 0x000fc600078ec0ff */
[----:B------:R-:W4:Y:S04]  /*24d60*/  LDL.LU R47, [R1+0x614] ;  /* 0x00061400012f7983 */ /* 0x000f280000300800 */
[----:B------:R-:W3:Y:S01]  /*24d70*/  LDL.LU R144, [R1+0x60c] ;  /* 0x00060c0001907983 */ /* 0x000ee20000300800 */
[----:B------:R-:W-:Y:S02]  /*24d80*/  LOP3.LUT R9, R35, 0xffff, RZ, 0xc0, !PT ;  /* 0x0000ffff23097812 */ /* 0x000fe400078ec0ff */
[----:B------:R-:W-:Y:S02]  /*24d90*/  PRMT R35, R7, 0x3340, R6 ;  /* 0x0000334007237816 */ /* 0x000fe40000000006 */
[----:B------:R-:W-:Y:S02]  /*24da0*/  PRMT R26, R9, 0x3340, R8 ;  /* 0x00003340091a7816 */ /* 0x000fe40000000008 */
[----:B------:R-:W-:-:S02]  /*24db0*/  LOP3.LUT R8, R249, 0xffff, RZ, 0xc0, !PT ;  /* 0x0000fffff9087812 */ /* 0x000fc400078ec0ff */
[----:B------:R-:W-:Y:S02]  /*24dc0*/  LOP3.LUT R7, R237, 0xffff, RZ, 0xc0, !PT ;  /* 0x0000ffffed077812 */ /* 0x000fe400078ec0ff */
[----:B------:R-:W-:-:S04]  /*24dd0*/  LOP3.LUT R6, R243, 0xffff, RZ, 0xc0, !PT ;  /* 0x0000fffff3067812 */ /* 0x000fc800078ec0ff */
[----:B------:R-:W-:Y:S02]  /*24de0*/  PRMT R243, R7, 0x3340, R6 ;  /* 0x0000334007f37816 */ /* 0x000fe40000000006 */
[----:B------:R-:W-:Y:S02]  /*24df0*/  LOP3.LUT R7, R123, 0xffff, RZ, 0xc0, !PT ;  /* 0x0000ffff7b077812 */ /* 0x000fe400078ec0ff */
[----:B------:R-:W-:-:S04]  /*24e00*/  LOP3.LUT R6, R122, 0xffff, RZ, 0xc0, !PT ;  /* 0x0000ffff7a067812 */ /* 0x000fc800078ec0ff */
[----:B------:R-:W-:Y:S02]  /*24e10*/  PRMT R10, R7, 0x3340, R6 ;  /* 0x00003340070a7816 */ /* 0x000fe40000000006 */
[----:B------:R-:W-:Y:S02]  /*24e20*/  LOP3.LUT R7, R37, 0xffff, RZ, 0xc0, !PT ;  /* 0x0000ffff25077812 */ /* 0x000fe400078ec0ff */
[----:B------:R-:W-:-:S04]  /*24e30*/  LOP3.LUT R6, R38, 0xffff, RZ, 0xc0, !PT ;  /* 0x0000ffff26067812 */ /* 0x000fc800078ec0ff */
[----:B------:R-:W-:Y:S02]  /*24e40*/  PRMT R6, R7, 0x3340, R6 ;  /* 0x0000334007067816 */ /* 0x000fe40000000006 */
[----:B--2---:R-:W-:-:S04]  /*24e50*/  LOP3.LUT R9, R11, 0xffff, RZ, 0xc0, !PT ;  /* 0x0000ffff0b097812 */ /* 0x004fc800078ec0ff */
[----:B------:R-:W-:Y:S02]  /*24e60*/  PRMT R249, R9, 0x3340, R8 ;  /* 0x0000334009f97816 */ /* 0x000fe40000000008 */
[----:B------:R-:W-:Y:S02]  /*24e70*/  LOP3.LUT R9, R134, 0xffff, RZ, 0xc0, !PT ;  /* 0x0000ffff86097812 */ /* 0x000fe400078ec0ff */
[----:B------:R-:W-:-:S04]  /*24e80*/  LOP3.LUT R8, R133, 0xffff, RZ, 0xc0, !PT ;  /* 0x0000ffff85087812 */ /* 0x000fc800078ec0ff */
[----:B------:R-:W-:Y:S02]  /*24e90*/  PRMT R237, R9, 0x3340, R8 ;  /* 0x0000334009ed7816 */ /* 0x000fe40000000008 */
[----:B------:R-:W-:Y:S02]  /*24ea0*/  LOP3.LUT R9, R138, 0xffff, RZ, 0xc0, !PT ;  /* 0x0000ffff8a097812 */ /* 0x000fe400078ec0ff */
[----:B------:R-:W-:Y:S01]  /*24eb0*/  LOP3.LUT R8, R139, 0xffff, RZ, 0xc0, !PT ;  /* 0x0000ffff8b087812 */ /* 0x000fe200078ec0ff */
[----:B------:R-:W2:Y:S03]  /*24ec0*/  LDL.LU R138, [R1+0x688] ;  /* 0x00068800018a7983 */ /* 0x000ea60000300800 */
[----:B------:R-:W-:Y:S01]  /*24ed0*/  PRMT R11, R9, 0x3340, R8 ;  /* 0x00003340090b7816 */ /* 0x000fe20000000008 */
[----:B------:R-:W2:Y:S01]  /*24ee0*/  LDL.LU R139, [R1+0x67c] ;  /* 0x00067c00018b7983 */ /* 0x000ea20000300800 */
[----:B------:R-:W-:-:S02]  /*24ef0*/  PRMT R8, R26, 0x5410, R35 ;  /* 0x000054101a087816 */ /* 0x000fc40000000023 */
[----:B------:R-:W-:Y:S02]  /*24f00*/  PRMT R9, R249, 0x5410, R243 ;  /* 0x00005410f9097816 */ /* 0x000fe400000000f3 */
[----:B------:R-:W-:Y:S02]  /*24f10*/  PRMT R10, R237, 0x5410, R10 ;  /* 0x00005410ed0a7816 */ /* 0x000fe4000000000a */
[----:B------:R-:W-:-:S05]  /*24f20*/  PRMT R11, R11, 0x5410, R6 ;  /* 0x000054100b0b7816 */ /* 0x000fca0000000006 */
[----:B------:R0:W-:Y:S01]  /*24f30*/  STS.128 [R25+UR58+0x4000], R8 ;  /* 0x0040000819007988 */ /* 0x0001e20008000c3a */
[----:B---3--:R-:W-:-:S03]  /*24f40*/  LOP3.LUT R7, R144, 0xffff, RZ, 0xc0, !PT ;  /* 0x0000ffff90077812 */ /* 0x008fc600078ec0ff */
[----:B0-----:R-:W3:Y:S01]  /*24f50*/  LDL.LU R25, [R1+0x66c] ;  /* 0x00066c0001197983 */ /* 0x001ee20000300800 */
[----:B------:R-:W-:-:S03]  /*24f60*/  LOP3.LUT R9, R46, 0xffff, RZ, 0xc0, !PT ;  /* 0x0000ffff2e097812 */ /* 0x000fc600078ec0ff */
[----:B------:R-:W2:Y:S01]  /*24f70*/  LDL.LU R35, [R1+0x658] ;  /* 0x0006580001237983 */ /* 0x000ea20000300800 */
[----:B----4-:R-:W-:-:S03]  /*24f80*/  LOP3.LUT R8, R47, 0xffff, RZ, 0xc0, !PT ;  /* 0x0000ffff2f087812 */ /* 0x010fc600078ec0ff */
[----:B------:R-:W4:Y:S04]  /*24f90*/  LDL.LU R37, [R1+0x644] ;  /* 0x0006440001257983 */ /* 0x000f280000300800 */
[----:B------:R-:W4:Y:S04]  /*24fa0*/  LDL.LU R38, [R1+0x638] ;  /* 0x0006380001267983 */ /* 0x000f280000300800 */
[----:B------:R-:W4:Y:S04]  /*24fb0*/  LDL.LU R46, [R1+0x628] ;  /* 0x00062800012e7983 */ /* 0x000f280000300800 */
[----:B------:R-:W4:Y:S04]  /*24fc0*/  LDL.LU R47, [R1+0x610] ;  /* 0x00061000012f7983 */ /* 0x000f280000300800 */
[----:B------:R-:W4:Y:S04]  /*24fd0*/  LDL.LU R144, [R1+0x608] ;  /* 0x0006080001907983 */ /* 0x000f280000300800 */
[----:B------:R-:W2:Y:S01]  /*24fe0*/  LDL R26, [R1+0x18d8] ;  /* 0x0018d800011a7983 */ /* 0x000ea20000100800 */
[----:B------:R-:W-:-:S02]  /*24ff0*/  LOP3.LUT R6, R252, 0xffff, RZ, 0xc0, !PT ;  /* 0x0000fffffc067812 */ /* 0x000fc400078ec0ff */
[----:B------:R-:W-:Y:S02]  /*25000*/  PRMT R243, R9, 0x3340, R8 ;  /* 0x0000334009f37816 */ /* 0x000fe40000000008 */
[----:B------:R-:W-:Y:S02]  /*25010*/  PRMT R237, R7, 0x3340, R6 ;  /* 0x0000334007ed7816 */ /* 0x000fe40000000006 */
[----:B------:R-:W-:Y:S02]  /*25020*/  LOP3.LUT R9, R248, 0xffff, RZ, 0xc0, !PT ;  /* 0x0000fffff8097812 */ /* 0x000fe400078ec0ff */
[----:B------:R-:W-:Y:S02]  /*25030*/  LOP3.LUT R8, R242, 0xffff, RZ, 0xc0, !PT ;  /* 0x0000fffff2087812 */ /* 0x000fe400078ec0ff */
[----:B------:R-:W-:Y:S02]  /*25040*/  LOP3.LUT R7, R236, 0xffff, RZ, 0xc0, !PT ;  /* 0x0000ffffec077812 */ /* 0x000fe400078ec0ff */
        /* <DEDUP_REMOVED lines=15> */
[----:B------:R-:W-:Y:S02]  /*25140*/  PRMT R8, R243, 0x5410, R237 ;  /* 0x00005410f3087816 */ /* 0x000fe400000000ed */
[----:B------:R-:W-:Y:S02]  /*25150*/  PRMT R9, R236, 0x5410, R230 ;  /* 0x00005410ec097816 */ /* 0x000fe400000000e6 */
[----:B------:R-:W-:Y:S02]  /*25160*/  PRMT R10, R208, 0x5410, R10 ;  /* 0x00005410d00a7816 */ /* 0x000fe4000000000a */
[----:B------:R-:W-:-:S02]  /*25170*/  PRMT R11, R11, 0x5410, R6 ;  /* 0x000054100b0b7816 */ /* 0x000fc40000000006 */
[----:B---3--:R-:W-:Y:S02]  /*25180*/  LOP3.LUT R7, R25, 0xffff, RZ, 0xc0, !PT ;  /* 0x0000ffff19077812 */ /* 0x008fe400078ec0ff */
[----:B------:R-:W3:Y:S04]  /*25190*/  LDL R25, [R1+0x18d4] ;  /* 0x0018d40001197983 */ /* 0x000ee80000100800 */
[----:B--2---:R0:W-:Y:S02]  /*251a0*/  STS.128 [R26+UR58], R8 ;  /* 0x000000081a007988 */ /* 0x0041e40008000c3a */
[----:B0-----:R-:W-:Y:S02]  /*251b0*/  LOP3.LUT R9, R138, 0xffff, RZ, 0xc0, !PT ;  /* 0x0000ffff8a097812 */ /* 0x001fe400078ec0ff */
[----:B------:R-:W-:-:S04]  /*251c0*/  LOP3.LUT R8, R139, 0xffff, RZ, 0xc0, !PT ;  /* 0x0000ffff8b087812 */ /* 0x000fc800078ec0ff */
[----:B------:R-:W-:Y:S02]  /*251d0*/  PRMT R208, R9, 0x3340, R8 ;  /* 0x0000334009d07816 */ /* 0x000fe40000000008 */
[----:B----4-:R-:W-:Y:S02]  /*251e0*/  LOP3.LUT R9, R37, 0xffff, RZ, 0xc0, !PT ;  /* 0x0000ffff25097812 */ /* 0x010fe400078ec0ff */
[----:B------:R-:W-:-:S04]  /*251f0*/  LOP3.LUT R8, R38, 0xffff, RZ, 0xc0, !PT ;  /* 0x0000ffff26087812 */ /* 0x000fc800078ec0ff */
[----:B------:R-:W-:Y:S02]  /*25200*/  PRMT R198, R9, 0x3340, R8 ;  /* 0x0000334009c67816 */ /* 0x000fe40000000008 */
[----:B------:R-:W-:Y:S02]  /*25210*/  LOP3.LUT R9, R144, 0xffff, RZ, 0xc0, !PT ;  /* 0x0000ffff90097812 */ /* 0x000fe400078ec0ff */
[----:B------:R-:W2:Y:S01]  /*25220*/  LDL.LU R144, [R1+0x604] ;  /* 0x0006040001907983 */ /* 0x000ea20000300800 */
[----:B------:R-:W-:Y:S02]  /*25230*/  LOP3.LUT R6, R35, 0xffff, RZ, 0xc0, !PT ;  /* 0x0000ffff23067812 */ /* 0x000fe400078ec0ff */
[----:B------:R-:W-:Y:S01]  /*25240*/  LOP3.LUT R8, R251, 0xffff, RZ, 0xc0, !PT ;  /* 0x0000fffffb087812 */ /* 0x000fe200078ec0ff */
[----:B------:R-:W4:Y:S01]  /*25250*/  LDL R139, [R1+0x13dc] ;  /* 0x0013dc00018b7983 */ /* 0x000f220000100800 */
[----:B------:R-:W-:Y:S02]  /*25260*/  PRMT R203, R7, 0x3340, R6 ;  /* 0x0000334007cb7816 */ /* 0x000fe40000000006 */
[----:B------:R-:W-:Y:S01]  /*25270*/  LOP3.LUT R7, R46, 0xffff, RZ, 0xc0, !PT ;  /* 0x0000ffff2e077812 */ /* 0x000fe200078ec0ff */
[----:B------:R-:W4:Y:S01]  /*25280*/  LDL R138, [R1+0x13ac] ;  /* 0x0013ac00018a7983 */ /* 0x000f220000100800 */
[----:B------:R-:W-:-:S02]  /*25290*/  LOP3.LUT R6, R47, 0xffff, RZ, 0xc0, !PT ;  /* 0x0000ffff2f067812 */ /* 0x000fc400078ec0ff */
[----:B------:R-:W-:Y:S01]  /*252a0*/  PRMT R188, R9, 0x3340, R8 ;  /* 0x0000334009bc7816 */ /* 0x000fe20000000008 */
[----:B------:R-:W4:Y:S01]  /*252b0*/  LDL R134, [R1+0x13b0] ;  /* 0x0013b00001867983 */ /* 0x000f220000100800 */
[----:B------:R-:W-:Y:S02]  /*252c0*/  PRMT R193, R7, 0x3340, R6 ;  /* 0x0000334007c17816 */ /* 0x000fe40000000006 */
[----:B------:R-:W-:Y:S01]  /*252d0*/  LOP3.LUT R7, R247, 0xffff, RZ, 0xc0, !PT ;  /* 0x0000fffff7077812 */ /* 0x000fe200078ec0ff */
[----:B------:R-:W4:Y:S01]  /*252e0*/  LDL R133, [R1+0x136c] ;  /* 0x00136c0001857983 */ /* 0x000f220000100800 */
[----:B------:R-:W-:Y:S02]  /*252f0*/  LOP3.LUT R6, R241, 0xffff, RZ, 0xc0, !PT ;  /* 0x0000fffff1067812 */ /* 0x000fe400078ec0ff */
[----:B------:R-:W-:Y:S01]  /*25300*/  LOP3.LUT R9, R235, 0xffff, RZ, 0xc0, !PT ;  /* 0x0000ffffeb097812 */ /* 0x000fe200078ec0ff */
[----:B------:R-:W4:Y:S01]  /*25310*/  LDL R122, [R1+0x1370] ;  /* 0x00137000017a7983 */ /* 0x000f220000100800 */
[----:B------:R-:W-:-:S02]  /*25320*/  PRMT R10, R7, 0x3340, R6 ;  /* 0x00003340070a7816 */ /* 0x000fc40000000006 */
[----:B------:R-:W-:Y:S01]  /*25330*/  LOP3.LUT R8, R229, 0xffff, RZ, 0xc0, !PT ;  /* 0x0000ffffe5087812 */ /* 0x000fe200078ec0ff */
[----:B------:R-:W4:Y:S01]  /*25340*/  LDL R46, [R1+0x132c] ;  /* 0x00132c00012e7983 */ /* 0x000f220000100800 */
[----:B------:R-:W-:Y:S02]  /*25350*/  LOP3.LUT R7, R224, 0xffff, RZ, 0xc0, !PT ;  /* 0x0000ffffe0077812 */ /* 0x000fe400078ec0ff */
[----:B------:R-:W-:Y:S01]  /*25360*/  LOP3.LUT R6, R218, 0xffff, RZ, 0xc0, !PT ;  /* 0x0000ffffda067812 */ /* 0x000fe200078ec0ff */
[----:B------:R-:W4:Y:S01]  /*25370*/  LDL R38, [R1+0x1330] ;  /* 0x0013300001267983 */ /* 0x000f220000100800 */
[----:B------:R-:W-:Y:S02]  /*25380*/  PRMT R11, R9, 0x3340, R8 ;  /* 0x00003340090b7816 */ /* 0x000fe40000000008 */
[----:B------:R-:W-:Y:S01]  /*25390*/  PRMT R6, R7, 0x3340, R6 ;  /* 0x0000334007067816 */ /* 0x000fe20000000006 */
[----:B------:R-:W4:Y:S01]  /*253a0*/  LDL R37, [R1+0x12ec] ;  /* 0x0012ec0001257983 */ /* 0x000f220000100800 */
[----:B------:R-:W-:-:S02]  /*253b0*/  PRMT R8, R208, 0x5410, R203 ;  /* 0x00005410d0087816 */ /* 0x000fc400000000cb */
[----:B------:R-:W-:Y:S01]  /*253c0*/  PRMT R9, R198, 0x5410, R193 ;  /* 0x00005410c6097816 */ /* 0x000fe200000000c1 */
[----:B------:R-:W4:Y:S01]  /*253d0*/  LDL R35, [R1+0x12f0] ;  /* 0x0012f00001237983 */ /* 0x000f220000100800 */
[----:B------:R-:W-:Y:S02]  /*253e0*/  PRMT R10, R188, 0x5410, R10 ;  /* 0x00005410bc0a7816 */ /* 0x000fe4000000000a */
[----:B------:R-:W-:Y:S01]  /*253f0*/  PRMT R11, R11, 0x5410, R6 ;  /* 0x000054100b0b7816 */ /* 0x000fe20000000006 */
[----:B------:R-:W4:Y:S01]  /*25400*/  LDL R123, [R1+0x18d0] ;  /* 0x0018d000017b7983 */ /* 0x000f220000100800 */
[----:B------:R-:W-:Y:S02]  /*25410*/  LOP3.LUT R7, R212, 0xffff, RZ, 0xc0, !PT ;  /* 0x0000ffffd4077812 */ /* 0x000fe400078ec0ff */
[----:B------:R-:W-:Y:S01]  /*25420*/  LOP3.LUT R6, R207, 0xffff, RZ, 0xc0, !PT ;  /* 0x0000ffffcf067812 */ /* 0x000fe200078ec0ff */
[----:B------:R0:W-:Y:S03]  /*25430*/  STS.128 [R26+UR58+0x4000], R8 ;  /* 0x004000081a007988 */ /* 0x0001e60008000c3a */
[----:B------:R-:W-:-:S02]  /*25440*/  PRMT R193, R7, 0x3340, R6 ;  /* 0x0000334007c17816 */ /* 0x000fc40000000006 */
[----:B------:R-:W-:Y:S02]  /*25450*/  LOP3.LUT R7, R192, 0xffff, RZ, 0xc0, !PT ;  /* 0x0000ffffc0077812 */ /* 0x000fe400078ec0ff */
[----:B------:R-:W-:Y:S02]  /*25460*/  LOP3.LUT R6, R187, 0xffff, RZ, 0xc0, !PT ;  /* 0x0000ffffbb067812 */ /* 0x000fe400078ec0ff */
[----:B0-----:R-:W-:Y:S01]  /*25470*/  LOP3.LUT R9, R223, 0xffff, RZ, 0xc0, !PT ;  /* 0x0000ffffdf097812 */ /* 0x001fe200078ec0ff */
[----:B------:R-:W4:Y:S01]  /*25480*/  LDL R26, [R1+0x12ac] ;  /* 0x0012ac00011a7983 */ /* 0x000f220000100800 */
[----:B------:R-:W-:-:S04]  /*25490*/  LOP3.LUT R8, R217, 0xffff, RZ, 0xc0, !PT ;  /* 0x0000ffffd9087812 */ /* 0x000fc800078ec0ff */
[----:B------:R-:W-:Y:S02]  /*254a0*/  PRMT R198, R9, 0x3340, R8 ;  /* 0x0000334009c67816 */ /* 0x000fe40000000008 */
[----:B------:R-:W-:Y:S02]  /*254b0*/  LOP3.LUT R9, R202, 0xffff, RZ, 0xc0, !PT ;  /* 0x0000ffffca097812 */ /* 0x000fe400078ec0ff */
[----:B------:R-:W-:Y:S02]  /*254c0*/  LOP3.LUT R8, R197, 0xffff, RZ, 0xc0, !PT ;  /* 0x0000ffffc5087812 */ /* 0x000fe400078ec0ff */
[----:B------:R-:W-:Y:S02]  /*254d0*/  PRMT R187, R7, 0x3340, R6 ;  /* 0x0000334007bb7816 */ /* 0x000fe40000000006 */
[----:B------:R-:W-:Y:S02]  /*254e0*/  PRMT R188, R9, 0x3340, R8 ;  /* 0x0000334009bc7816 */ /* 0x000fe40000000008 */
[----:B------:R-:W-:-:S02]  /*254f0*/  LOP3.LUT R9, R184, 0xffff, RZ, 0xc0, !PT ;  /* 0x0000ffffb8097812 */ /* 0x000fc400078ec0ff */
[----:B------:R-:W-:Y:S02]  /*25500*/  LOP3.LUT R8, R179, 0xffff, RZ, 0xc0, !PT ;  /* 0x0000ffffb3087812 */ /* 0x000fe400078ec0ff */
        /* <DEDUP_REMOVED lines=10> */
[----:B------:R-:W-:-:S02]  /*255b0*/  PRMT R8, R198, 0x5410, R193 ;  /* 0x00005410c6087816 */ /* 0x000fc400000000c1 */
[----:B------:R-:W-:Y:S02]  /*255c0*/  PRMT R9, R188, 0x5410, R187 ;  /* 0x00005410bc097816 */ /* 0x000fe400000000bb */
[----:B------:R-:W-:Y:S02]  /*255d0*/  PRMT R10, R170, 0x5410, R10 ;  /* 0x00005410aa0a7816 */ /* 0x000fe4000000000a */
[----:B------:R-:W-:Y:S02]  /*255e0*/  PRMT R11, R11, 0x5410, R6 ;  /* 0x000054100b0b7816 */ /* 0x000fe40000000006 */
[----:B------:R-:W-:Y:S02]  /*255f0*/  LOP3.LUT R7, R246, 0xffff, RZ, 0xc0, !PT ;  /* 0x0000fffff6077812 */ /* 0x000fe400078ec0ff */
[----:B------:R-:W-:-:S04]  /*25600*/  LOP3.LUT R6, R240, 0xffff, RZ, 0xc0, !PT ;  /* 0x0000fffff0067812 */ /* 0x000fc800078ec0ff */
[----:B------:R-:W-:Y:S02]  /*25610*/  PRMT R166, R7, 0x3340, R6 ;  /* 0x0000334007a67816 */ /* 0x000fe40000000006 */
[----:B------:R-:W-:Y:S02]  /*25620*/  LOP3.LUT R7, R222, 0xffff, RZ, 0xc0, !PT ;  /* 0x0000ffffde077812 */ /* 0x000fe400078ec0ff */
[----:B------:R-:W-:-:S04]  /*25630*/  LOP3.LUT R6, R216, 0xffff, RZ, 0xc0, !PT ;  /* 0x0000ffffd8067812 */ /* 0x000fc800078ec0ff */
[----:B------:R-:W-:Y:S02]  /*25640*/  PRMT R158, R7, 0x3340, R6 ;  /* 0x00003340079e7816 */ /* 0x000fe40000000006 */
[----:B------:R-:W-:Y:S02]  /*25650*/  LOP3.LUT R7, R201, 0xffff, RZ, 0xc0, !PT ;  /* 0x0000ffffc9077812 */ /* 0x000fe400078ec0ff */
[----:B------:R-:W-:Y:S01]  /*25660*/  LOP3.LUT R6, R196, 0xffff, RZ, 0xc0, !PT ;  /* 0x0000ffffc4067812 */ /* 0x000fe200078ec0ff */
[----:B---3--:R0:W-:Y:S02]  /*25670*/  STS.128 [R25+UR58], R8 ;  /* 0x0000000819007988 */ /* 0x0081e40008000c3a */
[----:B0-----:R-:W-:Y:S02]  /*25680*/  LOP3.LUT R8, R250, 0xffff, RZ, 0xc0, !PT ;  /* 0x0000fffffa087812 */ /* 0x001fe400078ec0ff */
[----:B------:R-:W-:Y:S02]  /*25690*/  PRMT R10, R7, 0x3340, R6 ;  /* 0x00003340070a7816 */ /* 0x000fe40000000006 */
[----:B------:R-:W-:-:S02]  /*256a0*/  LOP3.LUT R7, R183, 0xffff, RZ, 0xc0, !PT ;  /* 0x0000ffffb7077812 */ /* 0x000fc400078ec0ff */
[----:B------:R-:W-:-:S04]  /*256b0*/  LOP3.LUT R6, R178, 0xffff, RZ, 0xc0, !PT ;  /* 0x0000ffffb2067812 */ /* 0x000fc800078ec0ff */
[----:B------:R-:W-:Y:S02]  /*256c0*/  PRMT R6, R7, 0x3340, R6 ;  /* 0x0000334007067816 */ /* 0x000fe40000000006 */
[----:B--2---:R-:W-:Y:S02]  /*256d0*/  LOP3.LUT R9, R144, 0xffff, RZ, 0xc0, !PT ;  /* 0x0000ffff90097812 */ /* 0x004fe400078ec0ff */
[----:B------:R-:W0:Y:S02]  /*256e0*/  S2R R144, SR_TID.X ;  /* 0x0000000000907919 */ /* 0x000e240000002100 */
        /* <DEDUP_REMOVED lines=10> */
[----:B------:R-:W-:Y:S02]  /*25790*/  PRMT R8, R170, 0x5410, R166 ;  /* 0x00005410aa087816 */ /* 0x000fe400000000a6 */
[----:B------:R-:W-:Y:S02]  /*257a0*/  PRMT R9, R162, 0x5410, R158 ;  /* 0x00005410a2097816 */ /* 0x000fe4000000009e */
[----:B------:R-:W-:Y:S02]  /*257b0*/  PRMT R10, R155, 0x5410, R10 ;  /* 0x000054109b0a7816 */ /* 0x000fe4000000000a */
[----:B------:R-:W-:Y:S02]  /*257c0*/  PRMT R11, R11, 0x5410, R6 ;  /* 0x000054100b0b7816 */ /* 0x000fe40000000006 */
[----:B0-----:R-:W-:-:S02]  /*257d0*/  LOP3.LUT R47, R144, 0x7f, RZ, 0xc0, !PT ;  /* 0x0000007f902f7812 */ /* 0x001fc400078ec0ff */
[----:B------:R-:W-:Y:S01]  /*257e0*/  LOP3.LUT R7, R177, 0xffff, RZ, 0xc0, !PT ;  /* 0x0000ffffb1077812 */ /* 0x000fe200078ec0ff */
[----:B------:R0:W-:Y:S01]  /*257f0*/  STS.128 [R25+UR58+0x4000], R8 ;  /* 0x0040000819007988 */ /* 0x0001e20008000c3a */
[----:B------:R-:W-:Y:S02]  /*25800*/  ISETP.GE.AND P0, PT, R47, R2, PT ;  /* 0x000000022f00720c */ /* 0x000fe40003f06270 */
[----:B------:R-:W-:Y:S02]  /*25810*/  LOP3.LUT R6, R173, 0xffff, RZ, 0xc0, !PT ;  /* 0x0000ffffad067812 */ /* 0x000fe400078ec0ff */
[----:B------:R-:W-:-:S04]  /*25820*/  LOP3.LUT R2, R169, 0xffff, RZ, 0xc0, !PT ;  /* 0x0000ffffa9027812 */ /* 0x000fc800078ec0ff */
[----:B------:R-:W-:Y:S02]  /*25830*/  PRMT R155, R6, 0x3340, R2 ;  /* 0x00003340069b7816 */ /* 0x000fe40000000002 */
[----:B0-----:R-:W-:Y:S01]  /*25840*/  LOP3.LUT R8, R182, 0xffff, RZ, 0xc0, !PT ;  /* 0x0000ffffb6087812 */ /* 0x001fe200078ec0ff */
[----:B------:R-:W2:Y:S03]  /*25850*/  LDL R25, [R1+0x12b0] ;  /* 0x0012b00001197983 */ /* 0x000ea60000100800 */
[----:B------:R-:W-:Y:S02]  /*25860*/  PRMT R158, R8, 0x3340, R7 ;  /* 0x00003340089e7816 */ /* 0x000fe40000000007 */
[----:B------:R-:W-:Y:S02]  /*25870*/  LOP3.LUT R8, R165, 0xffff, RZ, 0xc0, !PT ;  /* 0x0000ffffa5087812 */ /* 0x000fe400078ec0ff */
[----:B------:R-:W-:-:S02]  /*25880*/  LOP3.LUT R7, R161, 0xffff, RZ, 0xc0, !PT ;  /* 0x0000ffffa1077812 */ /* 0x000fc400078ec0ff */
[----:B------:R-:W-:Y:S02]  /*25890*/  LOP3.LUT R2, R154, 0xffff, RZ, 0xc0, !PT ;  /* 0x0000ffff9a027812 */ /* 0x000fe400078ec0ff */
[----:B------:R-:W-:Y:S02]  /*258a0*/  PRMT R154, R8, 0x3340, R7 ;  /* 0x00003340089a7816 */ /* 0x000fe40000000007 */
[----:B------:R-:W-:Y:S02]  /*258b0*/  LOP3.LUT R8, R152, 0xffff, RZ, 0xc0, !PT ;  /* 0x0000ffff98087812 */ /* 0x000fe400078ec0ff */
[----:B------:R-:W-:-:S04]  /*258c0*/  LOP3.LUT R7, R22, 0xffff, RZ, 0xc0, !PT ;  /* 0x0000ffff16077812 */ /* 0x000fc800078ec0ff */
[----:B------:R-:W-:Y:S02]  /*258d0*/  PRMT R11, R8, 0x3340, R7 ;  /* 0x00003340080b7816 */ /* 0x000fe40000000007 */
[----:B------:R-:W-:Y:S02]  /*258e0*/  LOP3.LUT R7, R17, 0xffff, RZ, 0xc0, !PT ;  /* 0x0000ffff11077812 */ /* 0x000fe400078ec0ff */
[----:B------:R-:W3:Y:S01]  /*258f0*/  LDL R17, [R1+0x13d8] ;  /* 0x0013d80001117983 */ /* 0x000ee20000100800 */
[----:B------:R-:W-:-:S04]  /*25900*/  LOP3.LUT R6, R157, 0xffff, RZ, 0xc0, !PT ;  /* 0x0000ffff9d067812 */ /* 0x000fc800078ec0ff */
[----:B------:R-:W-:Y:S02]  /*25910*/  PRMT R9, R6, 0x3340, R2 ;  /* 0x0000334006097816 */ /* 0x000fe40000000002 */
[----:B------:R-:W-:Y:S02]  /*25920*/  LOP3.LUT R6, R20, 0xffff, RZ, 0xc0, !PT ;  /* 0x0000ffff14067812 */ /* 0x000fe400078ec0ff */
[----:B------:R-:W-:Y:S02]  /*25930*/  LOP3.LUT R2, R19, 0xffff, RZ, 0xc0, !PT ;  /* 0x0000ffff13027812 */ /* 0x000fe400078ec0ff */
[----:B------:R-:W-:Y:S02]  /*25940*/  LOP3.LUT R8, R18, 0xffff, RZ, 0xc0, !PT ;  /* 0x0000ffff12087812 */ /* 0x000fe400078ec0ff */
[----:B------:R-:W-:Y:S02]  /*25950*/  PRMT R10, R6, 0x3340, R2 ;  /* 0x00003340060a7816 */ /* 0x000fe40000000002 */
[----:B------:R-:W-:-:S02]  /*25960*/  LOP3.LUT R6, R16, 0xffff, RZ, 0xc0, !PT ;  /* 0x0000ffff10067812 */ /* 0x000fc400078ec0ff */
[----:B------:R-:W-:Y:S02]  /*25970*/  LOP3.LUT R2, R15, 0xffff, RZ, 0xc0, !PT ;  /* 0x0000ffff0f027812 */ /* 0x000fe400078ec0ff */
[----:B------:R-:W-:Y:S02]  /*25980*/  PRMT R7, R8, 0x3340, R7 ;  /* 0x0000334008077816 */ /* 0x000fe40000000007 */
[----:B------:R-:W-:Y:S02]  /*25990*/  PRMT R2, R6, 0x3340, R2 ;  /* 0x0000334006027816 */ /* 0x000fe40000000002 */
[----:B------:R-:W-:Y:S01]  /*259a0*/  PRMT R10, R11, 0x5410, R10 ;  /* 0x000054100b0a7816 */ /* 0x000fe2000000000a */
[----:B----4-:R-:W-:Y:S01]  /*259b0*/  @!P0 IMAD.MOV.U32 R6, RZ, RZ, R139 ;  /* 0x000000ffff068224 */ /* 0x010fe200078e008b */
[----:B------:R-:W-:Y:S02]  /*259c0*/  PRMT R11, R7, 0x5410, R2 ;  /* 0x00005410070b7816 */ /* 0x000fe40000000002 */
[----:B------:R-:W-:-:S02]  /*259d0*/  PRMT R119, RZ, 0x7610, R119 ;  /* 0x00007610ff777816 */ /* 0x000fc40000000077 */
[----:B------:R-:W-:Y:S02]  /*259e0*/  PRMT R118, RZ, 0x7610, R118 ;  /* 0x00007610ff767816 */ /* 0x000fe40000000076 */
[----:B------:R-:W-:Y:S02]  /*259f0*/  PRMT R117, RZ, 0x7610, R117 ;  /* 0x00007610ff757816 */ /* 0x000fe40000000075 */
[----:B------:R-:W-:Y:S02]  /*25a00*/  PRMT R116, RZ, 0x7610, R116 ;  /* 0x00007610ff747816 */ /* 0x000fe40000000074 */
[----:B------:R-:W-:Y:S01]  /*25a10*/  PRMT R115, RZ, 0x7610, R115 ;  /* 0x00007610ff737816 */ /* 0x000fe20000000073 */
[----:B---3--:R-:W-:-:S05]  /*25a20*/  @!P0 IMAD.MOV.U32 R7, RZ, RZ, R17 ;  /* 0x000000ffff078224 */ /* 0x008fca00078e0011 */
[----:B------:R0:W3:Y:S02]  /*25a30*/  @!P0 LDG.E.U8 R119, desc[UR56][R6.64] ;  /* 0x0000003806778981 */ /* 0x0000e4000c1e1100 */
[----:B0-----:R-:W-:Y:S02]  /*25a40*/  @!P0 IMAD.MOV.U32 R6, RZ, RZ, R134 ;  /* 0x000000ffff068224 */ /* 0x001fe400078e0086 */
[----:B------:R-:W-:-:S05]  /*25a50*/  @!P0 IMAD.MOV.U32 R7, RZ, RZ, R138 ;  /* 0x000000ffff078224 */ /* 0x000fca00078e008a */
[----:B------:R0:W4:Y:S02]  /*25a60*/  @!P0 LDG.E.U8 R118, desc[UR56][R6.64] ;  /* 0x0000003806768981 */ /* 0x000124000c1e1100 */
[----:B0-----:R-:W-:Y:S02]  /*25a70*/  @!P0 IMAD.MOV.U32 R6, RZ, RZ, R122 ;  /* 0x000000ffff068224 */ /* 0x001fe400078e007a */
[----:B------:R-:W-:Y:S01]  /*25a80*/  @!P0 IMAD.MOV.U32 R7, RZ, RZ, R133 ;  /* 0x000000ffff078224 */ /* 0x000fe200078e0085 */
[----:B------:R-:W-:Y:S01]  /*25a90*/  PRMT R114, RZ, 0x7610, R114 ;  /* 0x00007610ff727816 */ /* 0x000fe20000000072 */
[----:B------:R-:W3:Y:S04]  /*25aa0*/  LDL R122, [R1+0x122c] ;  /* 0x00122c00017a7983 */ /* 0x000ee80000100800 */
[----:B------:R0:W4:Y:S01]  /*25ab0*/  @!P0 LDG.E.U8 R117, desc[UR56][R6.64] ;  /* 0x0000003806758981 */ /* 0x000122000c1e1100 */
[----:B------:R-:W-:-:S02]  /*25ac0*/  PRMT R8, R158, 0x5410, R155 ;  /* 0x000054109e087816 */ /* 0x000fc4000000009b */
[----:B------:R-:W-:Y:S01]  /*25ad0*/  PRMT R9, R154, 0x5410, R9 ;  /* 0x000054109a097816 */ /* 0x000fe20000000009 */
[----:B------:R-:W4:Y:S01]  /*25ae0*/  LDL R133, [R1+0xb40] ;  /* 0x000b400001857983 */ /* 0x000f220000100800 */
[----:B0-----:R-:W-:Y:S02]  /*25af0*/  @!P0 IMAD.MOV.U32 R6, RZ, RZ, R38 ;  /* 0x000000ffff068224 */ /* 0x001fe400078e0026 */
[----:B------:R-:W-:Y:S01]  /*25b00*/  @!P0 IMAD.MOV.U32 R7, RZ, RZ, R46 ;  /* 0x000000ffff078224 */ /* 0x000fe200078e002e */
[----:B------:R0:W-:Y:S04]  /*25b10*/  STS.128 [R123+UR58], R8 ;  /* 0x000000087b007988 */ /* 0x0001e80008000c3a */
[----:B------:R1:W4:Y:S01]  /*25b20*/  @!P0 LDG.E.U8 R116, desc[UR56][R6.64] ;  /* 0x0000003806748981 */ /* 0x000322000c1e1100 */
[----:B------:R-:W-:-:S03]  /*25b30*/  LOP3.LUT R2, R215, 0xffff, RZ, 0xc0, !PT ;  /* 0x0000ffffd7027812 */ /* 0x000fc600078ec0ff */
[----:B------:R-:W3:Y:S04]  /*25b40*/  LDL R46, [R1+0x1230] ;  /* 0x00123000012e7983 */ /* 0x000ee80000100800 */
[----:B------:R-:W4:Y:S01]  /*25b50*/  LDL R38, [R1+0x11ec] ;  /* 0x0011ec0001267983 */ /* 0x000f220000100800 */
[----:B-1----:R-:W-:Y:S02]  /*25b60*/  @!P0 IMAD.MOV.U32 R6, RZ, RZ, R35 ;  /* 0x000000ffff068224 */ /* 0x002fe400078e0023 */
[----:B------:R-:W-:Y:S01]  /*25b70*/  @!P0 IMAD.MOV.U32 R7, RZ, RZ, R37 ;  /* 0x000000ffff078224 */ /* 0x000fe200078e0025 */
[----:B0-----:R-:W-:Y:S01]  /*25b80*/  LOP3.LUT R8, R233, 0xffff, RZ, 0xc0, !PT ;  /* 0x0000ffffe9087812 */ /* 0x001fe200078ec0ff */
[----:B------:R-:W4:Y:S04]  /*25b90*/  LDL R37, [R1+0x11f0] ;  /* 0x0011f00001257983 */ /* 0x000f280000100800 */
[----:B------:R2:W4:Y:S04]  /*25ba0*/  @!P0 LDG.E.U8 R115, desc[UR56][R6.64] ;  /* 0x0000003806738981 */ /* 0x000528000c1e1100 */
[----:B------:R-:W4:Y:S01]  /*25bb0*/  LDL R35, [R1+0x11ac] ;  /* 0x0011ac0001237983 */ /* 0x000f220000100800 */
[----:B--2---:R-:W-:-:S02]  /*25bc0*/  @!P0 IMAD.MOV.U32 R6, RZ, RZ, R25 ;  /* 0x000000ffff068224 */ /* 0x004fc400078e0019 */
[----:B------:R-:W-:Y:S01]  /*25bd0*/  @!P0 IMAD.MOV.U32 R7, RZ, RZ, R26 ;  /* 0x000000ffff078224 */ /* 0x000fe200078e001a */
[----:B------:R-:W2:Y:S04]  /*25be0*/  LDL R25, [R1+0x1270] ;  /* 0x0012700001197983 */ /* 0x000ea80000100800 */
[----:B------:R-:W3:Y:S04]  /*25bf0*/  LDL R26, [R1+0x126c] ;  /* 0x00126c00011a7983 */ /* 0x000ee80000100800 */
[----:B------:R0:W4:Y:S02]  /*25c00*/  @!P0 LDG.E.U8 R114, desc[UR56][R6.64] ;  /* 0x0000003806728981 */ /* 0x000124000c1e1100 */
[----:B0-----:R-:W-:-:S02]  /*25c10*/  LOP3.LUT R7, R227, 0xffff, RZ, 0xc0, !PT ;  /* 0x0000ffffe3077812 */ /* 0x001fc400078ec0ff */
[----:B------:R-:W-:Y:S02]  /*25c20*/  LOP3.LUT R6, R221, 0xffff, RZ, 0xc0, !PT ;  /* 0x0000ffffdd067812 */ /* 0x000fe400078ec0ff */
[----:B------:R-:W-:Y:S02]  /*25c30*/  PRMT R17, R8, 0x3340, R7 ;  /* 0x0000334008117816 */ /* 0x000fe40000000007 */
[----:B------:R-:W-:Y:S02]  /*25c40*/  PRMT R16, R6, 0x3340, R2 ;  /* 0x0000334006107816 */ /* 0x000fe40000000002 */
[----:B------:R-:W-:Y:S02]  /*25c50*/  LOP3.LUT R8, R210, 0xffff, RZ, 0xc0, !PT ;  /* 0x0000ffffd2087812 */ /* 0x000fe400078ec0ff */
[----:B------:R-:W-:Y:S02]  /*25c60*/  LOP3.LUT R7, R205, 0xffff, RZ, 0xc0, !PT ;  /* 0x0000ffffcd077812 */ /* 0x000fe400078ec0ff */
[----:B------:R-:W-:-:S02]  /*25c70*/  LOP3.LUT R6, R200, 0xffff, RZ, 0xc0, !PT ;  /* 0x0000ffffc8067812 */ /* 0x000fc400078ec0ff */
        /* <DEDUP_REMOVED lines=14> */
[----:B------:R-:W-:Y:S01]  /*25d60*/  PRMT R7, R8, 0x3340, R7 ;  /* 0x0000334008077816 */ /* 0x000fe20000000007 */
[----:B------:R-:W4:Y:S01]  /*25d70*/  LDL R15, [R1+0x11b0] ;  /* 0x0011b000010f7983 */ /* 0x000f220000100800 */
[----:B------:R-:W-:Y:S02]  /*25d80*/  PRMT R2, R6, 0x3340, R2 ;  /* 0x0000334006027816 */ /* 0x000fe40000000002 */
[----:B------:R-:W-:Y:S02]  /*25d90*/  PRMT R10, R11, 0x5410, R10 ;  /* 0x000054100b0a7816 */ /* 0x000fe4000000000a */
[----:B------:R-:W-:-:S02]  /*25da0*/  PRMT R11, R7, 0x5410, R2 ;  /* 0x00005410070b7816 */ /* 0x000fc40000000002 */
[----:B------:R-:W-:Y:S01]  /*25db0*/  PRMT R8, R17, 0x5410, R16 ;  /* 0x0000541011087816 */ /* 0x000fe20000000010 */
[----:B------:R-:W4:Y:S04]  /*25dc0*/  LDL R2, [R1+0x10f0] ;  /* 0x0010f00001027983 */ /* 0x000f280000100800 */
[----:B------:R-:W4:Y:S04]  /*25dd0*/  LDL R17, [R1+0x112c] ;  /* 0x00112c0001117983 */ /* 0x000f280000100800 */
[----:B------:R-:W4:Y:S04]  /*25de0*/  LDL R16, [R1+0x1130] ;  /* 0x0011300001107983 */ /* 0x000f280000100800 */
[----:B------:R0:W-:Y:S04]  /*25df0*/  STS.128 [R123+UR58+0x4000], R8 ;  /* 0x004000087b007988 */ /* 0x0001e80008000c3a */
[----:B0-----:R-:W4:Y:S01]  /*25e00*/  LDL R8, [R1+0x10ec] ;  /* 0x0010ec0001087983 */ /* 0x001f220000100800 */
[----:B------:R-:W-:-:S02]  /*25e10*/  PRMT R113, RZ, 0x7610, R113 ;  /* 0x00007610ff717816 */ /* 0x000fc40000000071 */
[----:B------:R-:W-:Y:S01]  /*25e20*/  PRMT R112, RZ, 0x7610, R112 ;  /* 0x00007610ff707816 */ /* 0x000fe20000000070 */
[----:B------:R-:W4:Y:S01]  /*25e30*/  LDL R11, [R1+0x10b0] ;  /* 0x0010b000010b7983 */ /* 0x000f220000100800 */
[----:B------:R-:W-:Y:S02]  /*25e40*/  PRMT R111, RZ, 0x7610, R111 ;  /* 0x00007610ff6f7816 */ /* 0x000fe4000000006f */
[----:B------:R-:W-:Y:S01]  /*25e50*/  PRMT R110, RZ, 0x7610, R110 ;  /* 0x00007610ff6e7816 */ /* 0x000fe2000000006e */
[----:B------:R-:W4:Y:S01]  /*25e60*/  LDL R10, [R1+0x106c] ;  /* 0x00106c00010a7983 */ /* 0x000f220000100800 */
[----:B------:R-:W-:Y:S02]  /*25e70*/  PRMT R109, RZ, 0x7610, R109 ;  /* 0x00007610ff6d7816 */ /* 0x000fe4000000006d */
[----:B------:R-:W-:Y:S01]  /*25e80*/  PRMT R108, RZ, 0x7610, R108 ;  /* 0x00007610ff6c7816 */ /* 0x000fe2000000006c */
[----:B------:R-:W4:Y:S01]  /*25e90*/  LDL R9, [R1+0x1070] ;  /* 0x0010700001097983 */ /* 0x000f220000100800 */
[----:B------:R-:W-:-:S02]  /*25ea0*/  PRMT R107, RZ, 0x7610, R107 ;  /* 0x00007610ff6b7816 */ /* 0x000fc4000000006b */
[----:B------:R-:W-:Y:S01]  /*25eb0*/  PRMT R106, RZ, 0x7610, R106 ;  /* 0x00007610ff6a7816 */ /* 0x000fe2000000006a */
[----:B------:R-:W4:Y:S01]  /*25ec0*/  LDL R123, [R1+0x18cc] ;  /* 0x0018cc00017b7983 */ /* 0x000f220000100800 */
[----:B--2---:R-:W-:-:S03]  /*25ed0*/  @!P0 IMAD.MOV.U32 R6, RZ, RZ, R25 ;  /* 0x000000ffff068224 */ /* 0x004fc600078e0019 */
[----:B------:R-:W2:Y:S01]  /*25ee0*/  LDL R25, [R1+0x1170] ;  /* 0x0011700001197983 */ /* 0x000ea20000100800 */
[----:B---3--:R-:W-:-:S03]  /*25ef0*/  @!P0 IMAD.MOV.U32 R7, RZ, RZ, R26 ;  /* 0x000000ffff078224 */ /* 0x008fc600078e001a */
[----:B------:R-:W3:Y:S04]  /*25f00*/  LDL R26, [R1+0x116c] ;  /* 0x00116c00011a7983 */ /* 0x000ee80000100800 */
[----:B------:R0:W3:Y:S02]  /*25f10*/  @!P0 LDG.E.U8 R113, desc[UR56][R6.64] ;  /* 0x0000003806718981 */ /* 0x0000e4000c1e1100 */
[----:B0-----:R-:W-:Y:S02]  /*25f20*/  @!P0 IMAD.MOV.U32 R6, RZ, RZ, R46 ;  /* 0x000000ffff068224 */ /* 0x001fe400078e002e */
[----:B------:R-:W-:Y:S01]  /*25f30*/  @!P0 IMAD.MOV.U32 R7, RZ, RZ, R122 ;  /* 0x000000ffff078224 */ /* 0x000fe200078e007a */
[----:B------:R-:W-:Y:S01]  /*25f40*/  PRMT R105, RZ, 0x7610, R105 ;  /* 0x00007610ff697816 */ /* 0x000fe20000000069 */
[----:B------:R-:W3:Y:S04]  /*25f50*/  LDL R122, [R1+0xb00] ;  /* 0x000b0000017a7983 */ /* 0x000ee80000100800 */
[----:B------:R4:W3:Y:S02]  /*25f60*/  @!P0 LDG.E.U8 R112, desc[UR56][R6.64] ;  /* 0x0000003806708981 */ /* 0x0008e4000c1e1100 */
[----:B----4-:R-:W-:-:S02]  /*25f70*/  @!P0 IMAD.MOV.U32 R6, RZ, RZ, R37 ;  /* 0x000000ffff068224 */ /* 0x010fc400078e0025 */
[----:B------:R-:W-:Y:S01]  /*25f80*/  @!P0 IMAD.MOV.U32 R7, RZ, RZ, R38 ;  /* 0x000000ffff078224 */ /* 0x000fe200078e0026 */
[----:B------:R-:W4:Y:S04]  /*25f90*/  LDL R37, [R1+0xfec] ;  /* 0x000fec0001257983 */ /* 0x000f280000100800 */
[----:B------:R0:W4:Y:S01]  /*25fa0*/  @!P0 LDG.E.U8 R111, desc[UR56][R6.64] ;  /* 0x00000038066f8981 */ /* 0x000122000c1e1100 */
[----:B------:R-:W-:Y:S02]  /*25fb0*/  PRMT R104, RZ, 0x7610, R104 ;  /* 0x00007610ff687816 */ /* 0x000fe40000000068 */
[----:B------:R-:W-:Y:S01]  /*25fc0*/  PRMT R103, RZ, 0x7610, R103 ;  /* 0x00007610ff677816 */ /* 0x000fe20000000067 */
[----:B------:R-:W4:Y:S01]  /*25fd0*/  LDL R38, [R1+0xb04] ;  /* 0x000b040001267983 */ /* 0x000f220000100800 */
[----:B0-----:R-:W-:-:S03]  /*25fe0*/  @!P0 IMAD.MOV.U32 R7, RZ, RZ, R35 ;  /* 0x000000ffff078224 */ /* 0x001fc600078e0023 */
[----:B------:R-:W4:Y:S01]  /*25ff0*/  LDL R35, [R1+0xff0] ;  /* 0x000ff00001237983 */ /* 0x000f220000100800 */
[----:B------:R-:W-:-:S03]  /*26000*/  @!P0 IMAD.MOV.U32 R6, RZ, RZ, R15 ;  /* 0x000000ffff068224 */ /* 0x000fc600078e000f */
[----:B------:R-:W4:Y:S04]  /*26010*/  LDL R15, [R1+0x10ac] ;  /* 0x0010ac00010f7983 */ /* 0x000f280000100800 */
[----:B------:R2:W4:Y:S02]  /*26020*/  @!P0 LDG.E.U8 R110, desc[UR56][R6.64] ;  /* 0x00000038066e8981 */ /* 0x000524000c1e1100 */
[----:B--2---:R-:W-:Y:S02]  /*26030*/  @!P0 IMAD.MOV.U32 R6, RZ, RZ, R25 ;  /* 0x000000ffff068224 */ /* 0x004fe400078e0019 */
[----:B------:R-:W2:Y:S01]  /*26040*/  LDL R25, [R1+0xc84] ;  /* 0x000c840001197983 */ /* 0x000ea20000100800 */
[----:B---3--:R-:W-:-:S03]  /*26050*/  @!P0 IMAD.MOV.U32 R7, RZ, RZ, R26 ;  /* 0x000000ffff078224 */ /* 0x008fc600078e001a */
[----:B------:R-:W3:Y:S04]  /*26060*/  LDL R26, [R1+0xc80] ;  /* 0x000c8000011a7983 */ /* 0x000ee80000100800 */
[----:B------:R0:W3:Y:S02]  /*26070*/  @!P0 LDG.E.U8 R109, desc[UR56][R6.64] ;  /* 0x00000038066d8981 */ /* 0x0000e4000c1e1100 */
[----:B0-----:R-:W-:Y:S02]  /*26080*/  @!P0 IMAD.MOV.U32 R6, RZ, RZ, R16 ;  /* 0x000000ffff068224 */ /* 0x001fe400078e0010 */
[----:B------:R-:W-:Y:S01]  /*26090*/  @!P0 IMAD.MOV.U32 R7, RZ, RZ, R17 ;  /* 0x000000ffff078224 */ /* 0x000fe200078e0011 */
[----:B------:R-:W3:Y:S04]  /*260a0*/  LDL R16, [R1+0xc44] ;  /* 0x000c440001107983 */ /* 0x000ee80000100800 */
[----:B------:R0:W3:Y:S04]  /*260b0*/  @!P0 LDG.E.U8 R108, desc[UR56][R6.64] ;  /* 0x00000038066c8981 */ /* 0x0000e8000c1e1100 */
[----:B------:R-:W3:Y:S01]  /*260c0*/  LDL R17, [R1+0xc40] ;  /* 0x000c400001117983 */ /* 0x000ee20000100800 */
[----:B0-----:R-:W-:-:S02]  /*260d0*/  @!P0 IMAD.MOV.U32 R6, RZ, RZ, R2 ;  /* 0x000000ffff068224 */ /* 0x001fc400078e0002 */
[----:B------:R-:W-:Y:S01]  /*260e0*/  @!P0 IMAD.MOV.U32 R7, RZ, RZ, R8 ;  /* 0x000000ffff078224 */ /* 0x000fe200078e0008 */
[----:B------:R-:W2:Y:S04]  /*260f0*/  LDL R2, [R1+0x1030] ;  /* 0x0010300001027983 */ /* 0x000ea80000100800 */
[----:B------:R-:W3:Y:S04]  /*26100*/  LDL R8, [R1+0x102c] ;  /* 0x00102c0001087983 */ /* 0x000ee80000100800 */
[----:B------:R0:W3:Y:S02]  /*26110*/  @!P0 LDG.E.U8 R107, desc[UR56][R6.64] ;  /* 0x00000038066b8981 */ /* 0x0000e4000c1e1100 */
[----:B0-----:R-:W-:-:S02]  /*26120*/  @!P0 IMAD.MOV.U32 R6, RZ, RZ, R11 ;  /* 0x000000ffff068224 */ /* 0x001fc400078e000b */
[----:B------:R-:W3:Y:S01]  /*26130*/  LDL R11, [R1+0xc04] ;  /* 0x000c0400010b7983 */ /* 0x000ee20000100800 */
[----:B----4-:R-:W-:-:S03]  /*26140*/  @!P0 IMAD.MOV.U32 R7, RZ, RZ, R15 ;  /* 0x000000ffff078224 */ /* 0x010fc600078e000f */
[----:B------:R-:W4:Y:S04]  /*26150*/  LDL R15, [R1+0xc00] ;  /* 0x000c0000010f7983 */ /* 0x000f280000100800 */
[----:B------:R0:W4:Y:S02]  /*26160*/  @!P0 LDG.E.U8 R106, desc[UR56][R6.64] ;  /* 0x00000038066a8981 */ /* 0x000124000c1e1100 */
[----:B0-----:R-:W-:Y:S02]  /*26170*/  @!P0 IMAD.MOV.U32 R6, RZ, RZ, R9 ;  /* 0x000000ffff068224 */ /* 0x001fe400078e0009 */
[----:B------:R-:W-:Y:S01]  /*26180*/  @!P0 IMAD.MOV.U32 R7, RZ, RZ, R10 ;  /* 0x000000ffff078224 */ /* 0x000fe200078e000a */
[----:B------:R-:W4:Y:S04]  /*26190*/  LDL R9, [R1+0xbc4] ;  /* 0x000bc40001097983 */ /* 0x000f280000100800 */
[----:B------:R-:W4:Y:S04]  /*261a0*/  LDL R10, [R1+0xbc0] ;  /* 0x000bc000010a7983 */ /* 0x000f280000100800 */
[----:B------:R2:W4:Y:S02]  /*261b0*/  @!P0 LDG.E.U8 R105, desc[UR56][R6.64] ;  /* 0x0000003806698981 */ /* 0x000524000c1e1100 */
[----:B--2---:R-:W-:-:S02]  /*261c0*/  @!P0 IMAD.MOV.U32 R6, RZ, RZ, R2 ;  /* 0x000000ffff068224 */ /* 0x004fc400078e0002 */
[----:B------:R-:W2:Y:S01]  /*261d0*/  LDL R2, [R1+0xb84] ;  /* 0x000b840001027983 */ /* 0x000ea20000100800 */
[----:B---3--:R-:W-:-:S03]  /*261e0*/  @!P0 IMAD.MOV.U32 R7, RZ, RZ, R8 ;  /* 0x000000ffff078224 */ /* 0x008fc600078e0008 */
[----:B------:R-:W3:Y:S04]  /*261f0*/  LDL R8, [R1+0xb80] ;  /* 0x000b800001087983 */ /* 0x000ee80000100800 */
[----:B------:R0:W3:Y:S01]  /*26200*/  @!P0 LDG.E.U8 R104, desc[UR56][R6.64] ;  /* 0x0000003806688981 */ /* 0x0000e2000c1e1100 */
[----:B------:R-:W-:Y:S01]  /*26210*/  PRMT R102, RZ, 0x7610, R102 ;  /* 0x00007610ff667816 */ /* 0x000fe20000000066 */
[----:B0-----:R-:W-:Y:S02]  /*26220*/  @!P0 IMAD.MOV.U32 R6, RZ, RZ, R35 ;  /* 0x000000ffff068224 */ /* 0x001fe400078e0023 */
[----:B------:R-:W-:Y:S01]  /*26230*/  @!P0 IMAD.MOV.U32 R7, RZ, RZ, R37 ;  /* 0x000000ffff078224 */ /* 0x000fe200078e0025 */
[----:B------:R-:W-:Y:S01]  /*26240*/  PRMT R101, RZ, 0x7610, R101 ;  /* 0x00007610ff657816 */ /* 0x000fe20000000065 */
[----:B------:R-:W3:Y:S04]  /*26250*/  LDL R37, [R1+0xac0] ;  /* 0x000ac00001257983 */ /* 0x000ee80000100800 */
[----:B------:R0:W3:Y:S01]  /*26260*/  @!P0 LDG.E.U8 R103, desc[UR56][R6.64] ;  /* 0x0000003806678981 */ /* 0x0000e2000c1e1100 */
[----:B------:R-:W-:-:S03]  /*26270*/  PRMT R100, RZ, 0x7610, R100 ;  /* 0x00007610ff647816 */ /* 0x000fc60000000064 */
[----:B------:R-:W3:Y:S01]  /*26280*/  LDL R35, [R1+0xa80] ;  /* 0x000a800001237983 */ /* 0x000ee20000100800 */
[----:B0-----:R-:W-:Y:S02]  /*26290*/  @!P0 IMAD.MOV.U32 R6, RZ, RZ, R25 ;  /* 0x000000ffff068224 */ /* 0x001fe400078e0019 */
[----:B------:R-:W-:Y:S01]  /*262a0*/  @!P0 IMAD.MOV.U32 R7, RZ, RZ, R26 ;  /* 0x000000ffff078224 */ /* 0x000fe200078e001a */
[----:B------:R-:W3:Y:S04]  /*262b0*/  LDL R25, [R1+0xac4] ;  /* 0x000ac40001197983 */ /* 0x000ee80000100800 */
[----:B------:R0:W3:Y:S04]  /*262c0*/  @!P0 LDG.E.U8 R102, desc[UR56][R6.64] ;  /* 0x0000003806668981 */ /* 0x0000e8000c1e1100 */
[----:B------:R-:W3:Y:S01]  /*262d0*/  LDL R26, [R1+0xa84] ;  /* 0x000a8400011a7983 */ /* 0x000ee20000100800 */
[----:B------:R-:W-:-:S03]  /*262e0*/  PRMT R99, RZ, 0x7610, R99 ;  /* 0x00007610ff637816 */ /* 0x000fc60000000063 */
[----:B------:R-:W3:Y:S01]  /*262f0*/  LDL.LU R46, [R1+0xb44] ;  /* 0x000b4400012e7983 */ /* 0x000ee20000300800 */
[----:B0-----:R-:W-:Y:S02]  /*26300*/  @!P0 IMAD.MOV.U32 R6, RZ, RZ, R16 ;  /* 0x000000ffff068224 */ /* 0x001fe400078e0010 */
[----:B------:R-:W-:-:S05]  /*26310*/  @!P0 IMAD.MOV.U32 R7, RZ, RZ, R17 ;  /* 0x000000ffff078224 */ /* 0x000fca00078e0011 */
[----:B------:R0:W3:Y:S02]  /*26320*/  @!P0 LDG.E.U8 R101, desc[UR56][R6.64] ;  /* 0x0000003806658981 */ /* 0x0000e4000c1e1100 */
[----:B0-----:R-:W-:Y:S02]  /*26330*/  @!P0 IMAD.MOV.U32 R6, RZ, RZ, R11 ;  /* 0x000000ffff068224 */ /* 0x001fe400078e000b */
[----:B----4-:R-:W-:-:S05]  /*26340*/  @!P0 IMAD.MOV.U32 R7, RZ, RZ, R15 ;  /* 0x000000ffff078224 */ /* 0x010fca00078e000f */
[----:B------:R0:W4:Y:S01]  /*26350*/  @!P0 LDG.E.U8 R100, desc[UR56][R6.64] ;  /* 0x0000003806648981 */ /* 0x000122000c1e1100 */
[----:B------:R-:W-:Y:S01]  /*26360*/  PRMT R98, RZ, 0x7610, R98 ;  /* 0x00007610ff627816 */ /* 0x000fe20000000062 */
[----:B0-----:R-:W-:Y:S02]  /*26370*/  @!P0 IMAD.MOV.U32 R6, RZ, RZ, R9 ;  /* 0x000000ffff068224 */ /* 0x001fe400078e0009 */
[----:B------:R-:W-:-:S05]  /*26380*/  @!P0 IMAD.MOV.U32 R7, RZ, RZ, R10 ;  /* 0x000000ffff078224 */ /* 0x000fca00078e000a */
[----:B------:R2:W4:Y:S02]  /*26390*/  @!P0 LDG.E.U8 R99, desc[UR56][R6.64] ;  /* 0x0000003806638981 */ /* 0x000524000c1e1100 */
[----:B--2---:R-:W-:Y:S02]  /*263a0*/  @!P0 IMAD.MOV.U32 R6, RZ, RZ, R2 ;  /* 0x000000ffff068224 */ /* 0x004fe400078e0002 */
[----:B---3--:R-:W-:Y:S01]  /*263b0*/  @!P0 IMAD.MOV.U32 R7, RZ, RZ, R8 ;  /* 0x000000ffff078224 */ /* 0x008fe200078e0008 */
[----:B------:R-:W-:Y:S02]  /*263c0*/  LOP3.LUT R8, R214, 0xffff, RZ, 0xc0, !PT ;  /* 0x0000ffffd6087812 */ /* 0x000fe400078ec0ff */
[----:B------:R-:W-:Y:S02]  /*263d0*/  LOP3.LUT R2, R199, 0xffff, RZ, 0xc0, !PT ;  /* 0x0000ffffc7027812 */ /* 0x000fe400078ec0ff */
[----:B------:R0:W2:Y:S02]  /*263e0*/  @!P0 LDG.E.U8 R98, desc[UR56][R6.64] ;  /* 0x0000003806628981 */ /* 0x0000a4000c1e1100 */
        /* <DEDUP_REMOVED lines=22> */
[----:B------:R-:W-:Y:S02]  /*26550*/  PRMT R10, R11, 0x5410, R10 ;  /* 0x000054100b0a7816 */ /* 0x000fe4000000000a */
[----:B------:R-:W-:Y:S02]  /*26560*/  PRMT R8, R17, 0x5410, R16 ;  /* 0x0000541011087816 */ /* 0x000fe40000000010 */
[----:B------:R-:W-:-:S02]  /*26570*/  PRMT R9, R15, 0x5410, R9 ;  /* 0x000054100f097816 */ /* 0x000fc40000000009 */
[----:B------:R-:W-:Y:S02]  /*26580*/  PRMT R11, R7, 0x5410, R2 ;  /* 0x00005410070b7816 */ /* 0x000fe40000000002 */
[----:B------:R-:W3:Y:S04]  /*26590*/  LDL R2, [R1+0xa44] ;  /* 0x000a440001027983 */ /* 0x000ee80000100800 */
[----:B------:R0:W-:Y:S04]  /*265a0*/  STS.128 [R123+UR58], R8 ;  /* 0x000000087b007988 */ /* 0x0001e80008000c3a */
[----:B0-----:R-:W4:Y:S01]  /*265b0*/  LDL R8, [R1+0xa40] ;  /* 0x000a400001087983 */ /* 0x001f220000100800 */
[----:B------:R-:W-:Y:S01]  /*265c0*/  PRMT R97, RZ, 0x7610, R97 ;  /* 0x00007610ff617816 */ /* 0x000fe20000000061 */
[----:B------:R-:W-:-:S02]  /*265d0*/  @!P0 IMAD.MOV.U32 R6, RZ, RZ, R46 ;  /* 0x000000ffff068224 */ /* 0x000fc400078e002e */
[----:B------:R-:W-:Y:S01]  /*265e0*/  @!P0 IMAD.MOV.U32 R7, RZ, RZ, R133 ;  /* 0x000000ffff078224 */ /* 0x000fe200078e0085 */
[----:B------:R-:W-:-:S04]  /*265f0*/  PRMT R96, RZ, 0x7610, R96 ;  /* 0x00007610ff607816 */ /* 0x000fc80000000060 */
[----:B------:R0:W2:Y:S02]  /*26600*/  @!P0 LDG.E.U8 R97, desc[UR56][R6.64] ;  /* 0x0000003806618981 */ /* 0x0000a4000c1e1100 */
[----:B0-----:R-:W-:Y:S02]  /*26610*/  @!P0 IMAD.MOV.U32 R6, RZ, RZ, R38 ;  /* 0x000000ffff068224 */ /* 0x001fe400078e0026 */
[----:B------:R-:W-:-:S05]  /*26620*/  @!P0 IMAD.MOV.U32 R7, RZ, RZ, R122 ;  /* 0x000000ffff078224 */ /* 0x000fca00078e007a */
[----:B------:R0:W2:Y:S02]  /*26630*/  @!P0 LDG.E.U8 R96, desc[UR56][R6.64] ;  /* 0x0000003806608981 */ /* 0x0000a4000c1e1100 */
[----:B0-----:R-:W-:Y:S02]  /*26640*/  @!P0 IMAD.MOV.U32 R6, RZ, RZ, R25 ;  /* 0x000000ffff068224 */ /* 0x001fe400078e0019 */
[----:B------:R-:W2:Y:S04]  /*26650*/  LDL.LU R25, [R1+0x940] ;  /* 0x0009400001197983 */ /* 0x000ea80000300800 */
[----:B------:R-:W2:Y:S04]  /*26660*/  LDL R17, [R1+0xa00] ;  /* 0x000a000001117983 */ /* 0x000ea80000100800 */
[----:B------:R-:W2:Y:S04]  /*26670*/  LDL R16, [R1+0xa04] ;  /* 0x000a040001107983 */ /* 0x000ea80000100800 */
[----:B------:R-:W2:Y:S04]  /*26680*/  LDL R15, [R1+0x9c0] ;  /* 0x0009c000010f7983 */ /* 0x000ea80000100800 */
[----:B------:R-:W2:Y:S04]  /*26690*/  LDL R11, [R1+0x9c4] ;  /* 0x0009c400010b7983 */ /* 0x000ea80000100800 */
[----:B------:R-:W2:Y:S04]  /*266a0*/  LDL R10, [R1+0x980] ;  /* 0x00098000010a7983 */ /* 0x000ea80000100800 */
[----:B------:R-:W2:Y:S01]  /*266b0*/  LDL R9, [R1+0x984] ;  /* 0x0009840001097983 */ /* 0x000ea20000100800 */
[----:B------:R-:W-:Y:S01]  /*266c0*/  PRMT R95, RZ, 0x7610, R95 ;  /* 0x00007610ff5f7816 */ /* 0x000fe2000000005f */
[----:B------:R-:W-:-:S02]  /*266d0*/  @!P0 IMAD.MOV.U32 R7, RZ, RZ, R37 ;  /* 0x000000ffff078224 */ /* 0x000fc400078e0025 */
[----:B------:R-:W2:Y:S01]  /*266e0*/  LDL.LU R38, [R1+0x944] ;  /* 0x0009440001267983 */ /* 0x000ea20000300800 */
[----:B------:R-:W-:-:S03]  /*266f0*/  PRMT R94, RZ, 0x7610, R94 ;  /* 0x00007610ff5e7816 */ /* 0x000fc6000000005e */
[----:B------:R0:W2:Y:S04]  /*26700*/  @!P0 LDG.E.U8 R95, desc[UR56][R6.64] ;  /* 0x00000038065f8981 */ /* 0x0000a8000c1e1100 */
[----:B------:R-:W2:Y:S01]  /*26710*/  LDL.LU R37, [R1+0x900] ;  /* 0x0009000001257983 */ /* 0x000ea20000300800 */
[----:B0-----:R-:W-:Y:S02]  /*26720*/  @!P0 IMAD.MOV.U32 R6, RZ, RZ, R26 ;  /* 0x000000ffff068224 */ /* 0x001fe400078e001a */
[----:B------:R-:W-:Y:S02]  /*26730*/  @!P0 IMAD.MOV.U32 R7, RZ, RZ, R35 ;  /* 0x000000ffff078224 */ /* 0x000fe400078e0023 */
[----:B------:R-:W2:Y:S04]  /*26740*/  LDL.LU R35, [R1+0x904] ;  /* 0x0009040001237983 */ /* 0x000ea80000300800 */
[----:B------:R3:W2:Y:S01]  /*26750*/  @!P0 LDG.E.U8 R94, desc[UR56][R6.64] ;  /* 0x00000038065e8981 */ /* 0x0006a2000c1e1100 */
[----:B------:R-:W-:-:S02]  /*26760*/  PRMT R93, RZ, 0x7610, R93 ;  /* 0x00007610ff5d7816 */ /* 0x000fc4000000005d */
[----:B------:R-:W-:Y:S01]  /*26770*/  PRMT R92, RZ, 0x7610, R92 ;  /* 0x00007610ff5c7816 */ /* 0x000fe2000000005c */
[----:B------:R-:W2:Y:S01]  /*26780*/  LDL R26, [R1+0x13a8] ;  /* 0x0013a800011a7983 */ /* 0x000ea20000100800 */
[----:B------:R-:W-:Y:S02]  /*26790*/  PRMT R91, RZ, 0x7610, R91 ;  /* 0x00007610ff5b7816 */ /* 0x000fe4000000005b */
[----:B------:R-:W-:Y:S01]  /*267a0*/  PRMT R90, RZ, 0x7610, R90 ;  /* 0x00007610ff5a7816 */ /* 0x000fe2000000005a */
[----:B------:R-:W2:Y:S01]  /*267b0*/  LDL R139, [R1+0x1364] ;  /* 0x00136400018b7983 */ /* 0x000ea20000100800 */
[----:B------:R-:W-:Y:S02]  /*267c0*/  PRMT R89, RZ, 0x7610, R89 ;  /* 0x00007610ff597816 */ /* 0x000fe40000000059 */
[----:B------:R-:W-:Y:S01]  /*267d0*/  PRMT R88, RZ, 0x7610, R88 ;  /* 0x00007610ff587816 */ /* 0x000fe20000000058 */
[----:B------:R-:W2:Y:S01]  /*267e0*/  LDL R138, [R1+0x1368] ;  /* 0x00136800018a7983 */ /* 0x000ea20000100800 */
[----:B---3--:R-:W-:-:S03]  /*267f0*/  @!P0 IMAD.MOV.U32 R6, RZ, RZ, R2 ;  /* 0x000000ffff068224 */ /* 0x008fc600078e0002 */
[----:B------:R-:W3:Y:S01]  /*26800*/  LDL R2, [R1+0xfbc] ;  /* 0x000fbc0001027983 */ /* 0x000ee20000100800 */
[----:B----4-:R-:W-:-:S03]  /*26810*/  @!P0 IMAD.MOV.U32 R7, RZ, RZ, R8 ;  /* 0x000000ffff078224 */ /* 0x010fc600078e0008 */
[----:B------:R-:W4:Y:S04]  /*26820*/  LDL R8, [R1+0xc98] ;  /* 0x000c980001087983 */ /* 0x000f280000100800 */
[----:B------:R2:W4:Y:S01]  /*26830*/  @!P0 LDG.E.U8 R93, desc[UR56][R6.64] ;  /* 0x00000038065d8981 */ /* 0x000522000c1e1100 */
[----:B------:R-:W-:Y:S01]  /*26840*/  PRMT R87, RZ, 0x7610, R87 ;  /* 0x00007610ff577816 */ /* 0x000fe20000000057 */
[----:B--2---:R-:W-:Y:S02]  /*26850*/  @!P0 IMAD.MOV.U32 R7, RZ, RZ, R17 ;  /* 0x000000ffff078224 */ /* 0x004fe400078e0011 */
[----:B------:R-:W-:-:S05]  /*26860*/  @!P0 IMAD.MOV.U32 R6, RZ, RZ, R16 ;  /* 0x000000ffff068224 */ /* 0x000fca00078e0010 */
[----:B------:R0:W2:Y:S02]  /*26870*/  @!P0 LDG.E.U8 R92, desc[UR56][R6.64] ;  /* 0x00000038065c8981 */ /* 0x0000a4000c1e1100 */
[----:B0-----:R-:W-:Y:S02]  /*26880*/  @!P0 IMAD.MOV.U32 R6, RZ, RZ, R11 ;  /* 0x000000ffff068224 */ /* 0x001fe400078e000b */
[----:B------:R-:W-:Y:S01]  /*26890*/  @!P0 IMAD.MOV.U32 R7, RZ, RZ, R15 ;  /* 0x000000ffff078224 */ /* 0x000fe200078e000f */
[----:B------:R-:W2:Y:S04]  /*268a0*/  LDL.LU R11, [R1+0x720] ;  /* 0x00072000010b7983 */ /* 0x000ea80000300800 */
[----:B------:R0:W2:Y:S02]  /*268b0*/  @!P0 LDG.E.U8 R91, desc[UR56][R6.64] ;  /* 0x00000038065b8981 */ /* 0x0000a4000c1e1100 */
[----:B0-----:R-:W-:-:S02]  /*268c0*/  @!P0 IMAD.MOV.U32 R6, RZ, RZ, R9 ;  /* 0x000000ffff068224 */ /* 0x001fc400078e0009 */
[----:B------:R-:W-:-:S05]  /*268d0*/  @!P0 IMAD.MOV.U32 R7, RZ, RZ, R10 ;  /* 0x000000ffff078224 */ /* 0x000fca00078e000a */
[----:B------:R0:W2:Y:S02]  /*268e0*/  @!P0 LDG.E.U8 R90, desc[UR56][R6.64] ;  /* 0x00000038065a8981 */ /* 0x0000a4000c1e1100 */
[----:B0-----:R-:W-:Y:S02]  /*268f0*/  @!P0 IMAD.MOV.U32 R6, RZ, RZ, R38 ;  /* 0x000000ffff068224 */ /* 0x001fe400078e0026 */
[----:B------:R-:W-:-:S05]  /*26900*/  @!P0 IMAD.MOV.U32 R7, RZ, RZ, R25 ;  /* 0x000000ffff078224 */ /* 0x000fca00078e0019 */
[----:B------:R0:W2:Y:S02]  /*26910*/  @!P0 LDG.E.U8 R89, desc[UR56][R6.64] ;  /* 0x0000003806598981 */ /* 0x0000a4000c1e1100 */
[----:B0-----:R-:W-:Y:S02]  /*26920*/  @!P0 IMAD.MOV.U32 R6, RZ, RZ, R35 ;  /* 0x000000ffff068224 */ /* 0x001fe400078e0023 */
[----:B------:R-:W-:-:S05]  /*26930*/  @!P0 IMAD.MOV.U32 R7, RZ, RZ, R37 ;  /* 0x000000ffff078224 */ /* 0x000fca00078e0025 */
[----:B------:R3:W2:Y:S02]  /*26940*/  @!P0 LDG.E.U8 R88, desc[UR56][R6.64] ;  /* 0x0000003806588981 */ /* 0x0006a4000c1e1100 */
[----:B---3--:R-:W-:Y:S02]  /*26950*/  @!P0 IMAD.MOV.U32 R6, RZ, RZ, R2 ;  /* 0x000000ffff068224 */ /* 0x008fe400078e0002 */
[----:B------:R-:W3:Y:S04]  /*26960*/  LDL.LU R2, [R1+0x710] ;  /* 0x0007100001027983 */ /* 0x000ee80000300800 */
[----:B------:R-:W3:Y:S04]  /*26970*/  LDL.LU R17, [R1+0x6fc] ;  /* 0x0006fc0001117983 */ /* 0x000ee80000300800 */
[----:B------:R-:W3:Y:S04]  /*26980*/  LDL.LU R16, [R1+0x6ec] ;  /* 0x0006ec0001107983 */ /* 0x000ee80000300800 */
[----:B------:R-:W3:Y:S04]  /*26990*/  LDL.LU R15, [R1+0x6e4] ;  /* 0x0006e400010f7983 */ /* 0x000ee80000300800 */
[----:B------:R-:W3:Y:S01]  /*269a0*/  LDL.LU R134, [R1+0x6dc] ;  /* 0x0006dc0001867983 */ /* 0x000ee20000300800 */
[----:B----4-:R-:W-:-:S03]  /*269b0*/  @!P0 IMAD.MOV.U32 R7, RZ, RZ, R8 ;  /* 0x000000ffff078224 */ /* 0x010fc600078e0008 */
[----:B------:R-:W4:Y:S04]  /*269c0*/  LDL.LU R133, [R1+0x684] ;  /* 0x0006840001857983 */ /* 0x000f280000300800 */
[----:B------:R-:W4:Y:S04]  /*269d0*/  LDL.LU R122, [R1+0x678] ;  /* 0x00067800017a7983 */ /* 0x000f280000300800 */
[----:B------:R0:W4:Y:S01]  /*269e0*/  @!P0 LDG.E.U8 R87, desc[UR56][R6.64] ;  /* 0x0000003806578981 */ /* 0x000122000c1e1100 */
[----:B------:R-:W-:Y:S02]  /*269f0*/  PRMT R86, RZ, 0x7610, R86 ;  /* 0x00007610ff567816 */ /* 0x000fe40000000056 */
[----:B------:R-:W-:Y:S01]  /*26a00*/  PRMT R85, RZ, 0x7610, R85 ;  /* 0x00007610ff557816 */ /* 0x000fe20000000055 */
[----:B------:R-:W2:Y:S04]  /*26a10*/  LDL R10, [R1+0x12e8] ;  /* 0x0012e800010a7983 */ /* 0x000ea80000100800 */
[----:B------:R-:W3:Y:S04]  /*26a20*/  LDL R9, [R1+0x12a4] ;  /* 0x0012a40001097983 */ /* 0x000ee80000100800 */
[----:B------:R-:W4:Y:S01]  /*26a30*/  LDL R7, [R1+0x13a4] ;  /* 0x0013a40001077983 */ /* 0x000f220000100800 */
[----:B0-----:R-:W-:-:S03]  /*26a40*/  @!P0 IMAD.MOV.U32 R6, RZ, RZ, R26 ;  /* 0x000000ffff068224 */ /* 0x001fc600078e001a */
[----:B------:R-:W3:Y:S04]  /*26a50*/  LDL R8, [R1+0x12a8] ;  /* 0x0012a80001087983 */ /* 0x000ee80000100800 */
[----:B------:R-:W3:Y:S04]  /*26a60*/  LDL.LU R26, [R1+0x668] ;  /* 0x00066800011a7983 */ /* 0x000ee80000300800 */
[----:B----4-:R0:W4:Y:S02]  /*26a70*/  @!P0 LDG.E.U8 R86, desc[UR56][R6.64] ;  /* 0x0000003806568981 */ /* 0x010124000c1e1100 */
[----:B0-----:R-:W-:-:S02]  /*26a80*/  @!P0 IMAD.MOV.U32 R6, RZ, RZ, R138 ;  /* 0x000000ffff068224 */ /* 0x001fc400078e008a */
[----:B------:R-:W-:Y:S01]  /*26a90*/  @!P0 IMAD.MOV.U32 R7, RZ, RZ, R139 ;  /* 0x000000ffff078224 */ /* 0x000fe200078e008b */
[----:B------:R-:W4:Y:S04]  /*26aa0*/  LDL.LU R138, [R1+0x654] ;  /* 0x00065400018a7983 */ /* 0x000f280000300800 */
[----:B------:R-:W4:Y:S04]  /*26ab0*/  LDL.LU R139, [R1+0x624] ;  /* 0x00062400018b7983 */ /* 0x000f280000300800 */
[----:B------:R0:W4:Y:S04]  /*26ac0*/  @!P0 LDG.E.U8 R85, desc[UR56][R6.64] ;  /* 0x0000003806558981 */ /* 0x000128000c1e1100 */
[----:B------:R-:W0:Y:S04]  /*26ad0*/  LDL R6, [R1+0x1324] ;  /* 0x0013240001067983 */ /* 0x000e280000100800 */
[----:B------:R-:W0:Y:S01]  /*26ae0*/  LDL R7, [R1+0x1328] ;  /* 0x0013280001077983 */ /* 0x000e220000100800 */
[----:B------:R-:W-:-:S02]  /*26af0*/  PRMT R84, RZ, 0x7610, R84 ;  /* 0x00007610ff547816 */ /* 0x000fc40000000054 */
[----:B0-----:R-:W-:-:S04]  /*26b00*/  @!P0 LOP3.LUT R7, R7, R6, RZ, 0x3c, !PT ;  /* 0x0000000607078212 */ /* 0x001fc800078e3cff */
[----:B------:R-:W-:-:S04]  /*26b10*/  @!P0 LOP3.LUT R6, R7, R6, RZ, 0x3c, !PT ;  /* 0x0000000607068212 */ /* 0x000fc800078e3cff */
[----:B------:R-:W-:-:S05]  /*26b20*/  @!P0 LOP3.LUT R7, R7, R6, RZ, 0x3c, !PT ;  /* 0x0000000607078212 */ /* 0x000fca00078e3cff */
[----:B------:R2:W4:Y:S04]  /*26b30*/  @!P0 LDG.E.U8 R84, desc[UR56][R6.64] ;  /* 0x0000003806548981 */ /* 0x000528000c1e1100 */
[----:B------:R-:W3:Y:S01]  /*26b40*/  LDL R7, [R1+0x12e4] ;  /* 0x0012e40001077983 */ /* 0x000ee20000100800 */
[----:B------:R-:W-:Y:S01]  /*26b50*/  PRMT R83, RZ, 0x7610, R83 ;  /* 0x00007610ff537816 */ /* 0x000fe20000000053 */
[----:B--2---:R-:W-:Y:S01]  /*26b60*/  @!P0 IMAD.MOV.U32 R6, RZ, RZ, R10 ;  /* 0x000000ffff068224 */ /* 0x004fe200078e000a */
[----:B------:R-:W-:-:S04]  /*26b70*/  PRMT R82, RZ, 0x7610, R82 ;  /* 0x00007610ff527816 */ /* 0x000fc80000000052 */
[----:B---3--:R0:W2:Y:S02]  /*26b80*/  @!P0 LDG.E.U8 R83, desc[UR56][R6.64] ;  /* 0x0000003806538981 */ /* 0x0080a4000c1e1100 */
[----:B0-----:R-:W-:Y:S02]  /*26b90*/  @!P0 IMAD.MOV.U32 R6, RZ, RZ, R8 ;  /* 0x000000ffff068224 */ /* 0x001fe400078e0008 */
[----:B------:R-:W-:Y:S01]  /*26ba0*/  @!P0 IMAD.MOV.U32 R7, RZ, RZ, R9 ;  /* 0x000000ffff078224 */ /* 0x000fe200078e0009 */
[----:B------:R-:W-:-:S04]  /*26bb0*/  LOP3.LUT R8, R11, 0xffff, RZ, 0xc0, !PT ;  /* 0x0000ffff0b087812 */ /* 0x000fc800078ec0ff */
[----:B------:R0:W3:Y:S02]  /*26bc0*/  @!P0 LDG.E.U8 R82, desc[UR56][R6.64] ;  /* 0x0000003806528981 */ /* 0x0000e4000c1e1100 */
[----:B0-----:R-:W-:Y:S02]  /*26bd0*/  LOP3.LUT R7, R2, 0xffff, RZ, 0xc0, !PT ;  /* 0x0000ffff02077812 */ /* 0x001fe400078ec0ff */
[----:B------:R-:W-:Y:S02]  /*26be0*/  LOP3.LUT R6, R17, 0xffff, RZ, 0xc0, !PT ;  /* 0x0000ffff11067812 */ /* 0x000fe400078ec0ff */
[----:B------:R-:W-:Y:S02]  /*26bf0*/  LOP3.LUT R2, R16, 0xffff, RZ, 0xc0, !PT ;  /* 0x0000ffff10027812 */ /* 0x000fe400078ec0ff */
[----:B------:R-:W-:Y:S02]  /*26c00*/  PRMT R17, R8, 0x3340, R7 ;  /* 0x0000334008117816 */ /* 0x000fe40000000007 */
[----:B------:R-:W-:-:S02]  /*26c10*/  LOP3.LUT R8, R15, 0xffff, RZ, 0xc0, !PT ;  /* 0x0000ffff0f087812 */ /* 0x000fc400078ec0ff */
[----:B------:R-:W-:Y:S02]  /*26c20*/  LOP3.LUT R7, R134, 0xffff, RZ, 0xc0, !PT ;  /* 0x0000ffff86077812 */ /* 0x000fe400078ec0ff */
[----:B------:R-:W-:Y:S01]  /*26c30*/  PRMT R16, R6, 0x3340, R2 ;  /* 0x0000334006107816 */ /* 0x000fe20000000002 */
[----:B------:R-:W2:Y:S01]  /*26c40*/  LDL R134, [R1+0x1264] ;  /* 0x0012640001867983 */ /* 0x000ea20000100800 */
[----:B------:R-:W-:Y:S02]  /*26c50*/  LOP3.LUT R6, R133, 0xffff, RZ, 0xc0, !PT ;  /* 0x0000ffff85067812 */ /* 0x000fe400078ec0ff */
[----:B------:R-:W-:Y:S01]  /*26c60*/  PRMT R15, R8, 0x3340, R7 ;  /* 0x00003340080f7816 */ /* 0x000fe20000000007 */
[----:B------:R-:W3:Y:S01]  /*26c70*/  LDL R133, [R1+0x1268] ;  /* 0x0012680001857983 */ /* 0x000ee20000100800 */
[----:B------:R-:W-:Y:S02]  /*26c80*/  LOP3.LUT R8, R26, 0xffff, RZ, 0xc0, !PT ;  /* 0x0000ffff1a087812 */ /* 0x000fe400078ec0ff */
[----:B----4-:R-:W-:Y:S01]  /*26c90*/  LOP3.LUT R7, R138, 0xffff, RZ, 0xc0, !PT ;  /* 0x0000ffff8a077812 */ /* 0x010fe200078ec0ff */
[----:B------:R-:W4:Y:S01]  /*26ca0*/  LDL R26, [R1+0x1228] ;  /* 0x00122800011a7983 */ /* 0x000f220000100800 */
[----:B------:R-:W-:-:S02]  /*26cb0*/  LOP3.LUT R2, R122, 0xffff, RZ, 0xc0, !PT ;  /* 0x0000ffff7a027812 */ /* 0x000fc400078ec0ff */
[----:B------:R-:W-:Y:S01]  /*26cc0*/  PRMT R11, R8, 0x3340, R7 ;  /* 0x00003340080b7816 */ /* 0x000fe20000000007 */
[----:B------:R-:W4:Y:S01]  /*26cd0*/  LDL R122, [R1+0x1224] ;  /* 0x00122400017a7983 */ /* 0x000f220000100800 */
[----:B------:R-:W-:Y:S02]  /*26ce0*/  LOP3.LUT R8, R239, 0xffff, RZ, 0xc0, !PT ;  /* 0x0000ffffef087812 */ /* 0x000fe400078ec0ff */
[----:B------:R-:W-:Y:S02]  /*26cf0*/  LOP3.LUT R7, R232, 0xffff, RZ, 0xc0, !PT ;  /* 0x0000ffffe8077812 */ /* 0x000fe400078ec0ff */
[----:B------:R-:W-:Y:S02]  /*26d00*/  PRMT R9, R6, 0x3340, R2 ;  /* 0x0000334006097816 */ /* 0x000fe40000000002 */
[----:B------:R-:W-:Y:S02]  /*26d10*/  PRMT R7, R8, 0x3340, R7 ;  /* 0x0000334008077816 */ /* 0x000fe40000000007 */
[----:B------:R-:W-:-:S02]  /*26d20*/  LOP3.LUT R6, R139, 0xffff, RZ, 0xc0, !PT ;  /* 0x0000ffff8b067812 */ /* 0x000fc400078ec0ff */
[----:B------:R-:W-:Y:S02]  /*26d30*/  LOP3.LUT R2, R245, 0xffff, RZ, 0xc0, !PT ;  /* 0x0000fffff5027812 */ /* 0x000fe400078ec0ff */
[----:B------:R-:W-:Y:S02]  /*26d40*/  PRMT R8, R17, 0x5410, R16 ;  /* 0x0000541011087816 */ /* 0x000fe40000000010 */
[----:B------:R-:W4:Y:S01]  /*26d50*/  LDL R16, [R1+0x11e4] ;  /* 0x0011e40001107983 */ /* 0x000f220000100800 */
[----:B------:R-:W-:Y:S02]  /*26d60*/  PRMT R10, R6, 0x3340, R2 ;  /* 0x00003340060a7816 */ /* 0x000fe40000000002 */
[----:B------:R-:W-:Y:S01]  /*26d70*/  LOP3.LUT R6, R226, 0xffff, RZ, 0xc0, !PT ;  /* 0x0000ffffe2067812 */ /* 0x000fe200078ec0ff */
[----:B------:R-:W4:Y:S01]  /*26d80*/  LDL R17, [R1+0x10e4] ;  /* 0x0010e40001117983 */ /* 0x000f220000100800 */
[----:B------:R-:W-:Y:S02]  /*26d90*/  LOP3.LUT R2, R220, 0xffff, RZ, 0xc0, !PT ;  /* 0x0000ffffdc027812 */ /* 0x000fe400078ec0ff */
[----:B------:R-:W-:-:S02]  /*26da0*/  PRMT R9, R15, 0x5410, R9 ;  /* 0x000054100f097816 */ /* 0x000fc40000000009 */
[----:B------:R-:W4:Y:S01]  /*26db0*/  LDL R15, [R1+0x11e8] ;  /* 0x0011e800010f7983 */ /* 0x000f220000100800 */
[----:B------:R-:W-:Y:S02]  /*26dc0*/  PRMT R2, R6, 0x3340, R2 ;  /* 0x0000334006027816 */ /* 0x000fe40000000002 */
[----:B------:R-:W-:Y:S02]  /*26dd0*/  PRMT R10, R11, 0x5410, R10 ;  /* 0x000054100b0a7816 */ /* 0x000fe4000000000a */
[----:B------:R-:W-:Y:S02]  /*26de0*/  PRMT R11, R7, 0x5410, R2 ;  /* 0x00005410070b7816 */ /* 0x000fe40000000002 */
[----:B------:R-:W4:Y:S04]  /*26df0*/  LDL R2, [R1+0x11a8] ;  /* 0x0011a80001027983 */ /* 0x000f280000100800 */
[----:B------:R0:W-:Y:S04]  /*26e00*/  STS.128 [R123+UR58+0x4000], R8 ;  /* 0x004000087b007988 */ /* 0x0001e80008000c3a */
[----:B0-----:R-:W4:Y:S01]  /*26e10*/  LDL R8, [R1+0x11a4] ;  /* 0x0011a40001087983 */ /* 0x001f220000100800 */
[----:B------:R-:W-:-:S03]  /*26e20*/  PRMT R81, RZ, 0x7610, R81 ;  /* 0x00007610ff517816 */ /* 0x000fc60000000051 */
[----:B------:R-:W4:Y:S01]  /*26e30*/  LDL R123, [R1+0x1168] ;  /* 0x00116800017b7983 */ /* 0x000f220000100800 */
[----:B------:R-:W-:-:S03]  /*26e40*/  PRMT R80, RZ, 0x7610, R80 ;  /* 0x00007610ff507816 */ /* 0x000fc60000000050 */
[----:B------:R-:W4:Y:S01]  /*26e50*/  LDL R11, [R1+0x10a8] ;  /* 0x0010a800010b7983 */ /* 0x000f220000100800 */
[----:B------:R-:W-:-:S03]  /*26e60*/  PRMT R79, RZ, 0x7610, R79 ;  /* 0x00007610ff4f7816 */ /* 0x000fc6000000004f */
[----:B------:R-:W4:Y:S04]  /*26e70*/  LDL R10, [R1+0x1064] ;  /* 0x00106400010a7983 */ /* 0x000f280000100800 */
[----:B------:R-:W4:Y:S01]  /*26e80*/  LDL R9, [R1+0x1068] ;  /* 0x0010680001097983 */ /* 0x000f220000100800 */
[----:B--2---:R-:W-:Y:S02]  /*26e90*/  @!P0 IMAD.MOV.U32 R7, RZ, RZ, R134 ;  /* 0x000000ffff078224 */ /* 0x004fe400078e0086 */
[----:B---3--:R-:W-:Y:S02]  /*26ea0*/  @!P0 IMAD.MOV.U32 R6, RZ, RZ, R133 ;  /* 0x000000ffff068224 */ /* 0x008fe400078e0085 */
[----:B------:R-:W2:Y:S04]  /*26eb0*/  LDL R133, [R1+0x1164] ;  /* 0x0011640001857983 */ /* 0x000ea80000100800 */
[----:B------:R4:W3:Y:S02]  /*26ec0*/  @!P0 LDG.E.U8 R81, desc[UR56][R6.64] ;  /* 0x0000003806518981 */ /* 0x0008e4000c1e1100 */
[----:B----4-:R-:W-:-:S02]  /*26ed0*/  @!P0 IMAD.MOV.U32 R6, RZ, RZ, R26 ;  /* 0x000000ffff068224 */ /* 0x010fc400078e001a */
[----:B------:R-:W-:Y:S01]  /*26ee0*/  @!P0 IMAD.MOV.U32 R7, RZ, RZ, R122 ;  /* 0x000000ffff078224 */ /* 0x000fe200078e007a */
[----:B------:R-:W4:Y:S04]  /*26ef0*/  LDL R26, [R1+0x1128] ;  /* 0x00112800011a7983 */ /* 0x000f280000100800 */
[----:B------:R-:W3:Y:S04]  /*26f00*/  LDL R122, [R1+0x1124] ;  /* 0x00112400017a7983 */ /* 0x000ee80000100800 */
[----:B------:R0:W3:Y:S02]  /*26f10*/  @!P0 LDG.E.U8 R80, desc[UR56][R6.64] ;  /* 0x0000003806508981 */ /* 0x0000e4000c1e1100 */
[----:B0-----:R-:W-:-:S02]  /*26f20*/  @!P0 IMAD.MOV.U32 R7, RZ, RZ, R16 ;  /* 0x000000ffff078224 */ /* 0x001fc400078e0010 */
[----:B------:R-:W3:Y:S01]  /*26f30*/  LDL R16, [R1+0x10e8] ;  /* 0x0010e80001107983 */ /* 0x000ee20000100800 */
[----:B------:R-:W-:-:S03]  /*26f40*/  @!P0 IMAD.MOV.U32 R6, RZ, RZ, R15 ;  /* 0x000000ffff068224 */ /* 0x000fc600078e000f */
[----:B------:R-:W3:Y:S04]  /*26f50*/  LDL R15, [R1+0x10a4] ;  /* 0x0010a400010f7983 */ /* 0x000ee80000100800 */
[----:B------:R0:W3:Y:S02]  /*26f60*/  @!P0 LDG.E.U8 R79, desc[UR56][R6.64] ;  /* 0x00000038064f8981 */ /* 0x0000e4000c1e1100 */
[----:B0-----:R-:W-:Y:S02]  /*26f70*/  @!P0 IMAD.MOV.U32 R6, RZ, RZ, R2 ;  /* 0x000000ffff068224 */ /* 0x001fe400078e0002 */
[----:B------:R-:W-:Y:S01]  /*26f80*/  @!P0 IMAD.MOV.U32 R7, RZ, RZ, R8 ;  /* 0x000000ffff078224 */ /* 0x000fe200078e0008 */
[----:B------:R-:W3:Y:S04]  /*26f90*/  LDL R2, [R1+0x1028] ;  /* 0x0010280001027983 */ /* 0x000ee80000100800 */
[----:B------:R-:W3:Y:S01]  /*26fa0*/  LDL R8, [R1+0x1024] ;  /* 0x0010240001087983 */ /* 0x000ee20000100800 */
[----:B------:R-:W-:-:S02]  /*26fb0*/  PRMT R78, RZ, 0x7610, R78 ;  /* 0x00007610ff4e7816 */ /* 0x000fc4000000004e */
[----:B------:R-:W-:-:S04]  /*26fc0*/  PRMT R77, RZ, 0x7610, R77 ;  /* 0x00007610ff4d7816 */ /* 0x000fc8000000004d */
[----:B------:R0:W3:Y:S01]  /*26fd0*/  @!P0 LDG.E.U8 R78, desc[UR56][R6.64] ;  /* 0x00000038064e8981 */ /* 0x0000e2000c1e1100 */
[----:B------:R-:W-:Y:S01]  /*26fe0*/  PRMT R76, RZ, 0x7610, R76 ;  /* 0x00007610ff4c7816 */ /* 0x000fe2000000004c */
[----:B0-----:R-:W-:Y:S01]  /*26ff0*/  @!P0 IMAD.MOV.U32 R6, RZ, RZ, R123 ;  /* 0x000000ffff068224 */ /* 0x001fe200078e007b */
[----:B------:R-:W-:Y:S02]  /*27000*/  PRMT R75, RZ, 0x7610, R75 ;  /* 0x00007610ff4b7816 */ /* 0x000fe4000000004b */
[----:B------:R-:W-:Y:S02]  /*27010*/  PRMT R74, RZ, 0x7610, R74 ;  /* 0x00007610ff4a7816 */ /* 0x000fe4000000004a */
[----:B------:R-:W-:Y:S02]  /*27020*/  PRMT R73, RZ, 0x7610, R73 ;  /* 0x00007610ff497816 */ /* 0x000fe40000000049 */
[----:B------:R-:W-:Y:S01]  /*27030*/  PRMT R72, RZ, 0x7610, R72 ;  /* 0x00007610ff487816 */ /* 0x000fe20000000048 */
[----:B--2---:R-:W-:-:S05]  /*27040*/  @!P0 IMAD.MOV.U32 R7, RZ, RZ, R133 ;  /* 0x000000ffff078224 */ /* 0x004fca00078e0085 */
[----:B------:R4:W2:Y:S02]  /*27050*/  @!P0 LDG.E.U8 R77, desc[UR56][R6.64] ;  /* 0x00000038064d8981 */ /* 0x0008a4000c1e1100 */
[----:B----4-:R-:W-:Y:S02]  /*27060*/  @!P0 IMAD.MOV.U32 R6, RZ, RZ, R26 ;  /* 0x000000ffff068224 */ /* 0x010fe400078e001a */
[----:B---3--:R-:W-:-:S05]  /*27070*/  @!P0 IMAD.MOV.U32 R7, RZ, RZ, R122 ;  /* 0x000000ffff078224 */ /* 0x008fca00078e007a */
[----:B------:R0:W3:Y:S02]  /*27080*/  @!P0 LDG.E.U8 R76, desc[UR56][R6.64] ;  /* 0x00000038064c8981 */ /* 0x0000e4000c1e1100 */
[----:B0-----:R-:W-:Y:S02]  /*27090*/  @!P0 IMAD.MOV.U32 R7, RZ, RZ, R17 ;  /* 0x000000ffff078224 */ /* 0x001fe400078e0011 */
[----:B------:R-:W-:Y:S02]  /*270a0*/  @!P0 IMAD.MOV.U32 R6, RZ, RZ, R16 ;  /* 0x000000ffff068224 */ /* 0x000fe400078e0010 */
[----:B------:R-:W4:Y:S04]  /*270b0*/  LDL.LU R16, [R1+0x730] ;  /* 0x0007300001107983 */ /* 0x000f280000300800 */
[----:B------:R0:W3:Y:S04]  /*270c0*/  @!P0 LDG.E.U8 R75, desc[UR56][R6.64] ;  /* 0x00000038064b8981 */ /* 0x0000e8000c1e1100 */
[----:B------:R-:W2:Y:S04]  /*270d0*/  LDL.LU R134, [R1+0x724] ;  /* 0x0007240001867983 */ /* 0x000ea80000300800 */
[----:B------:R-:W3:Y:S01]  /*270e0*/  LDL.LU R133, [R1+0x714] ;  /* 0x0007140001857983 */ /* 0x000ee20000300800 */
[----:B0-----:R-:W-:-:S02]  /*270f0*/  @!P0 IMAD.MOV.U32 R6, RZ, RZ, R11 ;  /* 0x000000ffff068224 */ /* 0x001fc400078e000b */
[----:B------:R-:W-:Y:S01]  /*27100*/  @!P0 IMAD.MOV.U32 R7, RZ, RZ, R15 ;  /* 0x000000ffff078224 */ /* 0x000fe200078e000f */
[----:B------:R-:W4:Y:S04]  /*27110*/  LDL.LU R123, [R1+0x704] ;  /* 0x00070400017b7983 */ /* 0x000f280000300800 */
[----:B------:R0:W2:Y:S04]  /*27120*/  @!P0 LDG.E.U8 R74, desc[UR56][R6.64] ;  /* 0x00000038064a8981 */ /* 0x0000a8000c1e1100 */
[----:B------:R-:W2:Y:S04]  /*27130*/  LDL.LU R122, [R1+0x6f4] ;  /* 0x0006f400017a7983 */ /* 0x000ea80000300800 */
[----:B------:R-:W3:Y:S01]  /*27140*/  LDL R17, [R1+0xc3c] ;  /* 0x000c3c0001117983 */ /* 0x000ee20000100800 */
[----:B0-----:R-:W-:-:S02]  /*27150*/  @!P0 IMAD.MOV.U32 R6, RZ, RZ, R9 ;  /* 0x000000ffff068224 */ /* 0x001fc400078e0009 */
[----:B------:R-:W-:Y:S01]  /*27160*/  @!P0 IMAD.MOV.U32 R7, RZ, RZ, R10 ;  /* 0x000000ffff078224 */ /* 0x000fe200078e000a */
[----:B------:R-:W4:Y:S04]  /*27170*/  LDL R15, [R1+0xbf8] ;  /* 0x000bf800010f7983 */ /* 0x000f280000100800 */
[----:B------:R0:W2:Y:S04]  /*27180*/  @!P0 LDG.E.U8 R73, desc[UR56][R6.64] ;  /* 0x0000003806498981 */ /* 0x0000a8000c1e1100 */
[----:B------:R-:W4:Y:S04]  /*27190*/  LDL R11, [R1+0xbfc] ;  /* 0x000bfc00010b7983 */ /* 0x000f280000100800 */
[----:B------:R-:W2:Y:S01]  /*271a0*/  LDL R10, [R1+0xbb8] ;  /* 0x000bb800010a7983 */ /* 0x000ea20000100800 */
[----:B0-----:R-:W-:-:S02]  /*271b0*/  @!P0 IMAD.MOV.U32 R6, RZ, RZ, R2 ;  /* 0x000000ffff068224 */ /* 0x001fc400078e0002 */
[----:B------:R-:W-:Y:S01]  /*271c0*/  @!P0 IMAD.MOV.U32 R7, RZ, RZ, R8 ;  /* 0x000000ffff078224 */ /* 0x000fe200078e0008 */
[----:B------:R-:W2:Y:S04]  /*271d0*/  LDL R9, [R1+0xbbc] ;  /* 0x000bbc0001097983 */ /* 0x000ea80000100800 */
[----:B------:R-:W2:Y:S04]  /*271e0*/  LDL R8, [R1+0xb78] ;  /* 0x000b780001087983 */ /* 0x000ea80000100800 */
[----:B------:R-:W2:Y:S04]  /*271f0*/  LDL R2, [R1+0xb7c] ;  /* 0x000b7c0001027983 */ /* 0x000ea80000100800 */
[----:B------:R-:W2:Y:S04]  /*27200*/  LDL.LU R138, [R1+0x6e8] ;  /* 0x0006e800018a7983 */ /* 0x000ea80000300800 */
[----:B------:R-:W2:Y:S04]  /*27210*/  LDL.LU R139, [R1+0x6e0] ;  /* 0x0006e000018b7983 */ /* 0x000ea80000300800 */
[----:B------:R-:W2:Y:S04]  /*27220*/  LDL.LU R26, [R1+0x6d8] ;  /* 0x0006d800011a7983 */ /* 0x000ea80000300800 */
[----:B------:R0:W2:Y:S04]  /*27230*/  @!P0 LDG.E.U8 R72, desc[UR56][R6.64] ;  /* 0x0000003806488981 */ /* 0x0000a8000c1e1100 */
[----:B------:R-:W0:Y:S04]  /*27240*/  LDL R6, [R1+0xfe4] ;  /* 0x000fe40001067983 */ /* 0x000e280000100800 */
[----:B------:R-:W0:Y:S01]  /*27250*/  LDL R7, [R1+0xfe8] ;  /* 0x000fe80001077983 */ /* 0x000e220000100800 */
[----:B------:R-:W-:-:S02]  /*27260*/  PRMT R71, RZ, 0x7610, R71 ;  /* 0x00007610ff477816 */ /* 0x000fc40000000047 */
[----:B0-----:R-:W-:-:S04]  /*27270*/  @!P0 LOP3.LUT R7, R7, R6, RZ, 0x3c, !PT ;  /* 0x0000000607078212 */ /* 0x001fc800078e3cff */
[----:B------:R-:W-:-:S04]  /*27280*/  @!P0 LOP3.LUT R6, R7, R6, RZ, 0x3c, !PT ;  /* 0x0000000607068212 */ /* 0x000fc800078e3cff */
[----:B------:R-:W-:-:S05]  /*27290*/  @!P0 LOP3.LUT R7, R7, R6, RZ, 0x3c, !PT ;  /* 0x0000000607078212 */ /* 0x000fca00078e3cff */
[----:B------:R0:W2:Y:S04]  /*272a0*/  @!P0 LDG.E.U8 R71, desc[UR56][R6.64] ;  /* 0x0000003806478981 */ /* 0x0000a8000c1e1100 */
[----:B------:R-:W0:Y:S04]  /*272b0*/  LDL R6, [R1+0xc78] ;  /* 0x000c780001067983 */ /* 0x000e280000100800 */
[----:B------:R-:W0:Y:S01]  /*272c0*/  LDL R7, [R1+0xc7c] ;  /* 0x000c7c0001077983 */ /* 0x000e220000100800 */
[----:B------:R-:W-:Y:S02]  /*272d0*/  PRMT R70, RZ, 0x7610, R70 ;  /* 0x00007610ff467816 */ /* 0x000fe40000000046 */
[----:B0-----:R-:W-:-:S04]  /*272e0*/  @!P0 LOP3.LUT R7, R7, R6, RZ, 0x3c, !PT ;  /* 0x0000000607078212 */ /* 0x001fc800078e3cff */
[----:B------:R-:W-:-:S04]  /*272f0*/  @!P0 LOP3.LUT R6, R7, R6, RZ, 0x3c, !PT ;  /* 0x0000000607068212 */ /* 0x000fc800078e3cff */
[----:B------:R-:W-:-:S05]  /*27300*/  @!P0 LOP3.LUT R7, R7, R6, RZ, 0x3c, !PT ;  /* 0x0000000607078212 */ /* 0x000fca00078e3cff */
[----:B------:R3:W2:Y:S04]  /*27310*/  @!P0 LDG.E.U8 R70, desc[UR56][R6.64] ;  /* 0x0000003806468981 */ /* 0x0006a8000c1e1100 */
[----:B------:R-:W4:Y:S01]  /*27320*/  LDL R7, [R1+0xc38] ;  /* 0x000c380001077983 */ /* 0x000f220000100800 */
[----:B------:R-:W-:Y:S01]  /*27330*/  PRMT R69, RZ, 0x7610, R69 ;  /* 0x00007610ff457816 */ /* 0x000fe20000000045 */
[----:B---3--:R-:W-:Y:S01]  /*27340*/  @!P0 IMAD.MOV.U32 R6, RZ, RZ, R17 ;  /* 0x000000ffff068224 */ /* 0x008fe200078e0011 */
[----:B------:R-:W-:Y:S02]  /*27350*/  PRMT R68, RZ, 0x7610, R68 ;  /* 0x00007610ff447816 */ /* 0x000fe40000000044 */
[----:B------:R-:W-:Y:S02]  /*27360*/  PRMT R67, RZ, 0x7610, R67 ;  /* 0x00007610ff437816 */ /* 0x000fe40000000043 */
[----:B------:R-:W-:Y:S01]  /*27370*/  PRMT R66, RZ, 0x7610, R66 ;  /* 0x00007610ff427816 */ /* 0x000fe20000000042 */
[----:B----4-:R0:W3:Y:S02]  /*27380*/  @!P0 LDG.E.U8 R69, desc[UR56][R6.64] ;  /* 0x0000003806458981 */ /* 0x0100e4000c1e1100 */
[----:B0-----:R-:W-:-:S02]  /*27390*/  @!P0 IMAD.MOV.U32 R6, RZ, RZ, R11 ;  /* 0x000000ffff068224 */ /* 0x001fc400078e000b */
[----:B------:R-:W-:-:S05]  /*273a0*/  @!P0 IMAD.MOV.U32 R7, RZ, RZ, R15 ;  /* 0x000000ffff078224 */ /* 0x000fca00078e000f */
[----:B------:R2:W4:Y:S02]  /*273b0*/  @!P0 LDG.E.U8 R68, desc[UR56][R6.64] ;  /* 0x0000003806448981 */ /* 0x000524000c1e1100 */
[----:B--2---:R-:W-:Y:S02]  /*273c0*/  @!P0 IMAD.MOV.U32 R6, RZ, RZ, R9 ;  /* 0x000000ffff068224 */ /* 0x004fe400078e0009 */
[----:B------:R-:W-:-:S05]  /*273d0*/  @!P0 IMAD.MOV.U32 R7, RZ, RZ, R10 ;  /* 0x000000ffff078224 */ /* 0x000fca00078e000a */
[----:B------:R0:W2:Y:S02]  /*273e0*/  @!P0 LDG.E.U8 R67, desc[UR56][R6.64] ;  /* 0x0000003806438981 */ /* 0x0000a4000c1e1100 */
[----:B0-----:R-:W-:Y:S02]  /*273f0*/  @!P0 IMAD.MOV.U32 R6, RZ, RZ, R2 ;  /* 0x000000ffff068224 */ /* 0x001fe400078e0002 */
[----:B------:R-:W-:Y:S01]  /*27400*/  @!P0 IMAD.MOV.U32 R7, RZ, RZ, R8 ;  /* 0x000000ffff078224 */ /* 0x000fe200078e0008 */
        /* <DEDUP_REMOVED lines=8> */
[----:B------:R-:W-:Y:S01]  /*27490*/  LOP3.LUT R8, R122, 0xffff, RZ, 0xc0, !PT ;  /* 0x0000ffff7a087812 */ /* 0x000fe200078ec0ff */
[----:B------:R-:W3:Y:S01]  /*274a0*/  LDL R26, [R1+0xb3c] ;  /* 0x000b3c00011a7983 */ /* 0x000ee20000100800 */
[----:B------:R-:W-:-:S04]  /*274b0*/  LOP3.LUT R7, R138, 0xffff, RZ, 0xc0, !PT ;  /* 0x0000ffff8a077812 */ /* 0x000fc800078ec0ff */
[----:B------:R-:W-:Y:S02]  /*274c0*/  PRMT R15, R8, 0x3340, R7 ;  /* 0x00003340080f7816 */ /* 0x000fe40000000007 */
[----:B------:R-:W-:Y:S02]  /*274d0*/  LOP3.LUT R8, R33, 0xffff, RZ, 0xc0, !PT ;  /* 0x0000ffff21087812 */ /* 0x000fe400078ec0ff */
[----:B------:R-:W4:Y:S01]  /*274e0*/  LDL R33, [R1+0xb38] ;  /* 0x000b380001217983 */ /* 0x000f220000100800 */
[----:B------:R-:W-:Y:S02]  /*274f0*/  LOP3.LUT R6, R139, 0xffff, RZ, 0xc0, !PT ;  /* 0x0000ffff8b067812 */ /* 0x000fe400078ec0ff */
[----:B------:R-:W-:Y:S02]  /*27500*/  LOP3.LUT R7, R64, 0xffff, RZ, 0xc0, !PT ;  /* 0x0000ffff40077812 */ /* 0x000fe400078ec0ff */
[----:B------:R-:W-:Y:S01]  /*27510*/  PRMT R9, R6, 0x3340, R2 ;  /* 0x0000334006097816 */ /* 0x000fe20000000002 */
[----:B------:R-:W2:Y:S01]  /*27520*/  LDL.LU R64, [R1+0x1e98] ;  /* 0x001e980001407983 */ /* 0x000ea20000300800 */
[----:B------:R-:W-:-:S03]  /*27530*/  LOP3.LUT R6, R65, 0xffff, RZ, 0xc0, !PT ;  /* 0x0000ffff41067812 */ /* 0x000fc600078ec0ff */
[----:B------:R-:W2:Y:S04]  /*27540*/  LDL.LU R65, [R1+0x1e94] ;  /* 0x001e940001417983 */ /* 0x000ea80000300800 */
[----:B------:R-:W2:Y:S01]  /*27550*/  LDL R139, [R1+0x18c8] ;  /* 0x0018c800018b7983 */ /* 0x000ea20000100800 */
[----:B------:R-:W-:Y:S02]  /*27560*/  PRMT R11, R8, 0x3340, R7 ;  /* 0x00003340080b7816 */ /* 0x000fe40000000007 */
[----:B------:R-:W-:Y:S01]  /*27570*/  LOP3.LUT R8, R30, 0xffff, RZ, 0xc0, !PT ;  /* 0x0000ffff1e087812 */ /* 0x000fe200078ec0ff */
[----:B------:R-:W2:Y:S04]  /*27580*/  LDL R122, [R1+0xaf8] ;  /* 0x000af800017a7983 */ /* 0x000ea80000100800 */
[----:B------:R-:W2:Y:S01]  /*27590*/  LDL R30, [R1+0xafc] ;  /* 0x000afc00011e7983 */ /* 0x000ea20000100800 */
[----:B------:R-:W-:-:S02]  /*275a0*/  LOP3.LUT R2, R39, 0xffff, RZ, 0xc0, !PT ;  /* 0x0000ffff27027812 */ /* 0x000fc400078ec0ff */
[----:B------:R-:W-:Y:S01]  /*275b0*/  LOP3.LUT R7, R244, 0xffff, RZ, 0xc0, !PT ;  /* 0x0000fffff4077812 */ /* 0x000fe200078ec0ff */
[----:B------:R-:W2:Y:S01]  /*275c0*/  LDL R39, [R1+0xab8] ;  /* 0x000ab80001277983 */ /* 0x000ea20000100800 */
[----:B------:R-:W-:Y:S02]  /*275d0*/  PRMT R10, R6, 0x3340, R2 ;  /* 0x00003340060a7816 */ /* 0x000fe40000000002 */
[----:B------:R-:W-:Y:S02]  /*275e0*/  LOP3.LUT R6, R238, 0xffff, RZ, 0xc0, !PT ;  /* 0x0000ffffee067812 */ /* 0x000fe400078ec0ff */
[----:B------:R-:W-:Y:S02]  /*275f0*/  LOP3.LUT R2, R231, 0xffff, RZ, 0xc0, !PT ;  /* 0x0000ffffe7027812 */ /* 0x000fe400078ec0ff */
[----:B------:R-:W-:Y:S02]  /*27600*/  PRMT R7, R8, 0x3340, R7 ;  /* 0x0000334008077816 */ /* 0x000fe40000000007 */
[----:B------:R-:W-:-:S02]  /*27610*/  PRMT R2, R6, 0x3340, R2 ;  /* 0x0000334006027816 */ /* 0x000fc40000000002 */
[----:B------:R-:W-:Y:S02]  /*27620*/  PRMT R10, R11, 0x5410, R10 ;  /* 0x000054100b0a7816 */ /* 0x000fe4000000000a */
[----:B------:R-:W-:Y:S02]  /*27630*/  PRMT R11, R7, 0x5410, R2 ;  /* 0x00005410070b7816 */ /* 0x000fe40000000002 */
[----:B------:R-:W2:Y:S01]  /*27640*/  LDL R2, [R1+0xa7c] ;  /* 0x000a7c0001027983 */ /* 0x000ea20000100800 */
[----:B------:R-:W-:Y:S02]  /*27650*/  PRMT R8, R17, 0x5410, R16 ;  /* 0x0000541011087816 */ /* 0x000fe40000000010 */
[----:B------:R-:W-:Y:S01]  /*27660*/  PRMT R9, R15, 0x5410, R9 ;  /* 0x000054100f097816 */ /* 0x000fe20000000009 */
[----:B------:R-:W2:Y:S04]  /*27670*/  LDL R17, [R1+0xa38] ;  /* 0x000a380001117983 */ /* 0x000ea80000100800 */
[----:B------:R-:W2:Y:S04]  /*27680*/  LDL R16, [R1+0xa3c] ;  /* 0x000a3c0001107983 */ /* 0x000ea80000100800 */
[----:B------:R-:W2:Y:S01]  /*27690*/  LDL R15, [R1+0x9f8] ;  /* 0x0009f800010f7983 */ /* 0x000ea20000100800 */
[----:B---3--:R-:W-:-:S03]  /*276a0*/  @!P0 IMAD.MOV.U32 R6, RZ, RZ, R26 ;  /* 0x000000ffff068224 */ /* 0x008fc600078e001a */
[----:B------:R-:W3:Y:S01]  /*276b0*/  LDL R26, [R1+0xabc] ;  /* 0x000abc00011a7983 */ /* 0x000ee20000100800 */
[----:B----4-:R-:W-:-:S03]  /*276c0*/  @!P0 IMAD.MOV.U32 R7, RZ, RZ, R33 ;  /* 0x000000ffff078224 */ /* 0x010fc600078e0021 */
[----:B------:R-:W4:Y:S01]  /*276d0*/  LDL R33, [R1+0xa78] ;  /* 0x000a780001217983 */ /* 0x000f220000100800 */
[----:B--2---:R-:W-:-:S03]  /*276e0*/  PRMT R65, RZ, 0x7610, R65 ;  /* 0x00007610ff417816 */ /* 0x004fc60000000041 */
[----:B------:R0:W-:Y:S04]  /*276f0*/  STS.128 [R139+UR58], R8 ;  /* 0x000000088b007988 */ /* 0x0001e80008000c3a */
[----:B------:R1:W2:Y:S04]  /*27700*/  @!P0 LDG.E.U8 R65, desc[UR56][R6.64] ;  /* 0x0000003806418981 */ /* 0x0002a8000c1e1100 */
[----:B0-----:R-:W2:Y:S04]  /*27710*/  LDL R11, [R1+0x9fc] ;  /* 0x0009fc00010b7983 */ /* 0x001ea80000100800 */
[----:B------:R-:W2:Y:S04]  /*27720*/  LDL R10, [R1+0x9b8] ;  /* 0x0009b800010a7983 */ /* 0x000ea80000100800 */
[----:B------:R-:W2:Y:S01]  /*27730*/  LDL R9, [R1+0x9bc] ;  /* 0x0009bc0001097983 */ /* 0x000ea20000100800 */
[----:B-1----:R-:W-:-:S03]  /*27740*/  @!P0 IMAD.MOV.U32 R6, RZ, RZ, R30 ;  /* 0x000000ffff068224 */ /* 0x002fc600078e001e */
[----:B------:R-:W2:Y:S04]  /*27750*/  LDL.LU R30, [R1+0x978] ;  /* 0x00097800011e7983 */ /* 0x000ea80000300800 */
[----:B------:R-:W2:Y:S01]  /*27760*/  LDL R8, [R1+0x97c] ;  /* 0x00097c0001087983 */ /* 0x000ea20000100800 */
[----:B------:R-:W-:Y:S01]  /*27770*/  PRMT R64, RZ, 0x7610, R64 ;  /* 0x00007610ff407816 */ /* 0x000fe20000000040 */
[----:B------:R-:W-:Y:S01]  /*27780*/  @!P0 IMAD.MOV.U32 R7, RZ, RZ, R122 ;  /* 0x000000ffff078224 */ /* 0x000fe200078e007a */
[----:B------:R-:W-:-:S04]  /*27790*/  PRMT R63, RZ, 0x7610, R63 ;  /* 0x00007610ff3f7816 */ /* 0x000fc8000000003f */
[----:B------:R0:W2:Y:S01]  /*277a0*/  @!P0 LDG.E.U8 R64, desc[UR56][R6.64] ;  /* 0x0000003806408981 */ /* 0x0000a2000c1e1100 */
[----:B------:R-:W-:Y:S01]  /*277b0*/  PRMT R62, RZ, 0x7610, R62 ;  /* 0x00007610ff3e7816 */ /* 0x000fe2000000003e */
[----:B0-----:R-:W-:Y:S01]  /*277c0*/  @!P0 IMAD.MOV.U32 R7, RZ, RZ, R39 ;  /* 0x000000ffff078224 */ /* 0x001fe200078e0027 */
[----:B------:R-:W-:Y:S02]  /*277d0*/  PRMT R61, RZ, 0x7610, R61 ;  /* 0x00007610ff3d7816 */ /* 0x000fe4000000003d */
[----:B------:R-:W-:Y:S02]  /*277e0*/  PRMT R60, RZ, 0x7610, R60 ;  /* 0x00007610ff3c7816 */ /* 0x000fe4000000003c */
[----:B------:R-:W-:Y:S01]  /*277f0*/  PRMT R59, RZ, 0x7610, R59 ;  /* 0x00007610ff3b7816 */ /* 0x000fe2000000003b */
[----:B---3--:R-:W-:Y:S02]  /*27800*/  @!P0 IMAD.MOV.U32 R6, RZ, RZ, R26 ;  /* 0x000000ffff068224 */ /* 0x008fe400078e001a */
[----:B------:R-:W3:Y:S04]  /*27810*/  LDL.LU R26, [R1+0x938] ;  /* 0x00093800011a7983 */ /* 0x000ee80000300800 */
[----:B------:R0:W3:Y:S02]  /*27820*/  @!P0 LDG.E.U8 R63, desc[UR56][R6.64] ;  /* 0x00000038063f8981 */ /* 0x0000e4000c1e1100 */
[----:B0-----:R-:W-:-:S02]  /*27830*/  @!P0 IMAD.MOV.U32 R6, RZ, RZ, R2 ;  /* 0x000000ffff068224 */ /* 0x001fc400078e0002 */
[----:B----4-:R-:W-:Y:S01]  /*27840*/  @!P0 IMAD.MOV.U32 R7, RZ, RZ, R33 ;  /* 0x000000ffff078224 */ /* 0x010fe200078e0021 */
[----:B------:R-:W4:Y:S04]  /*27850*/  LDL R2, [R1+0x93c] ;  /* 0x00093c0001027983 */ /* 0x000f280000100800 */
[----:B------:R-:W4:Y:S04]  /*27860*/  LDL.LU R39, [R1+0x8f8] ;  /* 0x0008f80001277983 */ /* 0x000f280000300800 */
[----:B------:R-:W4:Y:S04]  /*27870*/  LDL.LU R33, [R1+0x8fc] ;  /* 0x0008fc0001217983 */ /* 0x000f280000300800 */
[----:B------:R0:W4:Y:S02]  /*27880*/  @!P0 LDG.E.U8 R62, desc[UR56][R6.64] ;  /* 0x00000038063e8981 */ /* 0x000124000c1e1100 */
[----:B0-----:R-:W-:-:S02]  /*27890*/  @!P0 IMAD.MOV.U32 R6, RZ, RZ, R16 ;  /* 0x000000ffff068224 */ /* 0x001fc400078e0010 */
[----:B------:R-:W-:-:S05]  /*278a0*/  @!P0 IMAD.MOV.U32 R7, RZ, RZ, R17 ;  /* 0x000000ffff078224 */ /* 0x000fca00078e0011 */
[----:B------:R2:W4:Y:S02]  /*278b0*/  @!P0 LDG.E.U8 R61, desc[UR56][R6.64] ;  /* 0x00000038063d8981 */ /* 0x000524000c1e1100 */
[----:B--2---:R-:W-:Y:S02]  /*278c0*/  @!P0 IMAD.MOV.U32 R6, RZ, RZ, R11 ;  /* 0x000000ffff068224 */ /* 0x004fe400078e000b */
[----:B------:R-:W-:Y:S02]  /*278d0*/  @!P0 IMAD.MOV.U32 R7, RZ, RZ, R15 ;  /* 0x000000ffff078224 */ /* 0x000fe400078e000f */
[----:B------:R-:W2:Y:S04]  /*278e0*/  LDL R15, [R1+0xfb8] ;  /* 0x000fb800010f7983 */ /* 0x000ea80000100800 */
[----:B------:R0:W2:Y:S02]  /*278f0*/  @!P0 LDG.E.U8 R60, desc[UR56][R6.64] ;  /* 0x00000038063c8981 */ /* 0x0000a4000c1e1100 */
[----:B0-----:R-:W-:-:S02]  /*27900*/  @!P0 IMAD.MOV.U32 R6, RZ, RZ, R9 ;  /* 0x000000ffff068224 */ /* 0x001fc400078e0009 */
[----:B------:R-:W-:Y:S01]  /*27910*/  @!P0 IMAD.MOV.U32 R7, RZ, RZ, R10 ;  /* 0x000000ffff078224 */ /* 0x000fe200078e000a */
[----:B------:R-:W2:Y:S04]  /*27920*/  LDL R9, [R1+0x139c] ;  /* 0x00139c0001097983 */ /* 0x000ea80000100800 */
[----:B------:R-:W2:Y:S04]  /*27930*/  LDL R10, [R1+0x13d4] ;  /* 0x0013d400010a7983 */ /* 0x000ea80000100800 */
[----:B------:R0:W2:Y:S02]  /*27940*/  @!P0 LDG.E.U8 R59, desc[UR56][R6.64] ;  /* 0x00000038063b8981 */ /* 0x0000a4000c1e1100 */
[----:B0-----:R-:W-:-:S02]  /*27950*/  @!P0 IMAD.MOV.U32 R6, RZ, RZ, R8 ;  /* 0x000000ffff068224 */ /* 0x001fc400078e0008 */
[----:B------:R-:W2:Y:S01]  /*27960*/  LDL R8, [R1+0x13a0] ;  /* 0x0013a00001087983 */ /* 0x000ea20000100800 */
[----:B------:R-:W-:Y:S01]  /*27970*/  PRMT R58, RZ, 0x7610, R58 ;  /* 0x00007610ff3a7816 */ /* 0x000fe2000000003a */
[----:B------:R-:W-:Y:S01]  /*27980*/  @!P0 IMAD.MOV.U32 R7, RZ, RZ, R30 ;  /* 0x000000ffff078224 */ /* 0x000fe200078e001e */
[----:B------:R-:W-:Y:S02]  /*27990*/  PRMT R57, RZ, 0x7610, R57 ;  /* 0x00007610ff397816 */ /* 0x000fe40000000039 */
[----:B------:R-:W-:Y:S02]  /*279a0*/  PRMT R56, RZ, 0x7610, R56 ;  /* 0x00007610ff387816 */ /* 0x000fe40000000038 */
[----:B------:R-:W-:Y:S01]  /*279b0*/  PRMT R55, RZ, 0x7610, R55 ;  /* 0x00007610ff377816 */ /* 0x000fe20000000037 */
[----:B------:R-:W2:Y:S04]  /*279c0*/  LDL.LU R11, [R1+0x7dc] ;  /* 0x0007dc00010b7983 */ /* 0x000ea80000300800 */
[----:B------:R3:W2:Y:S01]  /*279d0*/  @!P0 LDG.E.U8 R58, desc[UR56][R6.64] ;  /* 0x00000038063a8981 */ /* 0x0006a2000c1e1100 */
[----:B------:R-:W-:Y:S01]  /*279e0*/  PRMT R54, RZ, 0x7610, R54 ;  /* 0x00007610ff367816 */ /* 0x000fe20000000036 */
[----:B---3--:R-:W-:-:S02]  /*279f0*/  @!P0 IMAD.MOV.U32 R7, RZ, RZ, R26 ;  /* 0x000000ffff078224 */ /* 0x008fc400078e001a */
[----:B----4-:R-:W-:Y:S02]  /*27a00*/  @!P0 IMAD.MOV.U32 R6, RZ, RZ, R2 ;  /* 0x000000ffff068224 */ /* 0x010fe400078e0002 */
[----:B------:R-:W3:Y:S04]  /*27a10*/  LDL.LU R2, [R1+0x7d4] ;  /* 0x0007d40001027983 */ /* 0x000ee80000300800 */
[----:B------:R0:W4:Y:S04]  /*27a20*/  @!P0 LDG.E.U8 R57, desc[UR56][R6.64] ;  /* 0x0000003806398981 */ /* 0x000128000c1e1100 */
[----:B------:R-:W4:Y:S04]  /*27a30*/  LDL.LU R17, [R1+0x7c8] ;  /* 0x0007c80001117983 */ /* 0x000f280000300800 */
[----:B------:R-:W4:Y:S01]  /*27a40*/  LDL.LU R16, [R1+0x7b8] ;  /* 0x0007b80001107983 */ /* 0x000f220000300800 */
[----:B0-----:R-:W-:-:S02]  /*27a50*/  @!P0 IMAD.MOV.U32 R6, RZ, RZ, R33 ;  /* 0x000000ffff068224 */ /* 0x001fc400078e0021 */
[----:B------:R-:W-:-:S05]  /*27a60*/  @!P0 IMAD.MOV.U32 R7, RZ, RZ, R39 ;  /* 0x000000ffff078224 */ /* 0x000fca00078e0027 */
[----:B------:R2:W4:Y:S02]  /*27a70*/  @!P0 LDG.E.U8 R56, desc[UR56][R6.64] ;  /* 0x0000003806388981 */ /* 0x000524000c1e1100 */
[----:B--2---:R-:W-:Y:S02]  /*27a80*/  @!P0 IMAD.MOV.U32 R7, RZ, RZ, R15 ;  /* 0x000000ffff078224 */ /* 0x004fe400078e000f */
[----:B------:R-:W-:Y:S02]  /*27a90*/  @!P0 IMAD.MOV.U32 R6, RZ, RZ, R10 ;  /* 0x000000ffff068224 */ /* 0x000fe400078e000a */
[----:B------:R-:W2:Y:S04]  /*27aa0*/  LDL R10, [R1+0x12e0] ;  /* 0x0012e000010a7983 */ /* 0x000ea80000100800 */
[----:B------:R-:W4:Y:S04]  /*27ab0*/  LDL.LU R15, [R1+0x7ac] ;  /* 0x0007ac00010f7983 */ /* 0x000f280000300800 */
[----:B------:R0:W4:Y:S04]  /*27ac0*/  @!P0 LDG.E.U8 R55, desc[UR56][R6.64] ;  /* 0x0000003806378981 */ /* 0x000128000c1e1100 */
[----:B------:R-:W4:Y:S04]  /*27ad0*/  LDL.LU R134, [R1+0x79c] ;  /* 0x00079c0001867983 */ /* 0x000f280000300800 */
[----:B------:R-:W4:Y:S04]  /*27ae0*/  LDL.LU R133, [R1+0x794] ;  /* 0x0007940001857983 */ /* 0x000f280000300800 */
[----:B------:R-:W4:Y:S01]  /*27af0*/  LDL.LU R123, [R1+0x78c] ;  /* 0x00078c00017b7983 */ /* 0x000f220000300800 */
[----:B0-----:R-:W-:-:S02]  /*27b00*/  @!P0 IMAD.MOV.U32 R6, RZ, RZ, R8 ;  /* 0x000000ffff068224 */ /* 0x001fc400078e0008 */
[----:B------:R-:W-:Y:S01]  /*27b10*/  @!P0 IMAD.MOV.U32 R7, RZ, RZ, R9 ;  /* 0x000000ffff078224 */ /* 0x000fe200078e0009 */
[----:B------:R-:W3:Y:S04]  /*27b20*/  LDL R8, [R1+0x12a0] ;  /* 0x0012a00001087983 */ /* 0x000ee80000100800 */
[----:B------:R-:W4:Y:S04]  /*27b30*/  LDL R9, [R1+0x129c] ;  /* 0x00129c0001097983 */ /* 0x000f280000100800 */
        /* <DEDUP_REMOVED lines=10> */
[----:B------:R-:W0:Y:S04]  /*27be0*/  LDL R6, [R1+0x131c] ;  /* 0x00131c0001067983 */ /* 0x000e280000100800 */
[----:B------:R-:W0:Y:S01]  /*27bf0*/  LDL R7, [R1+0x1320] ;  /* 0x0013200001077983 */ /* 0x000e220000100800 */
[----:B------:R-:W-:Y:S02]  /*27c00*/  PRMT R52, RZ, 0x7610, R52 ;  /* 0x00007610ff347816 */ /* 0x000fe40000000034 */
        /* <DEDUP_REMOVED lines=10> */
[----:B----4-:R-:W-:Y:S01]  /*27cb0*/  @!P0 IMAD.MOV.U32 R7, RZ, RZ, R9 ;  /* 0x000000ffff078224 */ /* 0x010fe200078e0009 */
        /* <DEDUP_REMOVED lines=8> */
[----:B------:R-:W-:Y:S02]  /*27d40*/  PRMT R16, R6, 0x3340, R2 ;  /* 0x0000334006107816 */ /* 0x000fe40000000002 */
[----:B------:R-:W-:Y:S02]  /*27d50*/  LOP3.LUT R6, R133, 0xffff, RZ, 0xc0, !PT ;  /* 0x0000ffff85067812 */ /* 0x000fe400078ec0ff */
[----:B------:R-:W-:Y:S02]  /*27d60*/  LOP3.LUT R2, R123, 0xffff, RZ, 0xc0, !PT ;  /* 0x0000ffff7b027812 */ /* 0x000fe400078ec0ff */
[----:B------:R-:W-:Y:S02]  /*27d70*/  PRMT R15, R8, 0x3340, R7 ;  /* 0x00003340080f7816 */ /* 0x000fe40000000007 */
[----:B------:R-:W-:-:S02]  /*27d80*/  LOP3.LUT R8, R122, 0xffff, RZ, 0xc0, !PT ;  /* 0x0000ffff7a087812 */ /* 0x000fc400078ec0ff */
[----:B------:R-:W-:Y:S02]  /*27d90*/  LOP3.LUT R7, R138, 0xffff, RZ, 0xc0, !PT ;  /* 0x0000ffff8a077812 */ /* 0x000fe400078ec0ff */
[----:B------:R-:W-:Y:S02]  /*27da0*/  PRMT R9, R6, 0x3340, R2 ;  /* 0x0000334006097816 */ /* 0x000fe40000000002 */
[----:B------:R-:W-:Y:S02]  /*27db0*/  LOP3.LUT R6, R48, 0xffff, RZ, 0xc0, !PT ;  /* 0x0000ffff30067812 */ /* 0x000fe400078ec0ff */
[----:B------:R-:W-:Y:S01]  /*27dc0*/  LOP3.LUT R2, R49, 0xffff, RZ, 0xc0, !PT ;  /* 0x0000ffff31027812 */ /* 0x000fe200078ec0ff */
[----:B------:R-:W4:Y:S01]  /*27dd0*/  LDL.LU R48, [R1+0x1e90] ;  /* 0x001e900001307983 */ /* 0x000f220000300800 */
[----:B------:R-:W-:-:S03]  /*27de0*/  PRMT R11, R8, 0x3340, R7 ;  /* 0x00003340080b7816 */ /* 0x000fc60000000007 */
[----:B------:R-:W2:Y:S01]  /*27df0*/  LDL.LU R49, [R1+0x1e8c] ;  /* 0x001e8c0001317983 */ /* 0x000ea20000300800 */
[----:B------:R-:W-:Y:S02]  /*27e00*/  LOP3.LUT R8, R13, 0xffff, RZ, 0xc0, !PT ;  /* 0x0000ffff0d087812 */ /* 0x000fe400078ec0ff */
[----:B------:R-:W-:Y:S01]  /*27e10*/  PRMT R10, R6, 0x3340, R2 ;  /* 0x00003340060a7816 */ /* 0x000fe20000000002 */
[----:B------:R-:W3:Y:S01]  /*27e20*/  LDL.LU R13, [R1+0x1e88] ;  /* 0x001e8800010d7983 */ /* 0x000ee20000300800 */
[----:B------:R-:W-:-:S03]  /*27e30*/  LOP3.LUT R7, R12, 0xffff, RZ, 0xc0, !PT ;  /* 0x0000ffff0c077812 */ /* 0x000fc600078ec0ff */
[----:B------:R-:W3:Y:S01]  /*27e40*/  LDL.LU R12, [R1+0x1e84] ;  /* 0x001e8400010c7983 */ /* 0x000ee20000300800 */
[----:B------:R-:W-:-:S03]  /*27e50*/  LOP3.LUT R6, R24, 0xffff, RZ, 0xc0, !PT ;  /* 0x0000ffff18067812 */ /* 0x000fc600078ec0ff */
[----:B------:R-:W3:Y:S04]  /*27e60*/  LDL R122, [R1+0x125c] ;  /* 0x00125c00017a7983 */ /* 0x000ee80000100800 */
[----:B------:R-:W3:Y:S04]  /*27e70*/  LDL R24, [R1+0x1260] ;  /* 0x0012600001187983 */ /* 0x000ee80000100800 */
[----:B------:R-:W3:Y:S04]  /*27e80*/  LDL R138, [R1+0x121c] ;  /* 0x00121c00018a7983 */ /* 0x000ee80000100800 */
[----:B------:R-:W3:Y:S01]  /*27e90*/  LDL R134, [R1+0x1220] ;  /* 0x0012200001867983 */ /* 0x000ee20000100800 */
[----:B------:R-:W-:-:S03]  /*27ea0*/  LOP3.LUT R2, R148, 0xffff, RZ, 0xc0, !PT ;  /* 0x0000ffff94027812 */ /* 0x000fc600078ec0ff */
[----:B------:R-:W3:Y:S04]  /*27eb0*/  LDL R133, [R1+0x11dc] ;  /* 0x0011dc0001857983 */ /* 0x000ee80000100800 */
[----:B------:R-:W3:Y:S01]  /*27ec0*/  LDL R123, [R1+0x11e0] ;  /* 0x0011e000017b7983 */ /* 0x000ee20000100800 */
[----:B------:R-:W-:Y:S02]  /*27ed0*/  PRMT R7, R8, 0x3340, R7 ;  /* 0x0000334008077816 */ /* 0x000fe40000000007 */
[----:B------:R-:W-:Y:S02]  /*27ee0*/  PRMT R2, R6, 0x3340, R2 ;  /* 0x0000334006027816 */ /* 0x000fe40000000002 */
[----:B------:R-:W-:Y:S02]  /*27ef0*/  PRMT R10, R11, 0x5410, R10 ;  /* 0x000054100b0a7816 */ /* 0x000fe4000000000a */
[----:B------:R-:W-:-:S02]  /*27f00*/  PRMT R11, R7, 0x5410, R2 ;  /* 0x00005410070b7816 */ /* 0x000fc40000000002 */
[----:B------:R-:W3:Y:S01]  /*27f10*/  LDL R2, [R1+0x11a0] ;  /* 0x0011a00001027983 */ /* 0x000ee20000100800 */
[----:B------:R-:W-:-:S03]  /*27f20*/  PRMT R9, R15, 0x5410, R9 ;  /* 0x000054100f097816 */ /* 0x000fc60000000009 */
[----:B------:R-:W3:Y:S01]  /*27f30*/  LDL R15, [R1+0x119c] ;  /* 0x00119c00010f7983 */ /* 0x000ee20000100800 */
[----:B------:R-:W-:-:S03]  /*27f40*/  PRMT R8, R17, 0x5410, R16 ;  /* 0x0000541011087816 */ /* 0x000fc60000000010 */
[----:B------:R-:W3:Y:S04]  /*27f50*/  LDL R16, [R1+0x1120] ;  /* 0x0011200001107983 */ /* 0x000ee80000100800 */
[----:B------:R-:W3:Y:S01]  /*27f60*/  LDL R17, [R1+0x111c] ;  /* 0x00111c0001117983 */ /* 0x000ee20000100800 */
[----:B------:R-:W-:-:S03]  /*27f70*/  PRMT R252, RZ, 0x7610, R252 ;  /* 0x00007610fffc7816 */ /* 0x000fc600000000fc */
[----:B------:R0:W-:Y:S04]  /*27f80*/  STS.128 [R139+UR58+0x4000], R8 ;  /* 0x004000088b007988 */ /* 0x0001e80008000c3a */
[----:B0-----:R-:W3:Y:S04]  /*27f90*/  LDL R9, [R1+0x10dc] ;  /* 0x0010dc0001097983 */ /* 0x001ee80000100800 */
[----:B------:R-:W3:Y:S01]  /*27fa0*/  LDL R8, [R1+0x10e0] ;  /* 0x0010e00001087983 */ /* 0x000ee20000100800 */
[----:B------:R-:W-:Y:S02]  /*27fb0*/  PRMT R251, RZ, 0x7610, R251 ;  /* 0x00007610fffb7816 */ /* 0x000fe400000000fb */
[----:B------:R-:W-:-:S02]  /*27fc0*/  PRMT R250, RZ, 0x7610, R250 ;  /* 0x00007610fffa7816 */ /* 0x000fc400000000fa */
[----:B------:R-:W-:Y:S01]  /*27fd0*/  PRMT R249, RZ, 0x7610, R249 ;  /* 0x00007610fff97816 */ /* 0x000fe200000000f9 */
[----:B------:R-:W3:Y:S04]  /*27fe0*/  LDL R11, [R1+0x105c] ;  /* 0x00105c00010b7983 */ /* 0x000ee80000100800 */
[----:B------:R-:W3:Y:S01]  /*27ff0*/  LDL R10, [R1+0x1060] ;  /* 0x00106000010a7983 */ /* 0x000ee20000100800 */
[----:B--2---:R-:W-:Y:S02]  /*28000*/  PRMT R49, RZ, 0x7610, R49 ;  /* 0x00007610ff317816 */ /* 0x004fe40000000031 */
[----:B----4-:R-:W-:Y:S01]  /*28010*/  PRMT R48, RZ, 0x7610, R48 ;  /* 0x00007610ff307816 */ /* 0x010fe20000000030 */
[----:B---3--:R-:W-:Y:S02]  /*28020*/  @!P0 IMAD.MOV.U32 R7, RZ, RZ, R122 ;  /* 0x000000ffff078224 */ /* 0x008fe400078e007a */
[----:B------:R-:W-:Y:S01]  /*28030*/  @!P0 IMAD.MOV.U32 R6, RZ, RZ, R24 ;  /* 0x000000ffff068224 */ /* 0x000fe200078e0018 */
[----:B------:R-:W2:Y:S04]  /*28040*/  LDL R122, [R1+0x115c] ;  /* 0x00115c00017a7983 */ /* 0x000ea80000100800 */
[----:B------:R-:W3:Y:S04]  /*28050*/  LDL R24, [R1+0x1160] ;  /* 0x0011600001187983 */ /* 0x000ee80000100800 */
[----:B------:R0:W4:Y:S02]  /*28060*/  @!P0 LDG.E.U8 R49, desc[UR56][R6.64] ;  /* 0x0000003806318981 */ /* 0x000124000c1e1100 */
[----:B0-----:R-:W-:-:S02]  /*28070*/  @!P0 IMAD.MOV.U32 R6, RZ, RZ, R134 ;  /* 0x000000ffff068224 */ /* 0x001fc400078e0086 */
[----:B------:R-:W-:-:S05]  /*28080*/  @!P0 IMAD.MOV.U32 R7, RZ, RZ, R138 ;  /* 0x000000ffff078224 */ /* 0x000fca00078e008a */
[----:B------:R0:W4:Y:S02]  /*28090*/  @!P0 LDG.E.U8 R48, desc[UR56][R6.64] ;  /* 0x0000003806308981 */ /* 0x000124000c1e1100 */
[----:B0-----:R-:W-:Y:S02]  /*280a0*/  @!P0 IMAD.MOV.U32 R6, RZ, RZ, R123 ;  /* 0x000000ffff068224 */ /* 0x001fe400078e007b */
[----:B------:R-:W-:Y:S01]  /*280b0*/  @!P0 IMAD.MOV.U32 R7, RZ, RZ, R133 ;  /* 0x000000ffff078224 */ /* 0x000fe200078e0085 */
[----:B------:R-:W-:Y:S01]  /*280c0*/  PRMT R248, RZ, 0x7610, R248 ;  /* 0x00007610fff87816 */ /* 0x000fe200000000f8 */
[----:B------:R-:W4:Y:S04]  /*280d0*/  LDL R123, [R1+0xfdc] ;  /* 0x000fdc00017b7983 */ /* 0x000f280000100800 */
[----:B------:R0:W4:Y:S02]  /*280e0*/  @!P0 LDG.E.U8 R252, desc[UR56][R6.64] ;  /* 0x0000003806fc8981 */ /* 0x000124000c1e1100 */
[----:B0-----:R-:W-:-:S02]  /*280f0*/  @!P0 IMAD.MOV.U32 R6, RZ, RZ, R2 ;  /* 0x000000ffff068224 */ /* 0x001fc400078e0002 */
[----:B------:R-:W4:Y:S01]  /*28100*/  LDL R2, [R1+0x10a0] ;  /* 0x0010a00001027983 */ /* 0x000f220000100800 */
[----:B------:R-:W-:-:S03]  /*28110*/  @!P0 IMAD.MOV.U32 R7, RZ, RZ, R15 ;  /* 0x000000ffff078224 */ /* 0x000fc600078e000f */
[----:B------:R-:W4:Y:S04]  /*28120*/  LDL R15, [R1+0x109c] ;  /* 0x00109c00010f7983 */ /* 0x000f280000100800 */
[----:B------:R2:W4:Y:S02]  /*28130*/  @!P0 LDG.E.U8 R251, desc[UR56][R6.64] ;  /* 0x0000003806fb8981 */ /* 0x000524000c1e1100 */
[----:B--2---:R-:W-:Y:S02]  /*28140*/  @!P0 IMAD.MOV.U32 R7, RZ, RZ, R122 ;  /* 0x000000ffff078224 */ /* 0x004fe400078e007a */
[----:B---3--:R-:W-:Y:S01]  /*28150*/  @!P0 IMAD.MOV.U32 R6, RZ, RZ, R24 ;  /* 0x000000ffff068224 */ /* 0x008fe200078e0018 */
[----:B------:R-:W2:Y:S04]  /*28160*/  LDL R122, [R1+0xc70] ;  /* 0x000c7000017a7983 */ /* 0x000ea80000100800 */
[----:B------:R0:W3:Y:S02]  /*28170*/  @!P0 LDG.E.U8 R250, desc[UR56][R6.64] ;  /* 0x0000003806fa8981 */ /* 0x0000e4000c1e1100 */
[----:B0-----:R-:W-:-:S02]  /*28180*/  @!P0 IMAD.MOV.U32 R6, RZ, RZ, R16 ;  /* 0x000000ffff068224 */ /* 0x001fc400078e0010 */
[----:B------:R-:W-:Y:S01]  /*28190*/  @!P0 IMAD.MOV.U32 R7, RZ, RZ, R17 ;  /* 0x000000ffff078224 */ /* 0x000fe200078e0011 */
[----:B------:R-:W-:Y:S01]  /*281a0*/  PRMT R247, RZ, 0x7610, R247 ;  /* 0x00007610fff77816 */ /* 0x000fe200000000f7 */
[----:B------:R-:W2:Y:S04]  /*281b0*/  LDL R17, [R1+0xc74] ;  /* 0x000c740001117983 */ /* 0x000ea80000100800 */
[----:B------:R0:W3:Y:S04]  /*281c0*/  @!P0 LDG.E.U8 R249, desc[UR56][R6.64] ;  /* 0x0000003806f98981 */ /* 0x0000e8000c1e1100 */
[----:B------:R-:W3:Y:S01]  /*281d0*/  LDL R16, [R1+0xc30] ;  /* 0x000c300001107983 */ /* 0x000ee20000100800 */
[----:B0-----:R-:W-:-:S02]  /*281e0*/  @!P0 IMAD.MOV.U32 R6, RZ, RZ, R8 ;  /* 0x000000ffff068224 */ /* 0x001fc400078e0008 */
[----:B------:R-:W-:Y:S01]  /*281f0*/  @!P0 IMAD.MOV.U32 R7, RZ, RZ, R9 ;  /* 0x000000ffff078224 */ /* 0x000fe200078e0009 */
[----:B------:R-:W2:Y:S04]  /*28200*/  LDL R8, [R1+0x1020] ;  /* 0x0010200001087983 */ /* 0x000ea80000100800 */
[----:B------:R-:W3:Y:S04]  /*28210*/  LDL R9, [R1+0x101c] ;  /* 0x00101c0001097983 */ /* 0x000ee80000100800 */
[----:B------:R4:W3:Y:S02]  /*28220*/  @!P0 LDG.E.U8 R248, desc[UR56][R6.64] ;  /* 0x0000003806f88981 */ /* 0x0008e4000c1e1100 */
[----:B----4-:R-:W-:-:S02]  /*28230*/  @!P0 IMAD.MOV.U32 R6, RZ, RZ, R2 ;  /* 0x000000ffff068224 */ /* 0x010fc400078e0002 */
[----:B------:R-:W4:Y:S01]  /*28240*/  LDL R2, [R1+0xfe0] ;  /* 0x000fe00001027983 */ /* 0x000f220000100800 */
[----:B------:R-:W-:-:S03]  /*28250*/  @!P0 IMAD.MOV.U32 R7, RZ, RZ, R15 ;  /* 0x000000ffff078224 */ /* 0x000fc600078e000f */
[----:B------:R-:W4:Y:S01]  /*28260*/  LDL R15, [R1+0xc34] ;  /* 0x000c3400010f7983 */ /* 0x000f220000100800 */
[----:B------:R-:W-:-:S03]  /*28270*/  PRMT R246, RZ, 0x7610, R246 ;  /* 0x00007610fff67816 */ /* 0x000fc600000000f6 */
[----:B------:R0:W4:Y:S01]  /*28280*/  @!P0 LDG.E.U8 R247, desc[UR56][R6.64] ;  /* 0x0000003806f78981 */ /* 0x000122000c1e1100 */
[----:B------:R-:W-:Y:S01]  /*28290*/  PRMT R245, RZ, 0x7610, R245 ;  /* 0x00007610fff57816 */ /* 0x000fe200000000f5 */
[----:B0-----:R-:W-:Y:S02]  /*282a0*/  @!P0 IMAD.MOV.U32 R6, RZ, RZ, R10 ;  /* 0x000000ffff068224 */ /* 0x001fe400078e000a */
[----:B------:R-:W-:Y:S01]  /*282b0*/  @!P0 IMAD.MOV.U32 R7, RZ, RZ, R11 ;  /* 0x000000ffff078224 */ /* 0x000fe200078e000b */
[----:B------:R-:W4:Y:S04]  /*282c0*/  LDL R10, [R1+0xbf4] ;  /* 0x000bf400010a7983 */ /* 0x000f280000100800 */
[----:B------:R-:W4:Y:S04]  /*282d0*/  LDL R11, [R1+0xbf0] ;  /* 0x000bf000010b7983 */ /* 0x000f280000100800 */
[----:B------:R2:W4:Y:S02]  /*282e0*/  @!P0 LDG.E.U8 R246, desc[UR56][R6.64] ;  /* 0x0000003806f68981 */ /* 0x000524000c1e1100 */
[----:B--2---:R-:W-:-:S02]  /*282f0*/  @!P0 IMAD.MOV.U32 R6, RZ, RZ, R8 ;  /* 0x000000ffff068224 */ /* 0x004fc400078e0008 */
[----:B---3--:R-:W-:Y:S01]  /*28300*/  @!P0 IMAD.MOV.U32 R7, RZ, RZ, R9 ;  /* 0x000000ffff078224 */ /* 0x008fe200078e0009 */
[----:B------:R-:W2:Y:S04]  /*28310*/  LDL R8, [R1+0xbb4] ;  /* 0x000bb40001087983 */ /* 0x000ea80000100800 */
[----:B------:R-:W3:Y:S04]  /*28320*/  LDL R9, [R1+0xbb0] ;  /* 0x000bb00001097983 */ /* 0x000ee80000100800 */
[----:B------:R4:W3:Y:S04]  /*28330*/  @!P0 LDG.E.U8 R245, desc[UR56][R6.64] ;  /* 0x0000003806f58981 */ /* 0x0008e8000c1e1100 */
[----:B------:R-:W3:Y:S01]  /*28340*/  LDL.LU R24, [R1+0xb70] ;  /* 0x000b700001187983 */ /* 0x000ee20000300800 */
[----:B----4-:R-:W-:-:S03]  /*28350*/  @!P0 IMAD.MOV.U32 R6, RZ, RZ, R2 ;  /* 0x000000ffff068224 */ /* 0x010fc600078e0002 */
[----:B------:R-:W4:Y:S01]  /*28360*/  LDL R2, [R1+0xb74] ;  /* 0x000b740001027983 */ /* 0x000f220000100800 */
[----:B------:R-:W-:Y:S01]  /*28370*/  PRMT R244, RZ, 0x7610, R244 ;  /* 0x00007610fff47816 */ /* 0x000fe200000000f4 */
[----:B------:R-:W-:Y:S01]  /*28380*/  @!P0 IMAD.MOV.U32 R7, RZ, RZ, R123 ;  /* 0x000000ffff078224 */ /* 0x000fe200078e007b */
[----:B------:R-:W-:-:S04]  /*28390*/  PRMT R243, RZ, 0x7610, R243 ;  /* 0x00007610fff37816 */ /* 0x000fc800000000f3 */
[----:B------:R0:W4:Y:S01]  /*283a0*/  @!P0 LDG.E.U8 R244, desc[UR56][R6.64] ;  /* 0x0000003806f48981 */ /* 0x000122000c1e1100 */
[----:B------:R-:W-:Y:S01]  /*283b0*/  PRMT R242, RZ, 0x7610, R242 ;  /* 0x00007610fff27816 */ /* 0x000fe200000000f2 */
[----:B0-----:R-:W-:Y:S02]  /*283c0*/  @!P0 IMAD.MOV.U32 R6, RZ, RZ, R17 ;  /* 0x000000ffff068224 */ /* 0x001fe400078e0011 */
[----:B------:R-:W-:Y:S01]  /*283d0*/  @!P0 IMAD.MOV.U32 R7, RZ, RZ, R122 ;  /* 0x000000ffff078224 */ /* 0x000fe200078e007a */
[----:B------:R-:W-:Y:S02]  /*283e0*/  PRMT R241, RZ, 0x7610, R241 ;  /* 0x00007610fff17816 */ /* 0x000fe400000000f1 */
[----:B------:R-:W-:Y:S02]  /*283f0*/  PRMT R240, RZ, 0x7610, R240 ;  /* 0x00007610fff07816 */ /* 0x000fe400000000f0 */
[----:B------:R-:W-:Y:S01]  /*28400*/  PRMT R239, RZ, 0x7610, R239 ;  /* 0x00007610ffef7816 */ /* 0x000fe200000000ef */
[----:B------:R-:W4:Y:S04]  /*28410*/  LDL R122, [R1+0x18c4] ;  /* 0x0018c400017a7983 */ /* 0x000f280000100800 */
[----:B------:R0:W4:Y:S02]  /*28420*/  @!P0 LDG.E.U8 R243, desc[UR56][R6.64] ;  /* 0x0000003806f38981 */ /* 0x000124000c1e1100 */
[----:B0-----:R-:W-:-:S02]  /*28430*/  @!P0 IMAD.MOV.U32 R6, RZ, RZ, R15 ;  /* 0x000000ffff068224 */ /* 0x001fc400078e000f */
[----:B------:R-:W-:-:S05]  /*28440*/  @!P0 IMAD.MOV.U32 R7, RZ, RZ, R16 ;  /* 0x000000ffff078224 */ /* 0x000fca00078e0010 */
[----:B------:R0:W4:Y:S02]  /*28450*/  @!P0 LDG.E.U8 R242, desc[UR56][R6.64] ;  /* 0x0000003806f28981 */ /* 0x000124000c1e1100 */
[----:B0-----:R-:W-:Y:S02]  /*28460*/  @!P0 IMAD.MOV.U32 R6, RZ, RZ, R10 ;  /* 0x000000ffff068224 */ /* 0x001fe400078e000a */
[----:B------:R-:W-:-:S05]  /*28470*/  @!P0 IMAD.MOV.U32 R7, RZ, RZ, R11 ;  /* 0x000000ffff078224 */ /* 0x000fca00078e000b */
[----:B------:R2:W4:Y:S02]  /*28480*/  @!P0 LDG.E.U8 R241, desc[UR56][R6.64] ;  /* 0x0000003806f18981 */ /* 0x000524000c1e1100 */
[----:B--2---:R-:W-:Y:S02]  /*28490*/  @!P0 IMAD.MOV.U32 R6, RZ, RZ, R8 ;  /* 0x000000ffff068224 */ /* 0x004fe400078e0008 */
[----:B---3--:R-:W-:-:S05]  /*284a0*/  @!P0 IMAD.MOV.U32 R7, RZ, RZ, R9 ;  /* 0x000000ffff078224 */ /* 0x008fca00078e0009 */
[----:B------:R4:W2:Y:S01]  /*284b0*/  @!P0 LDG.E.U8 R240, desc[UR56][R6.64] ;  /* 0x0000003806f08981 */ /* 0x0008a2000c1e1100 */
[----:B------:R-:W-:Y:S01]  /*284c0*/  LOP3.LUT R8, R147, 0xffff, RZ, 0xc0, !PT ;  /* 0x0000ffff93087812 */ /* 0x000fe200078ec0ff */
[----:B----4-:R-:W-:Y:S02]  /*284d0*/  @!P0 IMAD.MOV.U32 R6, RZ, RZ, R2 ;  /* 0x000000ffff068224 */ /* 0x010fe400078e0002 */
[----:B------:R-:W-:-:S05]  /*284e0*/  @!P0 IMAD.MOV.U32 R7, RZ, RZ, R24 ;  /* 0x000000ffff078224 */ /* 0x000fca00078e0018 */
[----:B------:R0:W3:Y:S02]  /*284f0*/  @!P0 LDG.E.U8 R239, desc[UR56][R6.64] ;  /* 0x0000003806ef8981 */ /* 0x0000e4000c1e1100 */
[----:B0-----:R-:W-:-:S04]  /*28500*/  LOP3.LUT R7, R146, 0xffff, RZ, 0xc0, !PT ;  /* 0x0000ffff92077812 */ /* 0x001fc800078ec0ff */
[----:B------:R-:W-:Y:S02]  /*28510*/  PRMT R17, R8, 0x3340, R7 ;  /* 0x0000334008117816 */ /* 0x000fe40000000007 */
[----:B------:R-:W-:Y:S02]  /*28520*/  LOP3.LUT R8, R31, 0xffff, RZ, 0xc0, !PT ;  /* 0x0000ffff1f087812 */ /* 0x000fe400078ec0ff */
[----:B------:R-:W4:Y:S01]  /*28530*/  LDL R31, [R1+0xb30] ;  /* 0x000b3000011f7983 */ /* 0x000f220000100800 */
[----:B------:R-:W-:-:S03]  /*28540*/  LOP3.LUT R7, R29, 0xffff, RZ, 0xc0, !PT ;  /* 0x0000ffff1d077812 */ /* 0x000fc600078ec0ff */
[----:B------:R-:W2:Y:S01]  /*28550*/  LDL R29, [R1+0xb34] ;  /* 0x000b3400011d7983 */ /* 0x000ea20000100800 */
[----:B------:R-:W-:Y:S02]  /*28560*/  PRMT R15, R8, 0x3340, R7 ;  /* 0x00003340080f7816 */ /* 0x000fe40000000007 */
[----:B------:R-:W-:Y:S02]  /*28570*/  LOP3.LUT R8, R28, 0xffff, RZ, 0xc0, !PT ;  /* 0x0000ffff1c087812 */ /* 0x000fe400078ec0ff */
[----:B------:R-:W-:Y:S01]  /*28580*/  LOP3.LUT R7, R27, 0xffff, RZ, 0xc0, !PT ;  /* 0x0000ffff1b077812 */ /* 0x000fe200078ec0ff */
[----:B------:R-:W3:Y:S04]  /*28590*/  LDL R28, [R1+0xaf0] ;  /* 0x000af000011c7983 */ /* 0x000ee80000100800 */
[----:B------:R-:W3:Y:S01]  /*285a0*/  LDL R27, [R1+0xaf4] ;  /* 0x000af400011b7983 */ /* 0x000ee20000100800 */
[----:B------:R-:W-:-:S02]  /*285b0*/  LOP3.LUT R6, R45, 0xffff, RZ, 0xc0, !PT ;  /* 0x0000ffff2d067812 */ /* 0x000fc400078ec0ff */
[----:B------:R-:W-:-:S04]  /*285c0*/  LOP3.LUT R2, R44, 0xffff, RZ, 0xc0, !PT ;  /* 0x0000ffff2c027812 */ /* 0x000fc800078ec0ff */
[----:B------:R-:W-:Y:S02]  /*285d0*/  PRMT R16, R6, 0x3340, R2 ;  /* 0x0000334006107816 */ /* 0x000fe40000000002 */
[----:B------:R-:W-:Y:S02]  /*285e0*/  LOP3.LUT R6, R42, 0xffff, RZ, 0xc0, !PT ;  /* 0x0000ffff2a067812 */ /* 0x000fe400078ec0ff */
[----:B------:R-:W-:-:S04]  /*285f0*/  LOP3.LUT R2, R41, 0xffff, RZ, 0xc0, !PT ;  /* 0x0000ffff29027812 */ /* 0x000fc800078ec0ff */
[----:B------:R-:W-:Y:S02]  /*28600*/  PRMT R9, R6, 0x3340, R2 ;  /* 0x0000334006097816 */ /* 0x000fe40000000002 */
[----:B------:R-:W-:Y:S02]  /*28610*/  LOP3.LUT R6, R40, 0xffff, RZ, 0xc0, !PT ;  /* 0x0000ffff28067812 */ /* 0x000fe400078ec0ff */
[----:B------:R-:W-:Y:S02]  /*28620*/  LOP3.LUT R2, R36, 0xffff, RZ, 0xc0, !PT ;  /* 0x0000ffff24027812 */ /* 0x000fe400078ec0ff */
[----:B------:R-:W-:Y:S02]  /*28630*/  PRMT R11, R8, 0x3340, R7 ;  /* 0x00003340080b7816 */ /* 0x000fe40000000007 */
[----:B------:R-:W-:Y:S02]  /*28640*/  LOP3.LUT R8, R34, 0xffff, RZ, 0xc0, !PT ;  /* 0x0000ffff22087812 */ /* 0x000fe400078ec0ff */
[----:B------:R-:W-:-:S02]  /*28650*/  LOP3.LUT R7, R32, 0xffff, RZ, 0xc0, !PT ;  /* 0x0000ffff20077812 */ /* 0x000fc400078ec0ff */
[----:B------:R-:W-:Y:S02]  /*28660*/  PRMT R10, R6, 0x3340, R2 ;  /* 0x00003340060a7816 */ /* 0x000fe40000000002 */
[----:B------:R-:W-:Y:S02]  /*28670*/  LOP3.LUT R6, R4, 0xffff, RZ, 0xc0, !PT ;  /* 0x0000ffff04067812 */ /* 0x000fe400078ec0ff */
[----:B------:R-:W-:Y:S01]  /*28680*/  LOP3.LUT R2, R3, 0xffff, RZ, 0xc0, !PT ;  /* 0x0000ffff03027812 */ /* 0x000fe200078ec0ff */
[----:B------:R-:W3:Y:S04]  /*28690*/  LDL.LU R4, [R1+0x9a0] ;  /* 0x0009a00001047983 */ /* 0x000ee80000300800 */
[----:B------:R-:W3:Y:S01]  /*286a0*/  LDL.LU R3, [R1+0x974] ;  /* 0x0009740001037983 */ /* 0x000ee20000300800 */
[----:B------:R-:W-:-:S02]  /*286b0*/  PRMT R7, R8, 0x3340, R7 ;  /* 0x0000334008077816 */ /* 0x000fc40000000007 */
[----:B------:R-:W-:Y:S01]  /*286c0*/  PRMT R2, R6, 0x3340, R2 ;  /* 0x0000334006027816 */ /* 0x000fe20000000002 */
[----:B------:R-:W3:Y:S04]  /*286d0*/  LDL R34, [R1+0xab0] ;  /* 0x000ab00001227983 */ /* 0x000ee80000100800 */
[----:B------:R-:W3:Y:S01]  /*286e0*/  LDL R32, [R1+0xab4] ;  /* 0x000ab40001207983 */ /* 0x000ee20000100800 */
[----:B------:R-:W-:Y:S02]  /*286f0*/  PRMT R10, R11, 0x5410, R10 ;  /* 0x000054100b0a7816 */ /* 0x000fe4000000000a */
[----:B------:R-:W-:Y:S02]  /*28700*/  PRMT R11, R7, 0x5410, R2 ;  /* 0x00005410070b7816 */ /* 0x000fe40000000002 */
[----:B------:R-:W-:-:S02]  /*28710*/  PRMT R238, RZ, 0x7610, R238 ;  /* 0x00007610ffee7816 */ /* 0x000fc400000000ee */
[----:B------:R-:W-:Y:S02]  /*28720*/  PRMT R8, R17, 0x5410, R16 ;  /* 0x0000541011087816 */ /* 0x000fe40000000010 */
[----:B------:R-:W-:-:S05]  /*28730*/  PRMT R9, R15, 0x5410, R9 ;  /* 0x000054100f097816 */ /* 0x000fca0000000009 */
[----:B------:R0:W-:Y:S04]  /*28740*/  STS.128 [R122+UR58], R8 ;  /* 0x000000087a007988 */ /* 0x0001e80008000c3a */
[----:B0-----:R-:W3:Y:S04]  /*28750*/  LDL R11, [R1+0x9f0] ;  /* 0x0009f000010b7983 */ /* 0x001ee80000100800 */
[----:B------:R-:W3:Y:S04]  /*28760*/  LDL R10, [R1+0x9f4] ;  /* 0x0009f400010a7983 */ /* 0x000ee80000100800 */
[----:B------:R-:W3:Y:S04]  /*28770*/  LDL R9, [R1+0x9b0] ;  /* 0x0009b00001097983 */ /* 0x000ee80000100800 */
[----:B------:R-:W3:Y:S01]  /*28780*/  LDL R8, [R1+0x9b4] ;  /* 0x0009b40001087983 */ /* 0x000ee20000100800 */
[----:B----4-:R-:W-:-:S03]  /*28790*/  @!P0 IMAD.MOV.U32 R7, RZ, RZ, R31 ;  /* 0x000000ffff078224 */ /* 0x010fc600078e001f */
[----:B------:R-:W4:Y:S01]  /*287a0*/  LDL R31, [R1+0xa70] ;  /* 0x000a7000011f7983 */ /* 0x000f220000100800 */
[----:B--2---:R-:W-:-:S03]  /*287b0*/  @!P0 IMAD.MOV.U32 R6, RZ, RZ, R29 ;  /* 0x000000ffff068224 */ /* 0x004fc600078e001d */
[----:B------:R-:W2:Y:S04]  /*287c0*/  LDL R29, [R1+0xa74] ;  /* 0x000a7400011d7983 */ /* 0x000ea80000100800 */
[----:B------:R3:W2:Y:S02]  /*287d0*/  @!P0 LDG.E.U8 R238, desc[UR56][R6.64] ;  /* 0x0000003806ee8981 */ /* 0x0006a4000c1e1100 */
[----:B---3--:R-:W-:Y:S02]  /*287e0*/  @!P0 IMAD.MOV.U32 R6, RZ, RZ, R27 ;  /* 0x000000ffff068224 */ /* 0x008fe400078e001b */
[----:B------:R-:W-:Y:S01]  /*287f0*/  @!P0 IMAD.MOV.U32 R7, RZ, RZ, R28 ;  /* 0x000000ffff078224 */ /* 0x000fe200078e001c */
[----:B------:R-:W3:Y:S04]  /*28800*/  LDL R27, [R1+0xa34] ;  /* 0x000a3400011b7983 */ /* 0x000ee80000100800 */
[----:B------:R-:W3:Y:S01]  /*28810*/  LDL R28, [R1+0xa30] ;  /* 0x000a3000011c7983 */ /* 0x000ee20000100800 */
[----:B------:R-:W-:Y:S01]  /*28820*/  PRMT R237, RZ, 0x7610, R237 ;  /* 0x00007610ffed7816 */ /* 0x000fe200000000ed */
[----:B------:R-:W-:-:S02]  /*28830*/  IMAD.MOV.U32 R148, RZ, RZ, R150 ;  /* 0x000000ffff947224 */ /* 0x000fc400078e0096 */
[----:B------:R-:W-:Y:S02]  /*28840*/  IMAD.MOV.U32 R150, RZ, RZ, R5 ;  /* 0x000000ffff967224 */ /* 0x000fe400078e0005 */
[----:B------:R-:W3:Y:S01]  /*28850*/  LDL.LU R5, [R1+0x970] ;  /* 0x0009700001057983 */ /* 0x000ee20000300800 */
[----:B------:R-:W-:-:S03]  /*28860*/  PRMT R236, RZ, 0x7610, R236 ;  /* 0x00007610ffec7816 */ /* 0x000fc600000000ec */
[----:B------:R0:W3:Y:S04]  /*28870*/  @!P0 LDG.E.U8 R237, desc[UR56][R6.64] ;  /* 0x0000003806ed8981 */ /* 0x0000e8000c1e1100 */
[----:B------:R-:W3:Y:S04]  /*28880*/  LDL.LU R42, [R1+0x934] ;  /* 0x00093400012a7983 */ /* 0x000ee80000300800 */
[----:B------:R-:W3:Y:S04]  /*28890*/  LDL.LU R36, [R1+0x930] ;  /* 0x0009300001247983 */ /* 0x000ee80000300800 */
[----:B------:R-:W3:Y:S01]  /*288a0*/  LDL.LU R40, [R1+0x8f0] ;  /* 0x0008f00001287983 */ /* 0x000ee20000300800 */
[----:B0-----:R-:W-:-:S02]  /*288b0*/  @!P0 IMAD.MOV.U32 R6, RZ, RZ, R32 ;  /* 0x000000ffff068224 */ /* 0x001fc400078e0020 */
[----:B------:R-:W-:-:S05]  /*288c0*/  @!P0 IMAD.MOV.U32 R7, RZ, RZ, R34 ;  /* 0x000000ffff078224 */ /* 0x000fca00078e0022 */
[----:B------:R4:W3:Y:S01]  /*288d0*/  @!P0 LDG.E.U8 R236, desc[UR56][R6.64] ;  /* 0x0000003806ec8981 */ /* 0x0008e2000c1e1100 */
[----:B------:R-:W-:Y:S02]  /*288e0*/  PRMT R235, RZ, 0x7610, R235 ;  /* 0x00007610ffeb7816 */ /* 0x000fe400000000eb */
[----:B------:R-:W-:Y:S02]  /*288f0*/  PRMT R234, RZ, 0x7610, R234 ;  /* 0x00007610ffea7816 */ /* 0x000fe400000000ea */
[----:B------:R-:W-:Y:S01]  /*28900*/  PRMT R233, RZ, 0x7610, R233 ;  /* 0x00007610ffe97816 */ /* 0x000fe200000000e9 */
[----:B----4-:R-:W-:Y:S02]  /*28910*/  @!P0 IMAD.MOV.U32 R7, RZ, RZ, R31 ;  /* 0x000000ffff078224 */ /* 0x010fe400078e001f */
[----:B------:R-:W4:Y:S04]  /*28920*/  LDL.LU R31, [R1+0x8f4] ;  /* 0x0008f400011f7983 */ /* 0x000f280000300800 */
[----:B------:R-:W4:Y:S04]  /*28930*/  LDL R41, [R1+0xfb4] ;  /* 0x000fb40001297983 */ /* 0x000f280000100800 */
[----:B------:R-:W4:Y:S01]  /*28940*/  LDL R34, [R1+0x13d0] ;  /* 0x0013d00001227983 */ /* 0x000f220000100800 */
[----:B--2---:R-:W-:-:S03]  /*28950*/  @!P0 IMAD.MOV.U32 R6, RZ, RZ, R29 ;  /* 0x000000ffff068224 */ /* 0x004fc600078e001d */
[----:B------:R-:W2:Y:S04]  /*28960*/  LDL R32, [R1+0x1394] ;  /* 0x0013940001207983 */ /* 0x000ea80000100800 */
[----:B------:R-:W2:Y:S04]  /*28970*/  LDL R29, [R1+0x1398] ;  /* 0x00139800011d7983 */ /* 0x000ea80000100800 */
[----:B------:R3:W2:Y:S02]  /*28980*/  @!P0 LDG.E.U8 R235, desc[UR56][R6.64] ;  /* 0x0000003806eb8981 */ /* 0x0006a4000c1e1100 */
[----:B---3--:R-:W-:-:S02]  /*28990*/  @!P0 IMAD.MOV.U32 R6, RZ, RZ, R27 ;  /* 0x000000ffff068224 */ /* 0x008fc400078e001b */
[----:B------:R-:W-:Y:S01]  /*289a0*/  @!P0 IMAD.MOV.U32 R7, RZ, RZ, R28 ;  /* 0x000000ffff078224 */ /* 0x000fe200078e001c */
[----:B------:R-:W3:Y:S04]  /*289b0*/  LDL R27, [R1+0x1358] ;  /* 0x00135800011b7983 */ /* 0x000ee80000100800 */
        /* <DEDUP_REMOVED lines=8> */
[----:B------:R-:W3:Y:S01]  /*28a40*/  LDL R9, [R1+0x12d4] ;  /* 0x0012d40001097983 */ /* 0x000ee20000100800 */
[----:B------:R-:W-:-:S03]  /*28a50*/  @!P0 IMAD.MOV.U32 R6, RZ, RZ, R8 ;  /* 0x000000ffff068224 */ /* 0x000fc600078e0008 */
[----:B------:R-:W3:Y:S01]  /*28a60*/  LDL R8, [R1+0x12d8] ;  /* 0x0012d80001087983 */ /* 0x000ee20000100800 */
[----:B------:R-:W-:Y:S02]  /*28a70*/  PRMT R232, RZ, 0x7610, R232 ;  /* 0x00007610ffe87816 */ /* 0x000fe400000000e8 */
[----:B------:R-:W-:-:S04]  /*28a80*/  PRMT R231, RZ, 0x7610, R231 ;  /* 0x00007610ffe77816 */ /* 0x000fc800000000e7 */
[----:B------:R0:W3:Y:S01]  /*28a90*/  @!P0 LDG.E.U8 R232, desc[UR56][R6.64] ;  /* 0x0000003806e88981 */ /* 0x0000e2000c1e1100 */
[----:B------:R-:W-:Y:S01]  /*28aa0*/  PRMT R230, RZ, 0x7610, R230 ;  /* 0x00007610ffe67816 */ /* 0x000fe200000000e6 */
[----:B0-----:R-:W-:Y:S02]  /*28ab0*/  @!P0 IMAD.MOV.U32 R6, RZ, RZ, R3 ;  /* 0x000000ffff068224 */ /* 0x001fe400078e0003 */
[----:B------:R-:W-:-:S05]  /*28ac0*/  @!P0 IMAD.MOV.U32 R7, RZ, RZ, R5 ;  /* 0x000000ffff078224 */ /* 0x000fca00078e0005 */
[----:B------:R0:W3:Y:S01]  /*28ad0*/  @!P0 LDG.E.U8 R231, desc[UR56][R6.64] ;  /* 0x0000003806e78981 */ /* 0x0000e2000c1e1100 */
[----:B------:R-:W-:Y:S01]  /*28ae0*/  PRMT R229, RZ, 0x7610, R229 ;  /* 0x00007610ffe57816 */ /* 0x000fe200000000e5 */
[----:B0-----:R-:W-:Y:S02]  /*28af0*/  @!P0 IMAD.MOV.U32 R6, RZ, RZ, R42 ;  /* 0x000000ffff068224 */ /* 0x001fe400078e002a */
[----:B------:R-:W-:-:S05]  /*28b00*/  @!P0 IMAD.MOV.U32 R7, RZ, RZ, R36 ;  /* 0x000000ffff078224 */ /* 0x000fca00078e0024 */
[----:B------:R0:W3:Y:S01]  /*28b10*/  @!P0 LDG.E.U8 R230, desc[UR56][R6.64] ;  /* 0x0000003806e68981 */ /* 0x0000e2000c1e1100 */
[----:B------:R-:W-:Y:S01]  /*28b20*/  PRMT R228, RZ, 0x7610, R228 ;  /* 0x00007610ffe47816 */ /* 0x000fe200000000e4 */
[----:B0-----:R-:W-:Y:S01]  /*28b30*/  @!P0 IMAD.MOV.U32 R7, RZ, RZ, R40 ;  /* 0x000000ffff078224 */ /* 0x001fe200078e0028 */
[----:B------:R-:W-:Y:S02]  /*28b40*/  PRMT R227, RZ, 0x7610, R227 ;  /* 0x00007610ffe37816 */ /* 0x000fe400000000e3 */
[----:B------:R-:W-:Y:S01]  /*28b50*/  PRMT R226, RZ, 0x7610, R226 ;  /* 0x00007610ffe27816 */ /* 0x000fe200000000e2 */
[----:B------:R0:W-:Y:S04]  /*28b60*/  STL [R1+0x1910], R3 ;  /* 0x0019100301007387 */ /* 0x0001e80000100800 */
[----:B0-----:R-:W3:Y:S01]  /*28b70*/  LDL.LU R3, [R1+0x9a8] ;  /* 0x0009a80001037983 */ /* 0x001ee20000300800 */
[----:B------:R-:W-:Y:S01]  /*28b80*/  PRMT R225, RZ, 0x7610, R225 ;  /* 0x00007610ffe17816 */ /* 0x000fe200000000e1 */
[----:B----4-:R-:W-:-:S05]  /*28b90*/  @!P0 IMAD.MOV.U32 R6, RZ, RZ, R31 ;  /* 0x000000ffff068224 */ /* 0x010fca00078e001f */
[----:B------:R0:W4:Y:S02]  /*28ba0*/  @!P0 LDG.E.U8 R229, desc[UR56][R6.64] ;  /* 0x0000003806e58981 */ /* 0x000124000c1e1100 */
[----:B0-----:R-:W-:Y:S02]  /*28bb0*/  @!P0 IMAD.MOV.U32 R6, RZ, RZ, R34 ;  /* 0x000000ffff068224 */ /* 0x001fe400078e0022 */
[----:B------:R-:W-:Y:S01]  /*28bc0*/  @!P0 IMAD.MOV.U32 R7, RZ, RZ, R41 ;  /* 0x000000ffff078224 */ /* 0x000fe200078e0029 */
[----:B------:R-:W4:Y:S04]  /*28bd0*/  LDL R34, [R1+0x1258] ;  /* 0x0012580001227983 */ /* 0x000f280000100800 */
[----:B------:R-:W4:Y:S04]  /*28be0*/  LDL R41, [R1+0x1254] ;  /* 0x0012540001297983 */ /* 0x000f280000100800 */
[----:B------:R2:W4:Y:S02]  /*28bf0*/  @!P0 LDG.E.U8 R228, desc[UR56][R6.64] ;  /* 0x0000003806e48981 */ /* 0x000524000c1e1100 */
[----:B--2---:R-:W-:-:S02]  /*28c00*/  @!P0 IMAD.MOV.U32 R6, RZ, RZ, R29 ;  /* 0x000000ffff068224 */ /* 0x004fc400078e001d */
[----:B------:R-:W-:Y:S01]  /*28c10*/  @!P0 IMAD.MOV.U32 R7, RZ, RZ, R32 ;  /* 0x000000ffff078224 */ /* 0x000fe200078e0020 */
        /* <DEDUP_REMOVED lines=9> */
[----:B------:R-:W4:Y:S01]  /*28cb0*/  LDL R11, [R1+0x1294] ;  /* 0x00129400010b7983 */ /* 0x000f220000100800 */
[----:B------:R-:W-:-:S03]  /*28cc0*/  @!P0 IMAD.MOV.U32 R6, RZ, RZ, R10 ;  /* 0x000000ffff068224 */ /* 0x000fc600078e000a */
[----:B------:R-:W2:Y:S04]  /*28cd0*/  LDL R10, [R1+0x1298] ;  /* 0x00129800010a7983 */ /* 0x000ea80000100800 */
[----:B------:R0:W3:Y:S02]  /*28ce0*/  @!P0 LDG.E.U8 R225, desc[UR56][R6.64] ;  /* 0x0000003806e18981 */ /* 0x0000e4000c1e1100 */
[----:B0-----:R-:W-:Y:S02]  /*28cf0*/  @!P0 IMAD.MOV.U32 R7, RZ, RZ, R9 ;  /* 0x000000ffff078224 */ /* 0x001fe400078e0009 */
[----:B------:R-:W3:Y:S01]  /*28d00*/  LDL R9, [R1+0x1194] ;  /* 0x0011940001097983 */ /* 0x000ee20000100800 */
[----:B------:R-:W-:-:S03]  /*28d10*/  @!P0 IMAD.MOV.U32 R6, RZ, RZ, R8 ;  /* 0x000000ffff068224 */ /* 0x000fc600078e0008 */
[----:B------:R-:W3:Y:S01]  /*28d20*/  LDL R8, [R1+0x1198] ;  /* 0x0011980001087983 */ /* 0x000ee20000100800 */
[----:B------:R-:W-:-:S06]  /*28d30*/  PRMT R224, RZ, 0x7610, R224 ;  /* 0x00007610ffe07816 */ /* 0x000fcc00000000e0 */
[----:B------:R4:W3:Y:S01]  /*28d40*/  @!P0 LDG.E.U8 R224, desc[UR56][R6.64] ;  /* 0x0000003806e08981 */ /* 0x0008e2000c1e1100 */
[----:B------:R-:W-:Y:S02]  /*28d50*/  PRMT R223, RZ, 0x7610, R223 ;  /* 0x00007610ffdf7816 */ /* 0x000fe400000000df */
[----:B------:R-:W-:Y:S02]  /*28d60*/  PRMT R222, RZ, 0x7610, R222 ;  /* 0x00007610ffde7816 */ /* 0x000fe400000000de */
[----:B------:R-:W-:Y:S02]  /*28d70*/  PRMT R221, RZ, 0x7610, R221 ;  /* 0x00007610ffdd7816 */ /* 0x000fe400000000dd */
[----:B------:R-:W-:Y:S01]  /*28d80*/  PRMT R220, RZ, 0x7610, R220 ;  /* 0x00007610ffdc7816 */ /* 0x000fe200000000dc */
[----:B----4-:R-:W-:Y:S02]  /*28d90*/  @!P0 IMAD.MOV.U32 R7, RZ, RZ, R11 ;  /* 0x000000ffff078224 */ /* 0x010fe400078e000b */
[----:B------:R-:W4:Y:S01]  /*28da0*/  LDL R11, [R1+0x1154] ;  /* 0x00115400010b7983 */ /* 0x000f220000100800 */
[----:B--2---:R-:W-:-:S03]  /*28db0*/  @!P0 IMAD.MOV.U32 R6, RZ, RZ, R10 ;  /* 0x000000ffff068224 */ /* 0x004fc600078e000a */
[----:B------:R-:W2:Y:S04]  /*28dc0*/  LDL R10, [R1+0x1158] ;  /* 0x00115800010a7983 */ /* 0x000ea80000100800 */
[----:B------:R0:W2:Y:S02]  /*28dd0*/  @!P0 LDG.E.U8 R223, desc[UR56][R6.64] ;  /* 0x0000003806df8981 */ /* 0x0000a4000c1e1100 */
[----:B0-----:R-:W-:Y:S02]  /*28de0*/  @!P0 IMAD.MOV.U32 R6, RZ, RZ, R34 ;  /* 0x000000ffff068224 */ /* 0x001fe400078e0022 */
[----:B------:R-:W-:Y:S01]  /*28df0*/  @!P0 IMAD.MOV.U32 R7, RZ, RZ, R41 ;  /* 0x000000ffff078224 */ /* 0x000fe200078e0029 */
[----:B------:R-:W2:Y:S04]  /*28e00*/  LDL R34, [R1+0x1118] ;  /* 0x0011180001227983 */ /* 0x000ea80000100800 */
[----:B------:R-:W2:Y:S04]  /*28e10*/  LDL R41, [R1+0x1114] ;  /* 0x0011140001297983 */ /* 0x000ea80000100800 */
[----:B------:R0:W2:Y:S02]  /*28e20*/  @!P0 LDG.E.U8 R222, desc[UR56][R6.64] ;  /* 0x0000003806de8981 */ /* 0x0000a4000c1e1100 */
[----:B0-----:R-:W-:-:S02]  /*28e30*/  @!P0 IMAD.MOV.U32 R6, RZ, RZ, R29 ;  /* 0x000000ffff068224 */ /* 0x001fc400078e001d */
[----:B------:R-:W-:Y:S01]  /*28e40*/  @!P0 IMAD.MOV.U32 R7, RZ, RZ, R32 ;  /* 0x000000ffff078224 */ /* 0x000fe200078e0020 */
[----:B------:R-:W2:Y:S04]  /*28e50*/  LDL R29, [R1+0x1098] ;  /* 0x00109800011d7983 */ /* 0x000ea80000100800 */
[----:B------:R-:W2:Y:S04]  /*28e60*/  LDL R32, [R1+0x1094] ;  /* 0x0010940001207983 */ /* 0x000ea80000100800 */
[----:B------:R3:W2:Y:S02]  /*28e70*/  @!P0 LDG.E.U8 R221, desc[UR56][R6.64] ;  /* 0x0000003806dd8981 */ /* 0x0006a4000c1e1100 */
[----:B---3--:R-:W-:-:S02]  /*28e80*/  @!P0 IMAD.MOV.U32 R6, RZ, RZ, R27 ;  /* 0x000000ffff068224 */ /* 0x008fc400078e001b */
[----:B------:R-:W-:Y:S01]  /*28e90*/  @!P0 IMAD.MOV.U32 R7, RZ, RZ, R28 ;  /* 0x000000ffff078224 */ /* 0x000fe200078e001c */
[----:B------:R-:W-:Y:S01]  /*28ea0*/  PRMT R219, RZ, 0x7610, R219 ;  /* 0x00007610ffdb7816 */ /* 0x000fe200000000db */
[----:B------:R-:W3:Y:S04]  /*28eb0*/  LDL R28, [R1+0x1054] ;  /* 0x00105400011c7983 */ /* 0x000ee80000100800 */
[----:B------:R0:W3:Y:S04]  /*28ec0*/  @!P0 LDG.E.U8 R220, desc[UR56][R6.64] ;  /* 0x0000003806dc8981 */ /* 0x0000e8000c1e1100 */
[----:B------:R-:W3:Y:S01]  /*28ed0*/  LDL R27, [R1+0x1058] ;  /* 0x00105800011b7983 */ /* 0x000ee20000100800 */
[----:B0-----:R-:W-:-:S03]  /*28ee0*/  @!P0 IMAD.MOV.U32 R7, RZ, RZ, R9 ;  /* 0x000000ffff078224 */ /* 0x001fc600078e0009 */
[----:B------:R-:W3:Y:S01]  /*28ef0*/  LDL R9, [R1+0x10d4] ;  /* 0x0010d40001097983 */ /* 0x000ee20000100800 */
[----:B------:R-:W-:-:S03]  /*28f00*/  @!P0 IMAD.MOV.U32 R6, RZ, RZ, R8 ;  /* 0x000000ffff068224 */ /* 0x000fc600078e0008 */
[----:B------:R-:W3:Y:S04]  /*28f10*/  LDL R8, [R1+0x10d8] ;  /* 0x0010d80001087983 */ /* 0x000ee80000100800 */
[----:B------:R4:W3:Y:S01]  /*28f20*/  @!P0 LDG.E.U8 R219, desc[UR56][R6.64] ;  /* 0x0000003806db8981 */ /* 0x0008e2000c1e1100 */
        /* <DEDUP_REMOVED lines=9> */
[----:B------:R-:W-:Y:S02]  /*28fc0*/  PRMT R216, RZ, 0x7610, R216 ;  /* 0x00007610ffd87816 */ /* 0x000fe400000000d8 */
[----:B------:R-:W-:-:S02]  /*28fd0*/  PRMT R215, RZ, 0x7610, R215 ;  /* 0x00007610ffd77816 */ /* 0x000fc400000000d7 */
[----:B------:R-:W-:Y:S01]  /*28fe0*/  PRMT R214, RZ, 0x7610, R214 ;  /* 0x00007610ffd67816 */ /* 0x000fe200000000d6 */
[----:B------:R-:W2:Y:S04]  /*28ff0*/  LDL R34, [R1+0xc68] ;  /* 0x000c680001227983 */ /* 0x000ea80000100800 */
[----:B------:R3:W2:Y:S02]  /*29000*/  @!P0 LDG.E.U8 R217, desc[UR56][R6.64] ;  /* 0x0000003806d98981 */ /* 0x0006a4000c1e1100 */
[----:B---3--:R-:W-:Y:S02]  /*29010*/  @!P0 IMAD.MOV.U32 R7, RZ, RZ, R9 ;  /* 0x000000ffff078224 */ /* 0x008fe400078e0009 */
[----:B------:R-:W3:Y:S01]  /*29020*/  LDL R9, [R1+0xfd4] ;  /* 0x000fd40001097983 */ /* 0x000ee20000100800 */
[----:B------:R-:W-:-:S03]  /*29030*/  @!P0 IMAD.MOV.U32 R6, RZ, RZ, R8 ;  /* 0x000000ffff068224 */ /* 0x000fc600078e0008 */
[----:B------:R-:W3:Y:S04]  /*29040*/  LDL R8, [R1+0xfd8] ;  /* 0x000fd80001087983 */ /* 0x000ee80000100800 */
[----:B------:R0:W3:Y:S02]  /*29050*/  @!P0 LDG.E.U8 R216, desc[UR56][R6.64] ;  /* 0x0000003806d88981 */ /* 0x0000e4000c1e1100 */
[----:B0-----:R-:W-:Y:S02]  /*29060*/  @!P0 IMAD.MOV.U32 R6, RZ, RZ, R29 ;  /* 0x000000ffff068224 */ /* 0x001fe400078e001d */
[----:B------:R-:W-:Y:S01]  /*29070*/  @!P0 IMAD.MOV.U32 R7, RZ, RZ, R32 ;  /* 0x000000ffff078224 */ /* 0x000fe200078e0020 */
[----:B------:R-:W3:Y:S04]  /*29080*/  LDL R29, [R1+0xbe8] ;  /* 0x000be800011d7983 */ /* 0x000ee80000100800 */
[----:B------:R-:W3:Y:S04]  /*29090*/  LDL R32, [R1+0xc6c] ;  /* 0x000c6c0001207983 */ /* 0x000ee80000100800 */
[----:B------:R0:W3:Y:S02]  /*290a0*/  @!P0 LDG.E.U8 R215, desc[UR56][R6.64] ;  /* 0x0000003806d78981 */ /* 0x0000e4000c1e1100 */
[----:B0-----:R-:W-:-:S02]  /*290b0*/  @!P0 IMAD.MOV.U32 R6, RZ, RZ, R27 ;  /* 0x000000ffff068224 */ /* 0x001fc400078e001b */
[----:B------:R-:W-:Y:S02]  /*290c0*/  @!P0 IMAD.MOV.U32 R7, RZ, RZ, R28 ;  /* 0x000000ffff078224 */ /* 0x000fe400078e001c */
[----:B------:R-:W-:Y:S01]  /*290d0*/  IMAD.MOV.U32 R147, RZ, RZ, R149 ;  /* 0x000000ffff937224 */ /* 0x000fe200078e0095 */
[----:B------:R-:W3:Y:S04]  /*290e0*/  LDL R28, [R1+0xbec] ;  /* 0x000bec00011c7983 */ /* 0x000ee80000100800 */
[----:B------:R4:W3:Y:S01]  /*290f0*/  @!P0 LDG.E.U8 R214, desc[UR56][R6.64] ;  /* 0x0000003806d68981 */ /* 0x0008e2000c1e1100 */
[----:B------:R-:W-:Y:S01]  /*29100*/  PRMT R213, RZ, 0x7610, R213 ;  /* 0x00007610ffd57816 */ /* 0x000fe200000000d5 */
[----:B------:R-:W-:Y:S02]  /*29110*/  IMAD.MOV.U32 R149, RZ, RZ, R13 ;  /* 0x000000ffff957224 */ /* 0x000fe400078e000d */
        /* <DEDUP_REMOVED lines=8> */
[----:B------:R-:W3:Y:S01]  /*291a0*/  LDL R9, [R1+0xb68] ;  /* 0x000b680001097983 */ /* 0x000ee20000100800 */
[----:B------:R-:W-:-:S03]  /*291b0*/  @!P0 IMAD.MOV.U32 R6, RZ, RZ, R8 ;  /* 0x000000ffff068224 */ /* 0x000fc600078e0008 */
[----:B------:R-:W3:Y:S01]  /*291c0*/  LDL R8, [R1+0xb6c] ;  /* 0x000b6c0001087983 */ /* 0x000ee20000100800 */
[----:B------:R-:W-:Y:S02]  /*291d0*/  PRMT R212, RZ, 0x7610, R212 ;  /* 0x00007610ffd47816 */ /* 0x000fe400000000d4 */
[----:B------:R-:W-:-:S04]  /*291e0*/  PRMT R211, RZ, 0x7610, R211 ;  /* 0x00007610ffd37816 */ /* 0x000fc800000000d3 */
[----:B------:R0:W3:Y:S02]  /*291f0*/  @!P0 LDG.E.U8 R212, desc[UR56][R6.64] ;  /* 0x0000003806d48981 */ /* 0x0000e4000c1e1100 */
[----:B0-----:R-:W-:Y:S02]  /*29200*/  @!P0 IMAD.MOV.U32 R6, RZ, RZ, R32 ;  /* 0x000000ffff068224 */ /* 0x001fe400078e0020 */
[----:B------:R-:W-:-:S05]  /*29210*/  @!P0 IMAD.MOV.U32 R7, RZ, RZ, R34 ;  /* 0x000000ffff078224 */ /* 0x000fca00078e0022 */
[----:B------:R4:W3:Y:S01]  /*29220*/  @!P0 LDG.E.U8 R211, desc[UR56][R6.64] ;  /* 0x0000003806d38981 */ /* 0x0008e2000c1e1100 */
        /* <DEDUP_REMOVED lines=10> */
[----:B------:R-:W-:Y:S01]  /*292d0*/  PRMT R207, RZ, 0x7610, R207 ;  /* 0x00007610ffcf7816 */ /* 0x000fe200000000cf */
[----:B------:R-:W2:Y:S04]  /*292e0*/  LDL R28, [R1+0xaa8] ;  /* 0x000aa800011c7983 */ /* 0x000ea80000100800 */
[----:B------:R0:W2:Y:S04]  /*292f0*/  @!P0 LDG.E.U8 R209, desc[UR56][R6.64] ;  /* 0x0000003806d18981 */ /* 0x0000a8000c1e1100 */
[----:B------:R-:W2:Y:S01]  /*29300*/  LDL R29, [R1+0xa68] ;  /* 0x000a6800011d7983 */ /* 0x000ea20000100800 */
[----:B0-----:R-:W-:-:S02]  /*29310*/  @!P0 IMAD.MOV.U32 R6, RZ, RZ, R13 ;  /* 0x000000ffff068224 */ /* 0x001fc400078e000d */
[----:B------:R-:W-:Y:S01]  /*29320*/  @!P0 IMAD.MOV.U32 R7, RZ, RZ, R27 ;  /* 0x000000ffff078224 */ /* 0x000fe200078e001b */
[----:B------:R-:W2:Y:S04]  /*29330*/  LDL R13, [R1+0xaac] ;  /* 0x000aac00010d7983 */ /* 0x000ea80000100800 */
[----:B------:R-:W2:Y:S04]  /*29340*/  LDL R27, [R1+0xa28] ;  /* 0x000a2800011b7983 */ /* 0x000ea80000100800 */
[----:B------:R3:W2:Y:S02]  /*29350*/  @!P0 LDG.E.U8 R208, desc[UR56][R6.64] ;  /* 0x0000003806d08981 */ /* 0x0006a4000c1e1100 */
[----:B---3--:R-:W-:-:S02]  /*29360*/  @!P0 IMAD.MOV.U32 R7, RZ, RZ, R9 ;  /* 0x000000ffff078224 */ /* 0x008fc400078e0009 */
[----:B------:R-:W3:Y:S01]  /*29370*/  LDL R9, [R1+0xae8] ;  /* 0x000ae80001097983 */ /* 0x000ee20000100800 */
[----:B------:R-:W-:-:S03]  /*29380*/  @!P0 IMAD.MOV.U32 R6, RZ, RZ, R8 ;  /* 0x000000ffff068224 */ /* 0x000fc600078e0008 */
[----:B------:R-:W3:Y:S04]  /*29390*/  LDL R8, [R1+0xaec] ;  /* 0x000aec0001087983 */ /* 0x000ee80000100800 */
[----:B------:R4:W3:Y:S01]  /*293a0*/  @!P0 LDG.E.U8 R207, desc[UR56][R6.64] ;  /* 0x0000003806cf8981 */ /* 0x0008e2000c1e1100 */
[----:B------:R-:W-:Y:S01]  /*293b0*/  PRMT R206, RZ, 0x7610, R206 ;  /* 0x00007610ffce7816 */ /* 0x000fe200000000ce */
[----:B----4-:R-:W-:Y:S02]  /*293c0*/  @!P0 IMAD.MOV.U32 R7, RZ, RZ, R11 ;  /* 0x000000ffff078224 */ /* 0x010fe400078e000b */
        /* <DEDUP_REMOVED lines=12> */
[----:B------:R-:W-:Y:S02]  /*29490*/  @!P0 IMAD.MOV.U32 R7, RZ, RZ, R28 ;  /* 0x000000ffff078224 */ /* 0x000fe400078e001c */
[----:B------:R-:W3:Y:S04]  /*294a0*/  LDL.LU R28, [R1+0x96c] ;  /* 0x00096c00011c7983 */ /* 0x000ee80000300800 */
[----:B------:R0:W3:Y:S04]  /*294b0*/  @!P0 LDG.E.U8 R204, desc[UR56][R6.64] ;  /* 0x0000003806cc8981 */ /* 0x0000e8000c1e1100 */
[----:B------:R-:W3:Y:S01]  /*294c0*/  LDL.LU R13, [R1+0x968] ;  /* 0x00096800010d7983 */ /* 0x000ee20000300800 */
[----:B------:R-:W-:Y:S01]  /*294d0*/  PRMT R203, RZ, 0x7610, R203 ;  /* 0x00007610ffcb7816 */ /* 0x000fe200000000cb */
[----:B0-----:R-:W-:Y:S01]  /*294e0*/  @!P0 IMAD.MOV.U32 R7, RZ, RZ, R29 ;  /* 0x000000ffff078224 */ /* 0x001fe200078e001d */
[----:B------:R-:W-:Y:S01]  /*294f0*/  PRMT R202, RZ, 0x7610, R202 ;  /* 0x00007610ffca7816 */ /* 0x000fe200000000ca */
[----:B----4-:R-:W-:-:S02]  /*29500*/  @!P0 IMAD.MOV.U32 R6, RZ, RZ, R11 ;  /* 0x000000ffff068224 */ /* 0x010fc400078e000b */
[----:B------:R-:W4:Y:S04]  /*29510*/  LDL R11, [R1+0x9ac] ;  /* 0x0009ac00010b7983 */ /* 0x000f280000100800 */
[----:B------:R-:W4:Y:S04]  /*29520*/  LDL.LU R34, [R1+0x928] ;  /* 0x0009280001227983 */ /* 0x000f280000300800 */
[----:B------:R-:W4:Y:S04]  /*29530*/  LDL.LU R29, [R1+0x8ec] ;  /* 0x0008ec00011d7983 */ /* 0x000f280000300800 */
[----:B------:R-:W4:Y:S04]  /*29540*/  LDL R41, [R1+0x92c] ;  /* 0x00092c0001297983 */ /* 0x000f280000100800 */
[----:B------:R-:W4:Y:S04]  /*29550*/  LDL R32, [R1+0x8e8] ;  /* 0x0008e80001207983 */ /* 0x000f280000100800 */
[----:B------:R2:W4:Y:S01]  /*29560*/  @!P0 LDG.E.U8 R203, desc[UR56][R6.64] ;  /* 0x0000003806cb8981 */ /* 0x000522000c1e1100 */
[----:B------:R-:W-:-:S02]  /*29570*/  PRMT R201, RZ, 0x7610, R201 ;  /* 0x00007610ffc97816 */ /* 0x000fc400000000c9 */
[----:B------:R-:W-:Y:S02]  /*29580*/  PRMT R200, RZ, 0x7610, R200 ;  /* 0x00007610ffc87816 */ /* 0x000fe400000000c8 */
[----:B------:R-:W-:Y:S02]  /*29590*/  PRMT R199, RZ, 0x7610, R199 ;  /* 0x00007610ffc77816 */ /* 0x000fe400000000c7 */
[----:B------:R-:W-:Y:S02]  /*295a0*/  PRMT R198, RZ, 0x7610, R198 ;  /* 0x00007610ffc67816 */ /* 0x000fe400000000c6 */
[----:B------:R-:W-:Y:S01]  /*295b0*/  PRMT R197, RZ, 0x7610, R197 ;  /* 0x00007610ffc57816 */ /* 0x000fe200000000c5 */
[----:B------:R-:W4:Y:S01]  /*295c0*/  LDL R44, [R1+0x134c] ;  /* 0x00134c00012c7983 */ /* 0x000f220000100800 */
[----:B--2---:R-:W-:Y:S02]  /*295d0*/  @!P0 IMAD.MOV.U32 R6, RZ, RZ, R10 ;  /* 0x000000ffff068224 */ /* 0x004fe400078e000a */
        /* <DEDUP_REMOVED lines=8> */
[----:B------:R0:W3:Y:S02]  /*29660*/  @!P0 LDG.E.U8 R201, desc[UR56][R6.64] ;  /* 0x0000003806c98981 */ /* 0x0000e4000c1e1100 */
[----:B0-----:R-:W-:Y:S01]  /*29670*/  @!P0 IMAD.MOV.U32 R7, RZ, RZ, R3 ;  /* 0x000000ffff078224 */ /* 0x001fe200078e0003 */
[----:B------:R-:W-:Y:S01]  /*29680*/  PRMT R196, RZ, 0x7610, R196 ;  /* 0x00007610ffc47816 */ /* 0x000fe200000000c4 */
[----:B----4-:R-:W-:Y:S02]  /*29690*/  @!P0 IMAD.MOV.U32 R6, RZ, RZ, R11 ;  /* 0x000000ffff068224 */ /* 0x010fe400078e000b */
[----:B------:R-:W4:Y:S04]  /*296a0*/  LDL R11, [R1+0x1350] ;  /* 0x00135000010b7983 */ /* 0x000f280000100800 */
[----:B------:R0:W4:Y:S02]  /*296b0*/  @!P0 LDG.E.U8 R200, desc[UR56][R6.64] ;  /* 0x0000003806c88981 */ /* 0x000124000c1e1100 */
[----:B0-----:R-:W-:-:S02]  /*296c0*/  @!P0 IMAD.MOV.U32 R6, RZ, RZ, R28 ;  /* 0x000000ffff068224 */ /* 0x001fc400078e001c */
[----:B------:R-:W-:-:S05]  /*296d0*/  @!P0 IMAD.MOV.U32 R7, RZ, RZ, R13 ;  /* 0x000000ffff078224 */ /* 0x000fca00078e000d */
[----:B------:R0:W4:Y:S02]  /*296e0*/  @!P0 LDG.E.U8 R199, desc[UR56][R6.64] ;  /* 0x0000003806c78981 */ /* 0x000124000c1e1100 */
[----:B0-----:R-:W-:Y:S02]  /*296f0*/  @!P0 IMAD.MOV.U32 R6, RZ, RZ, R41 ;  /* 0x000000ffff068224 */ /* 0x001fe400078e0029 */
[----:B------:R-:W-:-:S05]  /*29700*/  @!P0 IMAD.MOV.U32 R7, RZ, RZ, R34 ;  /* 0x000000ffff078224 */ /* 0x000fca00078e0022 */
[----:B------:R0:W4:Y:S04]  /*29710*/  @!P0 LDG.E.U8 R198, desc[UR56][R6.64] ;  /* 0x0000003806c68981 */ /* 0x000128000c1e1100 */
[----:B------:R1:W-:Y:S04]  /*29720*/  STL [R1+0x1914], R3 ;  /* 0x0019140301007387 */ /* 0x0003e80000100800 */
[----:B------:R-:W4:Y:S01]  /*29730*/  LDL R41, [R1+0x12cc] ;  /* 0x0012cc0001297983 */ /* 0x000f220000100800 */
[----:B0-----:R-:W-:Y:S02]  /*29740*/  @!P0 IMAD.MOV.U32 R6, RZ, RZ, R29 ;  /* 0x000000ffff068224 */ /* 0x001fe400078e001d */
[----:B------:R-:W-:Y:S01]  /*29750*/  @!P0 IMAD.MOV.U32 R7, RZ, RZ, R32 ;  /* 0x000000ffff078224 */ /* 0x000fe200078e0020 */
[----:B-1----:R-:W4:Y:S04]  /*29760*/  LDL R3, [R1+0x1250] ;  /* 0x0012500001037983 */ /* 0x002f280000100800 */
        /* <DEDUP_REMOVED lines=8> */
[----:B------:R-:W3:Y:S01]  /*297f0*/  LDL R9, [R1+0x128c] ;  /* 0x00128c0001097983 */ /* 0x000ee20000100800 */
[----:B------:R-:W-:-:S03]  /*29800*/  @!P0 IMAD.MOV.U32 R6, RZ, RZ, R8 ;  /* 0x000000ffff068224 */ /* 0x000fc600078e0008 */
[----:B------:R-:W3:Y:S01]  /*29810*/  LDL R8, [R1+0x1290] ;  /* 0x0012900001087983 */ /* 0x000ee20000100800 */
[----:B------:R-:W-:-:S06]  /*29820*/  PRMT R195, RZ, 0x7610, R195 ;  /* 0x00007610ffc37816 */ /* 0x000fcc00000000c3 */
[----:B------:R0:W3:Y:S01]  /*29830*/  @!P0 LDG.E.U8 R195, desc[UR56][R6.64] ;  /* 0x0000003806c38981 */ /* 0x0000e2000c1e1100 */
[----:B------:R-:W-:Y:S02]  /*29840*/  PRMT R194, RZ, 0x7610, R194 ;  /* 0x00007610ffc27816 */ /* 0x000fe400000000c2 */
[----:B------:R-:W-:Y:S01]  /*29850*/  PRMT R193, RZ, 0x7610, R193 ;  /* 0x00007610ffc17816 */ /* 0x000fe200000000c1 */
[----:B0-----:R-:W-:Y:S01]  /*29860*/  @!P0 IMAD.MOV.U32 R7, RZ, RZ, R44 ;  /* 0x000000ffff078224 */ /* 0x001fe200078e002c */
[----:B------:R-:W-:Y:S02]  /*29870*/  PRMT R192, RZ, 0x7610, R192 ;  /* 0x00007610ffc07816 */ /* 0x000fe400000000c0 */
[----:B------:R-:W-:Y:S01]  /*29880*/  PRMT R191, RZ, 0x7610, R191 ;  /* 0x00007610ffbf7816 */ /* 0x000fe200000000bf */
[----:B----4-:R-:W-:Y:S02]  /*29890*/  @!P0 IMAD.MOV.U32 R6, RZ, RZ, R11 ;  /* 0x000000ffff068224 */ /* 0x010fe400078e000b */
[----:B------:R-:W4:Y:S04]  /*298a0*/  LDL R11, [R1+0x124c] ;  /* 0x00124c00010b7983 */ /* 0x000f280000100800 */
[----:B------:R2:W4:Y:S02]  /*298b0*/  @!P0 LDG.E.U8 R194, desc[UR56][R6.64] ;  /* 0x0000003806c28981 */ /* 0x000524000c1e1100 */
[----:B--2---:R-:W-:-:S02]  /*298c0*/  @!P0 IMAD.MOV.U32 R6, RZ, RZ, R10 ;  /* 0x000000ffff068224 */ /* 0x004fc400078e000a */
[----:B------:R-:W-:Y:S01]  /*298d0*/  @!P0 IMAD.MOV.U32 R7, RZ, RZ, R27 ;  /* 0x000000ffff078224 */ /* 0x000fe200078e001b */
[----:B------:R-:W2:Y:S04]  /*298e0*/  LDL R10, [R1+0x1210] ;  /* 0x00121000010a7983 */ /* 0x000ea80000100800 */
[----:B------:R-:W2:Y:S04]  /*298f0*/  LDL R27, [R1+0x120c] ;  /* 0x00120c00011b7983 */ /* 0x000ea80000100800 */
[----:B------:R0:W2:Y:S02]  /*29900*/  @!P0 LDG.E.U8 R193, desc[UR56][R6.64] ;  /* 0x0000003806c18981 */ /* 0x0000a4000c1e1100 */
[----:B0-----:R-:W-:-:S02]  /*29910*/  @!P0 IMAD.MOV.U32 R6, RZ, RZ, R32 ;  /* 0x000000ffff068224 */ /* 0x001fc400078e0020 */
[----:B------:R-:W-:Y:S01]  /*29920*/  @!P0 IMAD.MOV.U32 R7, RZ, RZ, R41 ;  /* 0x000000ffff078224 */ /* 0x000fe200078e0029 */
[----:B------:R-:W-:Y:S01]  /*29930*/  PRMT R190, RZ, 0x7610, R190 ;  /* 0x00007610ffbe7816 */ /* 0x000fe200000000be */
[----:B------:R-:W2:Y:S04]  /*29940*/  LDL R41, [R1+0x114c] ;  /* 0x00114c0001297983 */ /* 0x000ea80000100800 */
[----:B------:R3:W2:Y:S04]  /*29950*/  @!P0 LDG.E.U8 R192, desc[UR56][R6.64] ;  /* 0x0000003806c08981 */ /* 0x0006a8000c1e1100 */
[----:B------:R-:W2:Y:S01]  /*29960*/  LDL R32, [R1+0x1150] ;  /* 0x0011500001207983 */ /* 0x000ea20000100800 */
[----:B---3--:R-:W-:-:S03]  /*29970*/  @!P0 IMAD.MOV.U32 R7, RZ, RZ, R9 ;  /* 0x000000ffff078224 */ /* 0x008fc600078e0009 */
[----:B------:R-:W3:Y:S01]  /*29980*/  LDL R9, [R1+0x11cc] ;  /* 0x0011cc0001097983 */ /* 0x000ee20000100800 */
[----:B------:R-:W-:-:S03]  /*29990*/  @!P0 IMAD.MOV.U32 R6, RZ, RZ, R8 ;  /* 0x000000ffff068224 */ /* 0x000fc600078e0008 */
[----:B------:R-:W3:Y:S04]  /*299a0*/  LDL R8, [R1+0x11d0] ;  /* 0x0011d00001087983 */ /* 0x000ee80000100800 */
[----:B------:R0:W3:Y:S02]  /*299b0*/  @!P0 LDG.E.U8 R191, desc[UR56][R6.64] ;  /* 0x0000003806bf8981 */ /* 0x0000e4000c1e1100 */
[----:B0-----:R-:W-:Y:S02]  /*299c0*/  @!P0 IMAD.MOV.U32 R6, RZ, RZ, R3 ;  /* 0x000000ffff068224 */ /* 0x001fe400078e0003 */
[----:B------:R-:W3:Y:S01]  /*299d0*/  LDL R3, [R1+0x1190] ;  /* 0x0011900001037983 */ /* 0x000ee20000100800 */
[----:B------:R-:W-:Y:S02]  /*299e0*/  PRMT R189, RZ, 0x7610, R189 ;  /* 0x00007610ffbd7816 */ /* 0x000fe400000000bd */
[----:B------:R-:W-:Y:S01]  /*299f0*/  PRMT R188, RZ, 0x7610, R188 ;  /* 0x00007610ffbc7816 */ /* 0x000fe200000000bc */
[----:B----4-:R-:W-:-:S02]  /*29a00*/  @!P0 IMAD.MOV.U32 R7, RZ, RZ, R11 ;  /* 0x000000ffff078224 */ /* 0x010fc400078e000b */
[----:B------:R-:W4:Y:S04]  /*29a10*/  LDL R11, [R1+0x118c] ;  /* 0x00118c00010b7983 */ /* 0x000f280000100800 */
[----:B------:R2:W4:Y:S02]  /*29a20*/  @!P0 LDG.E.U8 R190, desc[UR56][R6.64] ;  /* 0x0000003806be8981 */ /* 0x000524000c1e1100 */
        /* <DEDUP_REMOVED lines=10> */
[----:B0-----:R-:W-:Y:S02]  /*29ad0*/  @!P0 IMAD.MOV.U32 R6, RZ, RZ, R3 ;  /* 0x000000ffff068224 */ /* 0x001fe400078e0003 */
[----:B------:R-:W3:Y:S01]  /*29ae0*/  LDL R3, [R1+0x1090] ;  /* 0x0010900001037983 */ /* 0x000ee20000100800 */
[----:B------:R-:W-:Y:S02]  /*29af0*/  PRMT R187, RZ, 0x7610, R187 ;  /* 0x00007610ffbb7816 */ /* 0x000fe400000000bb */
[----:B------:R-:W-:-:S02]  /*29b00*/  PRMT R186, RZ, 0x7610, R186 ;  /* 0x00007610ffba7816 */ /* 0x000fc400000000ba */
[----:B------:R-:W-:Y:S02]  /*29b10*/  PRMT R185, RZ, 0x7610, R185 ;  /* 0x00007610ffb97816 */ /* 0x000fe400000000b9 */
[----:B------:R-:W-:Y:S01]  /*29b20*/  PRMT R184, RZ, 0x7610, R184 ;  /* 0x00007610ffb87816 */ /* 0x000fe200000000b8 */
[----:B----4-:R-:W-:Y:S02]  /*29b30*/  @!P0 IMAD.MOV.U32 R7, RZ, RZ, R11 ;  /* 0x000000ffff078224 */ /* 0x010fe400078e000b */
[----:B------:R-:W4:Y:S04]  /*29b40*/  LDL R11, [R1+0x108c] ;  /* 0x00108c00010b7983 */ /* 0x000f280000100800 */
[----:B------:R0:W4:Y:S02]  /*29b50*/  @!P0 LDG.E.U8 R187, desc[UR56][R6.64] ;  /* 0x0000003806bb8981 */ /* 0x000124000c1e1100 */
[----:B0-----:R-:W-:-:S02]  /*29b60*/  @!P0 IMAD.MOV.U32 R6, RZ, RZ, R32 ;  /* 0x000000ffff068224 */ /* 0x001fc400078e0020 */
        /* <DEDUP_REMOVED lines=34> */
[----:B------:R-:W-:Y:S01]  /*29d90*/  @!P0 IMAD.MOV.U32 R7, RZ, RZ, R41 ;  /* 0x000000ffff078224 */ /* 0x000fe200078e0029 */
[----:B------:R-:W-:Y:S02]  /*29da0*/  PRMT R179, RZ, 0x7610, R179 ;  /* 0x00007610ffb37816 */ /* 0x000fe400000000b3 */
[----:B------:R-:W-:Y:S01]  /*29db0*/  PRMT R178, RZ, 0x7610, R178 ;  /* 0x00007610ffb27816 */ /* 0x000fe200000000b2 */
[----:B------:R-:W3:Y:S04]  /*29dc0*/  LDL R41, [R1+0xb20] ;  /* 0x000b200001297983 */ /* 0x000ee80000100800 */
[----:B------:R0:W3:Y:S04]  /*29dd0*/  @!P0 LDG.E.U8 R180, desc[UR56][R6.64] ;  /* 0x0000003806b48981 */ /* 0x0000e8000c1e1100 */
[----:B------:R-:W3:Y:S01]  /*29de0*/  LDL R32, [R1+0xb24] ;  /* 0x000b240001207983 */ /* 0x000ee20000100800 */
[----:B0-----:R-:W-:-:S03]  /*29df0*/  @!P0 IMAD.MOV.U32 R6, RZ, RZ, R3 ;  /* 0x000000ffff068224 */ /* 0x001fc600078e0003 */
[----:B------:R-:W3:Y:S01]  /*29e00*/  LDL R3, [R1+0xba4] ;  /* 0x000ba40001037983 */ /* 0x000ee20000100800 */
        /* <DEDUP_REMOVED lines=29> */
[----:B------:R-:W-:-:S05]  /*29fe0*/  @!P0 IMAD.MOV.U32 R7, RZ, RZ, R41 ;  /* 0x000000ffff078224 */ /* 0x000fca00078e0029 */
[----:B------:R3:W2:Y:S02]  /*29ff0*/  @!P0 LDG.E.U8 R174, desc[UR56][R6.64] ;  /* 0x0000003806ae8981 */ /* 0x0006a4000c1e1100 */
[----:B---3--:R-:W-:Y:S02]  /*2a000*/  @!P0 IMAD.MOV.U32 R7, RZ, RZ, R9 ;  /* 0x000000ffff078224 */ /* 0x008fe400078e0009 */
        /* <DEDUP_REMOVED lines=8> */
[----:B------:R-:W-:Y:S01]  /*2a090*/  PRMT R170, RZ, 0x7610, R170 ;  /* 0x00007610ffaa7816 */ /* 0x000fe200000000aa */
[----:B----4-:R-:W-:Y:S02]  /*2a0a0*/  @!P0 IMAD.MOV.U32 R7, RZ, RZ, R11 ;  /* 0x000000ffff078224 */ /* 0x010fe400078e000b */
[----:B------:R-:W4:Y:S04]  /*2a0b0*/  LDL R11, [R1+0x9e0] ;  /* 0x0009e000010b7983 */ /* 0x000f280000100800 */
[----:B------:R2:W4:Y:S02]  /*2a0c0*/  @!P0 LDG.E.U8 R172, desc[UR56][R6.64] ;  /* 0x0000003806ac8981 */ /* 0x000524000c1e1100 */
[----:B--2---:R-:W-:Y:S02]  /*2a0d0*/  @!P0 IMAD.MOV.U32 R6, RZ, RZ, R10 ;  /* 0x000000ffff068224 */ /* 0x004fe400078e000a */
[----:B------:R-:W-:Y:S01]  /*2a0e0*/  @!P0 IMAD.MOV.U32 R7, RZ, RZ, R27 ;  /* 0x000000ffff078224 */ /* 0x000fe200078e001b */
[----:B------:R-:W2:Y:S04]  /*2a0f0*/  LDL R10, [R1+0x9a4] ;  /* 0x0009a400010a7983 */ /* 0x000ea80000100800 */
[----:B------:R-:W2:Y:S04]  /*2a100*/  LDL.LU R44, [R1+0x964] ;  /* 0x00096400012c7983 */ /* 0x000ea80000300800 */
[----:B------:R-:W2:Y:S04]  /*2a110*/  LDL.LU R32, [R1+0x920] ;  /* 0x0009200001207983 */ /* 0x000ea80000300800 */
[----:B------:R3:W2:Y:S02]  /*2a120*/  @!P0 LDG.E.U8 R171, desc[UR56][R6.64] ;  /* 0x0000003806ab8981 */ /* 0x0006a4000c1e1100 */
[----:B---3--:R-:W-:-:S02]  /*2a130*/  @!P0 IMAD.MOV.U32 R7, RZ, RZ, R9 ;  /* 0x000000ffff078224 */ /* 0x008fc400078e0009 */
[----:B------:R-:W3:Y:S01]  /*2a140*/  LDL R9, [R1+0x960] ;  /* 0x0009600001097983 */ /* 0x000ee20000100800 */
[----:B------:R-:W-:-:S03]  /*2a150*/  @!P0 IMAD.MOV.U32 R6, RZ, RZ, R8 ;  /* 0x000000ffff068224 */ /* 0x000fc600078e0008 */
[----:B------:R-:W3:Y:S04]  /*2a160*/  LDL R8, [R1+0x924] ;  /* 0x0009240001087983 */ /* 0x000ee80000100800 */
[----:B------:R-:W3:Y:S04]  /*2a170*/  LDL.LU R41, [R1+0x8e0] ;  /* 0x0008e00001297983 */ /* 0x000ee80000300800 */
[----:B------:R-:W3:Y:S04]  /*2a180*/  LDL.LU R27, [R1+0x8e4] ;  /* 0x0008e400011b7983 */ /* 0x000ee80000300800 */
[----:B------:R0:W3:Y:S02]  /*2a190*/  @!P0 LDG.E.U8 R170, desc[UR56][R6.64] ;  /* 0x0000003806aa8981 */ /* 0x0000e4000c1e1100 */
[----:B0-----:R-:W-:-:S02]  /*2a1a0*/  @!P0 IMAD.MOV.U32 R6, RZ, RZ, R3 ;  /* 0x000000ffff068224 */ /* 0x001fc400078e0003 */
[----:B------:R-:W3:Y:S01]  /*2a1b0*/  LDL R3, [R1+0x13c4] ;  /* 0x0013c40001037983 */ /* 0x000ee20000100800 */
[----:B------:R-:W-:Y:S02]  /*2a1c0*/  PRMT R169, RZ, 0x7610, R169 ;  /* 0x00007610ffa97816 */ /* 0x000fe400000000a9 */
[----:B------:R-:W-:Y:S02]  /*2a1d0*/  PRMT R168, RZ, 0x7610, R168 ;  /* 0x00007610ffa87816 */ /* 0x000fe400000000a8 */
[----:B------:R-:W-:Y:S02]  /*2a1e0*/  PRMT R167, RZ, 0x7610, R167 ;  /* 0x00007610ffa77816 */ /* 0x000fe400000000a7 */
[----:B------:R-:W-:Y:S01]  /*2a1f0*/  PRMT R166, RZ, 0x7610, R166 ;  /* 0x00007610ffa67816 */ /* 0x000fe200000000a6 */
[----:B------:R-:W3:Y:S01]  /*2a200*/  LDL.LU R45, [R1+0x13c8] ;  /* 0x0013c800012d7983 */ /* 0x000ee20000300800 */
[----:B------:R-:W-:-:S03]  /*2a210*/  PRMT R165, RZ, 0x7610, R165 ;  /* 0x00007610ffa57816 */ /* 0x000fc600000000a5 */
[----:B------:R0:W-:Y:S04]  /*2a220*/  STL [R1+0x1918], R4 ;  /* 0x0019180401007387 */ /* 0x0001e80000100800 */
[----:B------:R-:W3:Y:S04]  /*2a230*/  LDL R134, [R1+0x1304] ;  /* 0x0013040001867983 */ /* 0x000ee80000100800 */
[----:B------:R-:W3:Y:S01]  /*2a240*/  LDL R133, [R1+0x1308] ;  /* 0x0013080001857983 */ /* 0x000ee20000100800 */
[----:B------:R-:W-:Y:S02]  /*2a250*/  IMAD.MOV.U32 R146, RZ, RZ, R149 ;  /* 0x000000ffff927224 */ /* 0x000fe400078e0095 */
[----:B------:R-:W-:Y:S01]  /*2a260*/  IMAD.MOV.U32 R149, RZ, RZ, R12 ;  /* 0x000000ffff957224 */ /* 0x000fe200078e000c */
[----:B------:R-:W3:Y:S04]  /*2a270*/  LDL R123, [R1+0x12c4] ;  /* 0x0012c400017b7983 */ /* 0x000ee80000100800 */
[----:B------:R-:W3:Y:S01]  /*2a280*/  LDL R12, [R1+0x12c8] ;  /* 0x0012c800010c7983 */ /* 0x000ee20000100800 */
[----:B----4-:R-:W-:Y:S01]  /*2a290*/  @!P0 IMAD.MOV.U32 R7, RZ, RZ, R11 ;  /* 0x000000ffff078224 */ /* 0x010fe200078e000b */
[----:B------:R-:W-:-:S02]  /*2a2a0*/  PRMT R164, RZ, 0x7610, R164 ;  /* 0x00007610ffa47816 */ /* 0x000fc400000000a4 */
[----:B------:R-:W4:Y:S04]  /*2a2b0*/  LDL R11, [R1+0x1284] ;  /* 0x00128400010b7983 */ /* 0x000f280000100800 */
[----:B------:R1:W4:Y:S02]  /*2a2c0*/  @!P0 LDG.E.U8 R169, desc[UR56][R6.64] ;  /* 0x0000003806a98981 */ /* 0x000324000c1e1100 */
[----:B-1----:R-:W-:Y:S02]  /*2a2d0*/  @!P0 IMAD.MOV.U32 R7, RZ, RZ, R4 ;  /* 0x000000ffff078224 */ /* 0x002fe400078e0004 */
[----:B0-----:R-:W4:Y:S01]  /*2a2e0*/  LDL R4, [R1+0x1344] ;  /* 0x0013440001047983 */ /* 0x001f220000100800 */
[----:B--2---:R-:W-:-:S03]  /*2a2f0*/  @!P0 IMAD.MOV.U32 R6, RZ, RZ, R10 ;  /* 0x000000ffff068224 */ /* 0x004fc600078e000a */
[----:B------:R-:W2:Y:S04]  /*2a300*/  LDL R10, [R1+0x1288] ;  /* 0x00128800010a7983 */ /* 0x000ea80000100800 */
[----:B------:R0:W2:Y:S02]  /*2a310*/  @!P0 LDG.E.U8 R168, desc[UR56][R6.64] ;  /* 0x0000003806a88981 */ /* 0x0000a4000c1e1100 */
[----:B0-----:R-:W-:Y:S02]  /*2a320*/  @!P0 IMAD.MOV.U32 R6, RZ, RZ, R44 ;  /* 0x000000ffff068224 */ /* 0x001fe400078e002c */
[----:B---3--:R-:W-:Y:S02]  /*2a330*/  @!P0 IMAD.MOV.U32 R7, RZ, RZ, R9 ;  /* 0x000000ffff078224 */ /* 0x008fe400078e0009 */
[----:B------:R-:W3:Y:S04]  /*2a340*/  LDL R9, [R1+0x1384] ;  /* 0x0013840001097983 */ /* 0x000ee80000100800 */
[----:B------:R0:W2:Y:S02]  /*2a350*/  @!P0 LDG.E.U8 R167, desc[UR56][R6.64] ;  /* 0x0000003806a78981 */ /* 0x0000a4000c1e1100 */
[----:B0-----:R-:W-:-:S02]  /*2a360*/  @!P0 IMAD.MOV.U32 R6, RZ, RZ, R8 ;  /* 0x000000ffff068224 */ /* 0x001fc400078e0008 */
[----:B------:R-:W-:Y:S01]  /*2a370*/  @!P0 IMAD.MOV.U32 R7, RZ, RZ, R32 ;  /* 0x000000ffff078224 */ /* 0x000fe200078e0020 */
[----:B------:R-:W4:Y:S04]  /*2a380*/  LDL R8, [R1+0x1388] ;  /* 0x0013880001087983 */ /* 0x000f280000100800 */
[----:B------:R0:W2:Y:S02]  /*2a390*/  @!P0 LDG.E.U8 R166, desc[UR56][R6.64] ;  /* 0x0000003806a68981 */ /* 0x0000a4000c1e1100 */
[----:B0-----:R-:W-:Y:S02]  /*2a3a0*/  @!P0 IMAD.MOV.U32 R6, RZ, RZ, R27 ;  /* 0x000000ffff068224 */ /* 0x001fe400078e001b */
[----:B------:R-:W-:-:S05]  /*2a3b0*/  @!P0 IMAD.MOV.U32 R7, RZ, RZ, R41 ;  /* 0x000000ffff078224 */ /* 0x000fca00078e0029 */
[----:B------:R0:W2:Y:S02]  /*2a3c0*/  @!P0 LDG.E.U8 R165, desc[UR56][R6.64] ;  /* 0x0000003806a58981 */ /* 0x0000a4000c1e1100 */
[----:B0-----:R-:W-:Y:S02]  /*2a3d0*/  @!P0 IMAD.MOV.U32 R7, RZ, RZ, R3 ;  /* 0x000000ffff078224 */ /* 0x001fe400078e0003 */
[----:B------:R-:W2:Y:S01]  /*2a3e0*/  LDL R3, [R1+0x1348] ;  /* 0x0013480001037983 */ /* 0x000ea20000100800 */
[----:B------:R-:W-:Y:S01]  /*2a3f0*/  @!P0 IMAD.MOV.U32 R6, RZ, RZ, R45 ;  /* 0x000000ffff068224 */ /* 0x000fe200078e002d */
[----:B------:R-:W-:-:S04]  /*2a400*/  PRMT R163, RZ, 0x7610, R163 ;  /* 0x00007610ffa37816 */ /* 0x000fc800000000a3 */
[----:B------:R3:W2:Y:S01]  /*2a410*/  @!P0 LDG.E.U8 R164, desc[UR56][R6.64] ;  /* 0x0000003806a48981 */ /* 0x0006a2000c1e1100 */
[----:B------:R-:W-:Y:S02]  /*2a420*/  PRMT R162, RZ, 0x7610, R162 ;  /* 0x00007610ffa27816 */ /* 0x000fe400000000a2 */
[----:B------:R-:W-:Y:S02]  /*2a430*/  PRMT R161, RZ, 0x7610, R161 ;  /* 0x00007610ffa17816 */ /* 0x000fe400000000a1 */
[----:B------:R-:W-:Y:S01]  /*2a440*/  PRMT R160, RZ, 0x7610, R160 ;  /* 0x00007610ffa07816 */ /* 0x000fe200000000a0 */
[----:B---3--:R-:W-:Y:S02]  /*2a450*/  @!P0 IMAD.MOV.U32 R7, RZ, RZ, R9 ;  /* 0x000000ffff078224 */ /* 0x008fe400078e0009 */
[----:B------:R-:W3:Y:S01]  /*2a460*/  LDL R9, [R1+0x1244] ;  /* 0x0012440001097983 */ /* 0x000ee20000100800 */
[----:B----4-:R-:W-:-:S03]  /*2a470*/  @!P0 IMAD.MOV.U32 R6, RZ, RZ, R8 ;  /* 0x000000ffff068224 */ /* 0x010fc600078e0008 */
[----:B------:R-:W4:Y:S04]  /*2a480*/  LDL R8, [R1+0x1248] ;  /* 0x0012480001087983 */ /* 0x000f280000100800 */
[----:B------:R0:W4:Y:S02]  /*2a490*/  @!P0 LDG.E.U8 R163, desc[UR56][R6.64] ;  /* 0x0000003806a38981 */ /* 0x000124000c1e1100 */
[----:B0-----:R-:W-:Y:S02]  /*2a4a0*/  @!P0 IMAD.MOV.U32 R7, RZ, RZ, R4 ;  /* 0x000000ffff078224 */ /* 0x001fe400078e0004 */
[----:B------:R-:W4:Y:S01]  /*2a4b0*/  LDL R4, [R1+0x1204] ;  /* 0x0012040001047983 */ /* 0x000f220000100800 */
[----:B--2---:R-:W-:-:S03]  /*2a4c0*/  @!P0 IMAD.MOV.U32 R6, RZ, RZ, R3 ;  /* 0x000000ffff068224 */ /* 0x004fc600078e0003 */
[----:B------:R-:W2:Y:S04]  /*2a4d0*/  LDL R3, [R1+0x1208] ;  /* 0x0012080001037983 */ /* 0x000ea80000100800 */
[----:B------:R0:W2:Y:S02]  /*2a4e0*/  @!P0 LDG.E.U8 R162, desc[UR56][R6.64] ;  /* 0x0000003806a28981 */ /* 0x0000a4000c1e1100 */
[----:B0-----:R-:W-:Y:S02]  /*2a4f0*/  @!P0 IMAD.MOV.U32 R6, RZ, RZ, R133 ;  /* 0x000000ffff068224 */ /* 0x001fe400078e0085 */
[----:B------:R-:W-:-:S05]  /*2a500*/  @!P0 IMAD.MOV.U32 R7, RZ, RZ, R134 ;  /* 0x000000ffff078224 */ /* 0x000fca00078e0086 */
[----:B------:R0:W2:Y:S02]  /*2a510*/  @!P0 LDG.E.U8 R161, desc[UR56][R6.64] ;  /* 0x0000003806a18981 */ /* 0x0000a4000c1e1100 */
[----:B0-----:R-:W-:Y:S02]  /*2a520*/  @!P0 IMAD.MOV.U32 R6, RZ, RZ, R12 ;  /* 0x000000ffff068224 */ /* 0x001fe400078e000c */
[----:B------:R-:W-:Y:S01]  /*2a530*/  @!P0 IMAD.MOV.U32 R7, RZ, RZ, R123 ;  /* 0x000000ffff078224 */ /* 0x000fe200078e007b */
[----:B------:R-:W2:Y:S01]  /*2a540*/  LDL.LU R12, [R1+0x1144] ;  /* 0x00114400010c7983 */ /* 0x000ea20000300800 */
[----:B------:R-:W-:-:S03]  /*2a550*/  PRMT R159, RZ, 0x7610, R159 ;  /* 0x00007610ff9f7816 */ /* 0x000fc6000000009f */
[----:B------:R-:W2:Y:S01]  /*2a560*/  LDL R134, [R1+0x1148] ;  /* 0x0011480001867983 */ /* 0x000ea20000100800 */
[----:B------:R-:W-:-:S03]  /*2a570*/  PRMT R158, RZ, 0x7610, R158 ;  /* 0x00007610ff9e7816 */ /* 0x000fc6000000009e */
[----:B------:R0:W2:Y:S04]  /*2a580*/  @!P0 LDG.E.U8 R160, desc[UR56][R6.64] ;  /* 0x0000003806a08981 */ /* 0x0000a8000c1e1100 */
[----:B------:R-:W2:Y:S04]  /*2a590*/  LDL R133, [R1+0x1104] ;  /* 0x0011040001857983 */ /* 0x000ea80000100800 */
[----:B------:R-:W2:Y:S01]  /*2a5a0*/  LDL R123, [R1+0x1108] ;  /* 0x00110800017b7983 */ /* 0x000ea20000100800 */
[----:B0-----:R-:W-:-:S03]  /*2a5b0*/  @!P0 IMAD.MOV.U32 R6, RZ, RZ, R10 ;  /* 0x000000ffff068224 */ /* 0x001fc600078e000a */
[----:B------:R-:W2:Y:S01]  /*2a5c0*/  LDL R10, [R1+0x11c8] ;  /* 0x0011c800010a7983 */ /* 0x000ea20000100800 */
[----:B------:R-:W-:-:S03]  /*2a5d0*/  @!P0 IMAD.MOV.U32 R7, RZ, RZ, R11 ;  /* 0x000000ffff078224 */ /* 0x000fc600078e000b */
[----:B------:R-:W2:Y:S04]  /*2a5e0*/  LDL R11, [R1+0x11c4] ;  /* 0x0011c400010b7983 */ /* 0x000ea80000100800 */
[----:B------:R3:W2:Y:S01]  /*2a5f0*/  @!P0 LDG.E.U8 R159, desc[UR56][R6.64] ;  /* 0x00000038069f8981 */ /* 0x0006a2000c1e1100 */
        /* <DEDUP_REMOVED lines=12> */
[----:B------:R-:W2:Y:S01]  /*2a6c0*/  LDL R10, [R1+0x1088] ;  /* 0x00108800010a7983 */ /* 0x000ea20000100800 */
[----:B------:R-:W-:Y:S01]  /*2a6d0*/  PRMT R156, RZ, 0x7610, R156 ;  /* 0x00007610ff9c7816 */ /* 0x000fe2000000009c */
[----:B------:R-:W-:Y:S01]  /*2a6e0*/  @!P0 IMAD.MOV.U32 R7, RZ, RZ, R11 ;  /* 0x000000ffff078224 */ /* 0x000fe200078e000b */
[----:B------:R-:W-:Y:S01]  /*2a6f0*/  PRMT R155, RZ, 0x7610, R155 ;  /* 0x00007610ff9b7816 */ /* 0x000fe2000000009b */
[----:B------:R-:W2:Y:S04]  /*2a700*/  LDL R11, [R1+0x1084] ;  /* 0x00108400010b7983 */ /* 0x000ea80000100800 */
[----:B------:R3:W2:Y:S01]  /*2a710*/  @!P0 LDG.E.U8 R156, desc[UR56][R6.64] ;  /* 0x00000038069c8981 */ /* 0x0006a2000c1e1100 */
[----:B------:R-:W-:-:S02]  /*2a720*/  PRMT R154, RZ, 0x7610, R154 ;  /* 0x00007610ff9a7816 */ /* 0x000fc4000000009a */
        /* <DEDUP_REMOVED lines=8> */
[----:B------:R-:W-:-:S05]  /*2a7b0*/  @!P0 IMAD.MOV.U32 R7, RZ, RZ, R12 ;  /* 0x000000ffff078224 */ /* 0x000fca00078e000c */
[----:B------:R0:W4:Y:S02]  /*2a7c0*/  @!P0 LDG.E.U8 R154, desc[UR56][R6.64] ;  /* 0x00000038069a8981 */ /* 0x000124000c1e1100 */
[----:B0-----:R-:W-:Y:S02]  /*2a7d0*/  @!P0 IMAD.MOV.U32 R6, RZ, RZ, R123 ;  /* 0x000000ffff068224 */ /* 0x001fe400078e007b */
[----:B------:R-:W-:Y:S01]  /*2a7e0*/  @!P0 IMAD.MOV.U32 R7, RZ, RZ, R133 ;  /* 0x000000ffff078224 */ /* 0x000fe200078e0085 */
[----:B------:R-:W-:Y:S01]  /*2a7f0*/  PRMT R23, RZ, 0x7610, R23 ;  /* 0x00007610ff177816 */ /* 0x000fe20000000017 */
[----:B------:R-:W4:Y:S04]  /*2a800*/  LDL R133, [R1+0xfc4] ;  /* 0x000fc40001857983 */ /* 0x000f280000100800 */
[----:B------:R2:W4:Y:S01]  /*2a810*/  @!P0 LDG.E.U8 R153, desc[UR56][R6.64] ;  /* 0x0000003806998981 */ /* 0x000522000c1e1100 */
[----:B------:R-:W-:-:S03]  /*2a820*/  PRMT R22, RZ, 0x7610, R22 ;  /* 0x00007610ff167816 */ /* 0x000fc60000000016 */
[----:B------:R-:W4:Y:S01]  /*2a830*/  LDL R123, [R1+0xc18] ;  /* 0x000c1800017b7983 */ /* 0x000f220000100800 */
[----:B--2---:R-:W-:Y:S02]  /*2a840*/  @!P0 IMAD.MOV.U32 R6, RZ, RZ, R3 ;  /* 0x000000ffff068224 */ /* 0x004fe400078e0003 */
[----:B------:R-:W-:Y:S01]  /*2a850*/  @!P0 IMAD.MOV.U32 R7, RZ, RZ, R4 ;  /* 0x000000ffff078224 */ /* 0x000fe200078e0004 */
[----:B------:R-:W2:Y:S04]  /*2a860*/  LDL R3, [R1+0x1008] ;  /* 0x0010080001037983 */ /* 0x000ea80000100800 */
[----:B------:R-:W2:Y:S04]  /*2a870*/  LDL R4, [R1+0x1004] ;  /* 0x0010040001047983 */ /* 0x000ea80000100800 */
[----:B------:R0:W2:Y:S02]  /*2a880*/  @!P0 LDG.E.U8 R152, desc[UR56][R6.64] ;  /* 0x0000003806988981 */ /* 0x0000a4000c1e1100 */
[----:B0-----:R-:W-:-:S02]  /*2a890*/  @!P0 IMAD.MOV.U32 R6, RZ, RZ, R10 ;  /* 0x000000ffff068224 */ /* 0x001fc400078e000a */
        /* <DEDUP_REMOVED lines=18> */
[----:B------:R-:W2:Y:S01]  /*2a9c0*/  LDL R10, [R1+0xb9c] ;  /* 0x000b9c00010a7983 */ /* 0x000ea20000100800 */
[----:B------:R-:W-:Y:S02]  /*2a9d0*/  PRMT R20, RZ, 0x7610, R20 ;  /* 0x00007610ff147816 */ /* 0x000fe40000000014 */
[----:B------:R-:W-:-:S04]  /*2a9e0*/  PRMT R19, RZ, 0x7610, R19 ;  /* 0x00007610ff137816 */ /* 0x000fc80000000013 */
[----:B------:R3:W2:Y:S01]  /*2a9f0*/  @!P0 LDG.E.U8 R20, desc[UR56][R6.64] ;  /* 0x0000003806148981 */ /* 0x0006a2000c1e1100 */
[----:B------:R-:W-:Y:S02]  /*2aa00*/  PRMT R18, RZ, 0x7610, R18 ;  /* 0x00007610ff127816 */ /* 0x000fe40000000012 */
[----:B------:R-:W-:Y:S02]  /*2aa10*/  PRMT R17, RZ, 0x7610, R17 ;  /* 0x00007610ff117816 */ /* 0x000fe40000000011 */
[----:B------:R-:W-:Y:S01]  /*2aa20*/  PRMT R16, RZ, 0x7610, R16 ;  /* 0x00007610ff107816 */ /* 0x000fe20000000010 */
[----:B---3--:R-:W-:Y:S02]  /*2aa30*/  @!P0 IMAD.MOV.U32 R7, RZ, RZ, R9 ;  /* 0x000000ffff078224 */ /* 0x008fe400078e0009 */
[----:B------:R-:W3:Y:S01]  /*2aa40*/  LDL.LU R9, [R1+0x8a4] ;  /* 0x0008a40001097983 */ /* 0x000ee20000300800 */
[----:B----4-:R-:W-:-:S03]  /*2aa50*/  @!P0 IMAD.MOV.U32 R6, RZ, RZ, R8 ;  /* 0x000000ffff068224 */ /* 0x010fc600078e0008 */
[----:B------:R-:W4:Y:S04]  /*2aa60*/  LDL.LU R8, [R1+0x8a0] ;  /* 0x0008a00001087983 */ /* 0x000f280000300800 */
[----:B------:R0:W4:Y:S04]  /*2aa70*/  @!P0 LDG.E.U8 R19, desc[UR56][R6.64] ;  /* 0x0000003806138981 */ /* 0x000128000c1e1100 */
[----:B------:R-:W4:Y:S04]  /*2aa80*/  LDL.LU R138, [R1+0x89c] ;  /* 0x00089c00018a7983 */ /* 0x000f280000300800 */
[----:B------:R-:W4:Y:S01]  /*2aa90*/  LDL.LU R139, [R1+0x898] ;  /* 0x00089800018b7983 */ /* 0x000f220000300800 */
[----:B0-----:R-:W-:-:S02]  /*2aaa0*/  @!P0 IMAD.MOV.U32 R6, RZ, RZ, R11 ;  /* 0x000000ffff068224 */ /* 0x001fc400078e000b */
[----:B------:R-:W-:Y:S01]  /*2aab0*/  @!P0 IMAD.MOV.U32 R7, RZ, RZ, R123 ;  /* 0x000000ffff078224 */ /* 0x000fe200078e007b */
[----:B------:R-:W4:Y:S04]  /*2aac0*/  LDL R11, [R1+0xb5c] ;  /* 0x000b5c00010b7983 */ /* 0x000f280000100800 */
[----:B------:R2:W4:Y:S02]  /*2aad0*/  @!P0 LDG.E.U8 R18, desc[UR56][R6.64] ;  /* 0x0000003806128981 */ /* 0x000524000c1e1100 */
[----:B--2---:R-:W-:Y:S02]  /*2aae0*/  @!P0 IMAD.MOV.U32 R6, RZ, RZ, R3 ;  /* 0x000000ffff068224 */ /* 0x004fe400078e0003 */
[----:B------:R-:W-:Y:S01]  /*2aaf0*/  @!P0 IMAD.MOV.U32 R7, RZ, RZ, R4 ;  /* 0x000000ffff078224 */ /* 0x000fe200078e0004 */
[----:B------:R-:W2:Y:S04]  /*2ab00*/  LDL R3, [R1+0xb1c] ;  /* 0x000b1c0001037983 */ /* 0x000ea80000100800 */
[----:B------:R-:W2:Y:S04]  /*2ab10*/  LDL R4, [R1+0xb18] ;  /* 0x000b180001047983 */ /* 0x000ea80000100800 */
[----:B------:R0:W2:Y:S04]  /*2ab20*/  @!P0 LDG.E.U8 R17, desc[UR56][R6.64] ;  /* 0x0000003806118981 */ /* 0x0000a8000c1e1100 */
[----:B------:R-:W2:Y:S04]  /*2ab30*/  LDL.LU R134, [R1+0x88c] ;  /* 0x00088c0001867983 */ /* 0x000ea80000300800 */
[----:B------:R-:W2:Y:S01]  /*2ab40*/  LDL.LU R123, [R1+0x888] ;  /* 0x00088800017b7983 */ /* 0x000ea20000300800 */
[----:B0-----:R-:W-:-:S02]  /*2ab50*/  @!P0 IMAD.MOV.U32 R7, RZ, RZ, R133 ;  /* 0x000000ffff078224 */ /* 0x001fc400078e0085 */
[----:B------:R-:W-:Y:S02]  /*2ab60*/  @!P0 IMAD.MOV.U32 R6, RZ, RZ, R10 ;  /* 0x000000ffff068224 */ /* 0x000fe400078e000a */
[----:B------:R-:W2:Y:S04]  /*2ab70*/  LDL.LU R10, [R1+0x874] ;  /* 0x00087400010a7983 */ /* 0x000ea80000300800 */
[----:B------:R-:W2:Y:S04]  /*2ab80*/  LDL.LU R133, [R1+0x86c] ;  /* 0x00086c0001857983 */ /* 0x000ea80000300800 */
[----:B------:R0:W2:Y:S04]  /*2ab90*/  @!P0 LDG.E.U8 R16, desc[UR56][R6.64] ;  /* 0x0000003806108981 */ /* 0x0000a8000c1e1100 */
[----:B------:R-:W2:Y:S01]  /*2aba0*/  LDL R7, [R1+0xb58] ;  /* 0x000b580001077983 */ /* 0x000ea20000100800 */
[----:B------:R-:W-:-:S02]  /*2abb0*/  PRMT R15, RZ, 0x7610, R15 ;  /* 0x00007610ff0f7816 */ /* 0x000fc4000000000f */
[----:B------:R-:W-:Y:S02]  /*2abc0*/  PRMT R2, RZ, 0x7610, R2 ;  /* 0x00007610ff027816 */ /* 0x000fe40000000002 */
[----:B---3--:R-:W-:Y:S02]  /*2abd0*/  LOP3.LUT R9, R9, 0xffff, RZ, 0xc0, !PT ;  /* 0x0000ffff09097812 */ /* 0x008fe400078ec0ff */
[----:B----4-:R-:W-:Y:S01]  /*2abe0*/  LOP3.LUT R8, R8, 0xffff, RZ, 0xc0, !PT ;  /* 0x0000ffff08087812 */ /* 0x010fe200078ec0ff */
[----:B0-----:R-:W-:Y:S02]  /*2abf0*/  @!P0 IMAD.MOV.U32 R6, RZ, RZ, R11 ;  /* 0x000000ffff068224 */ /* 0x001fe400078e000b */
[----:B------:R-:W3:Y:S04]  /*2ac00*/  LDL.LU R11, [R1+0x848] ;  /* 0x00084800010b7983 */ /* 0x000ee80000300800 */
[----:B--2---:R0:W2:Y:S02]  /*2ac10*/  @!P0 LDG.E.U8 R15, desc[UR56][R6.64] ;  /* 0x00000038060f8981 */ /* 0x0040a4000c1e1100 */
[----:B0-----:R-:W-:-:S02]  /*2ac20*/  @!P0 IMAD.MOV.U32 R6, RZ, RZ, R3 ;  /* 0x000000ffff068224 */ /* 0x001fc400078e0003 */
[----:B------:R-:W-:Y:S02]  /*2ac30*/  @!P0 IMAD.MOV.U32 R7, RZ, RZ, R4 ;  /* 0x000000ffff078224 */ /* 0x000fe400078e0004 */
[----:B------:R-:W4:Y:S04]  /*2ac40*/  LDL.LU R4, [R1+0x850] ;  /* 0x0008500001047983 */ /* 0x000f280000300800 */
[----:B------:R0:W2:Y:S04]  /*2ac50*/  @!P0 LDG.E.U8 R2, desc[UR56][R6.64] ;  /* 0x0000003806028981 */ /* 0x0000a8000c1e1100 */
[----:B------:R-:W2:Y:S01]  /*2ac60*/  LDL.LU R3, [R1+0x844] ;  /* 0x0008440001037983 */ /* 0x000ea20000300800 */
[----:B0-----:R-:W-:-:S02]  /*2ac70*/  LOP3.LUT R6, R139, 0xffff, RZ, 0xc0, !PT ;  /* 0x0000ffff8b067812 */ /* 0x001fc400078ec0ff */
[----:B------:R-:W-:Y:S02]  /*2ac80*/  PRMT R139, R9, 0x3340, R8 ;  /* 0x00003340098b7816 */ /* 0x000fe40000000008 */
[----:B------:R-:W3:Y:S04]  /*2ac90*/  LDL.LU R9, [R1+0x894] ;  /* 0x0008940001097983 */ /* 0x000ee80000300800 */
[----:B------:R-:W4:Y:S01]  /*2aca0*/  LDL.LU R8, [R1+0x890] ;  /* 0x0008900001087983 */ /* 0x000f220000300800 */
[----:B------:R-:W-:-:S04]  /*2acb0*/  LOP3.LUT R7, R138, 0xffff, RZ, 0xc0, !PT ;  /* 0x0000ffff8a077812 */ /* 0x000fc800078ec0ff */
[----:B------:R-:W-:Y:S02]  /*2acc0*/  PRMT R138, R7, 0x3340, R6 ;  /* 0x00003340078a7816 */ /* 0x000fe40000000006 */
[----:B------:R-:W-:Y:S02]  /*2acd0*/  LOP3.LUT R6, R123, 0xffff, RZ, 0xc0, !PT ;  /* 0x0000ffff7b067812 */ /* 0x000fe400078ec0ff */
[----:B---3--:R-:W-:Y:S02]  /*2ace0*/  LOP3.LUT R9, R9, 0xffff, RZ, 0xc0, !PT ;  /* 0x0000ffff09097812 */ /* 0x008fe400078ec0ff */
[----:B----4-:R-:W-:-:S04]  /*2acf0*/  LOP3.LUT R8, R8, 0xffff, RZ, 0xc0, !PT ;  /* 0x0000ffff08087812 */ /* 0x010fc800078ec0ff */
[----:B------:R-:W-:Y:S02]  /*2ad00*/  PRMT R123, R9, 0x3340, R8 ;  /* 0x00003340097b7816 */ /* 0x000fe40000000008 */
[----:B------:R-:W3:Y:S04]  /*2ad10*/  LDL.LU R9, [R1+0x884] ;  /* 0x0008840001097983 */ /* 0x000ee80000300800 */
[----:B------:R-:W4:Y:S01]  /*2ad20*/  LDL.LU R8, [R1+0x87c] ;  /* 0x00087c0001087983 */ /* 0x000f220000300800 */
[----:B------:R-:W-:-:S04]  /*2ad30*/  LOP3.LUT R7, R134, 0xffff, RZ, 0xc0, !PT ;  /* 0x0000ffff86077812 */ /* 0x000fc800078ec0ff */
[----:B------:R-:W-:Y:S02]  /*2ad40*/  PRMT R134, R7, 0x3340, R6 ;  /* 0x0000334007867816 */ /* 0x000fe40000000006 */
[----:B------:R-:W-:Y:S02]  /*2ad50*/  LOP3.LUT R6, R133, 0xffff, RZ, 0xc0, !PT ;  /* 0x0000ffff85067812 */ /* 0x000fe400078ec0ff */
[----:B------:R-:W-:-:S04]  /*2ad60*/  LOP3.LUT R7, R10, 0xffff, RZ, 0xc0, !PT ;  /* 0x0000ffff0a077812 */ /* 0x000fc800078ec0ff */
[----:B------:R-:W-:Y:S02]  /*2ad70*/  PRMT R10, R7, 0x3340, R6 ;  /* 0x00003340070a7816 */ /* 0x000fe40000000006 */
[----:B---3--:R-:W-:Y:S02]  /*2ad80*/  LOP3.LUT R9, R9, 0xffff, RZ, 0xc0, !PT ;  /* 0x0000ffff09097812 */ /* 0x008fe400078ec0ff */
[----:B----4-:R-:W-:-:S04]  /*2ad90*/  LOP3.LUT R8, R8, 0xffff, RZ, 0xc0, !PT ;  /* 0x0000ffff08087812 */ /* 0x010fc800078ec0ff */
[----:B------:R-:W-:Y:S02]  /*2ada0*/  PRMT R133, R9, 0x3340, R8 ;  /* 0x0000334009857816 */ /* 0x000fe40000000008 */
[----:B------:R-:W3:Y:S04]  /*2adb0*/  LDL.LU R9, [R1+0x864] ;  /* 0x0008640001097983 */ /* 0x000ee80000300800 */
[----:B------:R-:W4:Y:S04]  /*2adc0*/  LDL.LU R8, [R1+0x85c] ;  /* 0x00085c0001087983 */ /* 0x000f280000300800 */
[----:B------:R-:W2:Y:S01]  /*2add0*/  LDL.LU R6, [R1+0x854] ;  /* 0x0008540001067983 */ /* 0x000ea20000300800 */
[----:B---3--:R-:W-:-:S02]  /*2ade0*/  LOP3.LUT R9, R9, 0xffff, RZ, 0xc0, !PT ;  /* 0x0000ffff09097812 */ /* 0x008fc400078ec0ff */
[----:B----4-:R-:W-:Y:S02]  /*2adf0*/  LOP3.LUT R8, R8, 0xffff, RZ, 0xc0, !PT ;  /* 0x0000ffff08087812 */ /* 0x010fe400078ec0ff */
[----:B--2---:R-:W-:Y:S02]  /*2ae00*/  LOP3.LUT R7, R6, 0xffff, RZ, 0xc0, !PT ;  /* 0x0000ffff06077812 */ /* 0x004fe400078ec0ff */
[----:B------:R-:W-:Y:S02]  /*2ae10*/  LOP3.LUT R6, R11, 0xffff, RZ, 0xc0, !PT ;  /* 0x0000ffff0b067812 */ /* 0x000fe400078ec0ff */
[----:B------:R-:W-:Y:S02]  /*2ae20*/  PRMT R11, R9, 0x3340, R8 ;  /* 0x00003340090b7816 */ /* 0x000fe40000000008 */
[----:B------:R-:W-:Y:S02]  /*2ae30*/  PRMT R8, R139, 0x5410, R138 ;  /* 0x000054108b087816 */ /* 0x000fe4000000008a */
[----:B------:R-:W-:Y:S01]  /*2ae40*/  PRMT R9, R123, 0x5410, R134 ;  /* 0x000054107b097816 */ /* 0x000fe20000000086 */
[----:B------:R-:W2:Y:S04]  /*2ae50*/  LDL.LU R138, [R1+0x1e80] ;  /* 0x001e8000018a7983 */ /* 0x000ea80000300800 */
[----:B------:R-:W3:Y:S04]  /*2ae60*/  LDL.LU R139, [R1+0x1e7c] ;  /* 0x001e7c00018b7983 */ /* 0x000ee80000300800 */
[----:B------:R-:W4:Y:S04]  /*2ae70*/  LDL.LU R134, [R1+0x1e78] ;  /* 0x001e780001867983 */ /* 0x000f280000300800 */
[----:B------:R-:W4:Y:S01]  /*2ae80*/  LDL.LU R123, [R1+0x1e74] ;  /* 0x001e7400017b7983 */ /* 0x000f220000300800 */
[----:B------:R-:W-:-:S02]  /*2ae90*/  PRMT R6, R7, 0x3340, R6 ;  /* 0x0000334007067816 */ /* 0x000fc40000000006 */
[----:B------:R-:W-:Y:S02]  /*2aea0*/  PRMT R10, R133, 0x5410, R10 ;  /* 0x00005410850a7816 */ /* 0x000fe4000000000a */
[----:B------:R-:W4:Y:S01]  /*2aeb0*/  LDL.LU R133, [R1+0x1e70] ;  /* 0x001e700001857983 */ /* 0x000f220000300800 */
[----:B------:R-:W-:-:S05]  /*2aec0*/  PRMT R11, R11, 0x5410, R6 ;  /* 0x000054100b0b7816 */ /* 0x000fca0000000006 */
[----:B------:R0:W-:Y:S02]  /*2aed0*/  STS.128 [R122+UR58+0x4000], R8 ;  /* 0x004000087a007988 */ /* 0x0001e40008000c3a */
[----:B0-----:R-:W-:Y:S02]  /*2aee0*/  LOP3.LUT R9, R4, 0xffff, RZ, 0xc0, !PT ;  /* 0x0000ffff04097812 */ /* 0x001fe400078ec0ff */
[----:B------:R-:W-:Y:S01]  /*2aef0*/  LOP3.LUT R8, R3, 0xffff, RZ, 0xc0, !PT ;  /* 0x0000ffff03087812 */ /* 0x000fe200078ec0ff */
[----:B------:R-:W4:Y:S01]  /*2af00*/  LDL.LU R122, [R1+0x1e6c] ;  /* 0x001e6c00017a7983 */ /* 0x000f220000300800 */
[----:B--2---:R-:W-:Y:S02]  /*2af10*/  LOP3.LUT R6, R138, 0xffff, RZ, 0xc0, !PT ;  /* 0x0000ffff8a067812 */ /* 0x004fe400078ec0ff */
[----:B---3--:R-:W-:Y:S02]  /*2af20*/  LOP3.LUT R7, R139, 0xffff, RZ, 0xc0, !PT ;  /* 0x0000ffff8b077812 */ /* 0x008fe400078ec0ff */
[----:B------:R-:W-:-:S02]  /*2af30*/  PRMT R138, R9, 0x3340, R8 ;  /* 0x00003340098a7816 */ /* 0x000fc40000000008 */
[----:B----4-:R-:W-:Y:S02]  /*2af40*/  LOP3.LUT R9, R123, 0xffff, RZ, 0xc0, !PT ;  /* 0x0000ffff7b097812 */ /* 0x010fe400078ec0ff */
[----:B------:R-:W-:Y:S02]  /*2af50*/  LOP3.LUT R8, R134, 0xffff, RZ, 0xc0, !PT ;  /* 0x0000ffff86087812 */ /* 0x000fe400078ec0ff */
[----:B------:R-:W-:Y:S02]  /*2af60*/  PRMT R139, R7, 0x3340, R6 ;  /* 0x00003340078b7816 */ /* 0x000fe40000000006 */
[----:B------:R-:W-:Y:S01]  /*2af70*/  LOP3.LUT R6, R136, 0xffff, RZ, 0xc0, !PT ;  /* 0x0000ffff88067812 */ /* 0x000fe200078ec0ff */
[----:B------:R-:W2:Y:S01]  /*2af80*/  LDL.LU R123, [R1+0x1e68] ;  /* 0x001e6800017b7983 */ /* 0x000ea20000300800 */
[----:B------:R-:W-:-:S03]  /*2af90*/  PRMT R136, R9, 0x3340, R8 ;  /* 0x0000334009887816 */ /* 0x000fc60000000008 */
[----:B------:R-:W3:Y:S01]  /*2afa0*/  LDL.LU R134, [R1+0x1e64] ;  /* 0x001e640001867983 */ /* 0x000ee20000300800 */
[----:B------:R-:W-:-:S03]  /*2afb0*/  LOP3.LUT R9, R135, 0xffff, RZ, 0xc0, !PT ;  /* 0x0000ffff87097812 */ /* 0x000fc600078ec0ff */
[----:B------:R-:W4:Y:S04]  /*2afc0*/  LDL.LU R135, [R1+0x1e60] ;  /* 0x001e600001877983 */ /* 0x000f280000300800 */
[----:B------:R-:W3:Y:S01]  /*2afd0*/  LDL R3, [R1+0x18c0] ;  /* 0x0018c00001037983 */ /* 0x000ee20000100800 */
[----:B------:R-:W-:-:S03]  /*2afe0*/  LOP3.LUT R8, R0, 0xffff, RZ, 0xc0, !PT ;  /* 0x0000ffff00087812 */ /* 0x000fc600078ec0ff */
[----:B------:R-:W4:Y:S01]  /*2aff0*/  LDL.LU R0, [R1+0x1e5c] ;  /* 0x001e5c0001007983 */ /* 0x000f220000300800 */
        /* <DEDUP_REMOVED lines=9> */
[----:B------:R-:W-:Y:S02]  /*2b090*/  LOP3.LUT R6, R140, 0xffff, RZ, 0xc0, !PT ;  /* 0x0000ffff8c067812 */ /* 0x000fe400078ec0ff */
[----:B------:R-:W-:Y:S01]  /*2b0a0*/  PRMT R11, R9, 0x3340, R8 ;  /* 0x00003340090b7816 */ /* 0x000fe20000000008 */
[----:B------:R-:W4:Y:S01]  /*2b0b0*/  LDL.LU R14, [R1+0x1e58] ;  /* 0x001e5800010e7983 */ /* 0x000f220000300800 */
[----:B------:R-:W-:Y:S02]  /*2b0c0*/  PRMT R6, R7, 0x3340, R6 ;  /* 0x0000334007067816 */ /* 0x000fe40000000006 */
[----:B------:R-:W-:-:S02]  /*2b0d0*/  PRMT R8, R138, 0x5410, R139 ;  /* 0x000054108a087816 */ /* 0x000fc4000000008b */
[----:B------:R-:W-:Y:S02]  /*2b0e0*/  PRMT R9, R136, 0x5410, R137 ;  /* 0x0000541088097816 */ /* 0x000fe40000000089 */
[----:B------:R-:W-:Y:S02]  /*2b0f0*/  PRMT R10, R4, 0x5410, R10 ;  /* 0x00005410040a7816 */ /* 0x000fe4000000000a */
[----:B------:R-:W-:Y:S02]  /*2b100*/  PRMT R11, R11, 0x5410, R6 ;  /* 0x000054100b0b7816 */ /* 0x000fe40000000006 */
[----:B------:R-:W-:Y:S01]  /*2b110*/  LOP3.LUT R6, R122, 0xffff, RZ, 0xc0, !PT ;  /* 0x0000ffff7a067812 */ /* 0x000fe200078ec0ff */
[----:B------:R-:W0:Y:S02]  /*2b120*/  S2R R145, SR_TID.X ;  /* 0x0000000000917919 */ /* 0x000e240000002100 */
[----:B0-----:R-:W-:Y:S02]  /*2b130*/  LOP3.LUT R145, R145, 0x7f, RZ, 0xc0, !PT ;  /* 0x0000007f91917812 */ /* 0x001fe400078ec0ff */
[----:B--2---:R-:W-:Y:S01]  /*2b140*/  LOP3.LUT R7, R123, 0xffff, RZ, 0xc0, !PT ;  /* 0x0000ffff7b077812 */ /* 0x004fe200078ec0ff */
[----:B---3--:R4:W-:Y:S03]  /*2b150*/  STS.128 [R3+UR58], R8 ;  /* 0x0000000803007988 */ /* 0x0089e60008000c3a */
[----:B------:R-:W-:-:S02]  /*2b160*/  PRMT R123, R7, 0x3340, R6 ;  /* 0x00003340077b7816 */ /* 0x000fc40000000006 */
[----:B------:R-:W-:Y:S02]  /*2b170*/  LOP3.LUT R7, R121, 0xffff, RZ, 0xc0, !PT ;  /* 0x0000ffff79077812 */ /* 0x000fe400078ec0ff */
[----:B------:R-:W-:-:S04]  /*2b180*/  LOP3.LUT R6, R120, 0xffff, RZ, 0xc0, !PT ;  /* 0x0000ffff78067812 */ /* 0x000fc800078ec0ff */
[----:B------:R-:W-:Y:S02]  /*2b190*/  PRMT R121, R7, 0x3340, R6 ;  /* 0x0000334007797816 */ /* 0x000fe40000000006 */
[----:B----4-:R-:W-:Y:S02]  /*2b1a0*/  LOP3.LUT R9, R135, 0xffff, RZ, 0xc0, !PT ;  /* 0x0000ffff87097812 */ /* 0x010fe400078ec0ff */
[----:B------:R-:W-:-:S04]  /*2b1b0*/  LOP3.LUT R8, R134, 0xffff, RZ, 0xc0, !PT ;  /* 0x0000ffff86087812 */ /* 0x000fc800078ec0ff */
[----:B------:R-:W-:Y:S02]  /*2b1c0*/  PRMT R122, R9, 0x3340, R8 ;  /* 0x00003340097a7816 */ /* 0x000fe40000000008 */
[----:B------:R-:W-:Y:S02]  /*2b1d0*/  LOP3.LUT R9, R133, 0xffff, RZ, 0xc0, !PT ;  /* 0x0000ffff85097812 */ /* 0x000fe400078ec0ff */
[----:B------:R-:W-:Y:S02]  /*2b1e0*/  LOP3.LUT R8, R132, 0xffff, RZ, 0xc0, !PT ;  /* 0x0000ffff84087812 */ /* 0x000fe400078ec0ff */
[----:B------:R-:W-:Y:S02]  /*2b1f0*/  LOP3.LUT R7, R129, 0xffff, RZ, 0xc0, !PT ;  /* 0x0000ffff81077812 */ /* 0x000fe400078ec0ff */
[----:B------:R-:W-:Y:S02]  /*2b200*/  LOP3.LUT R6, R128, 0xffff, RZ, 0xc0, !PT ;  /* 0x0000ffff80067812 */ /* 0x000fe400078ec0ff */
[----:B------:R-:W-:-:S02]  /*2b210*/  PRMT R120, R9, 0x3340, R8 ;  /* 0x0000334009787816 */ /* 0x000fc40000000008 */
[----:B------:R-:W-:Y:S02]  /*2b220*/  LOP3.LUT R9, R131, 0xffff, RZ, 0xc0, !PT ;  /* 0x0000ffff83097812 */ /* 0x000fe400078ec0ff */
[----:B------:R-:W-:Y:S02]  /*2b230*/  LOP3.LUT R8, R130, 0xffff, RZ, 0xc0, !PT ;  /* 0x0000ffff82087812 */ /* 0x000fe400078ec0ff */
[----:B------:R-:W-:Y:S02]  /*2b240*/  PRMT R10, R7, 0x3340, R6 ;  /* 0x00003340070a7816 */ /* 0x000fe40000000006 */
[----:B------:R-:W-:Y:S02]  /*2b250*/  LOP3.LUT R7, R125, 0xffff, RZ, 0xc0, !PT ;  /* 0x0000ffff7d077812 */ /* 0x000fe400078ec0ff */
[----:B------:R-:W-:Y:S02]  /*2b260*/  LOP3.LUT R6, R124, 0xffff, RZ, 0xc0, !PT ;  /* 0x0000ffff7c067812 */ /* 0x000fe400078ec0ff */
[----:B------:R-:W-:-:S02]  /*2b270*/  PRMT R4, R9, 0x3340, R8 ;  /* 0x0000334009047816 */ /* 0x000fc40000000008 */
[----:B------:R-:W-:Y:S02]  /*2b280*/  LOP3.LUT R9, R127, 0xffff, RZ, 0xc0, !PT ;  /* 0x0000ffff7f097812 */ /* 0x000fe400078ec0ff */
[----:B------:R-:W-:Y:S02]  /*2b290*/  LOP3.LUT R8, R126, 0xffff, RZ, 0xc0, !PT ;  /* 0x0000ffff7e087812 */ /* 0x000fe400078ec0ff */
[----:B------:R-:W-:Y:S02]  /*2b2a0*/  PRMT R6, R7, 0x3340, R6 ;  /* 0x0000334007067816 */ /* 0x000fe40000000006 */
[----:B------:R-:W-:Y:S02]  /*2b2b0*/  PRMT R11, R9, 0x3340, R8 ;  /* 0x00003340090b7816 */ /* 0x000fe40000000008 */
[----:B------:R-:W-:Y:S02]  /*2b2c0*/  PRMT R8, R122, 0x5410, R123 ;  /* 0x000054107a087816 */ /* 0x000fe4000000007b */
[----:B------:R-:W-:-:S02]  /*2b2d0*/  PRMT R9, R120, 0x5410, R121 ;  /* 0x0000541078097816 */ /* 0x000fc40000000079 */
[----:B------:R-:W-:Y:S02]  /*2b2e0*/  PRMT R10, R4, 0x5410, R10 ;  /* 0x00005410040a7816 */ /* 0x000fe4000000000a */
[----:B------:R-:W-:-:S05]  /*2b2f0*/  PRMT R11, R11, 0x5410, R6 ;  /* 0x000054100b0b7816 */ /* 0x000fca0000000006 */
[----:B------:R0:W-:Y:S04]  /*2b300*/  STS.128 [R3+UR58+0x4000], R8 ;  /* 0x0040000803007988 */ /* 0x0001e80008000c3a */
[----:B------:R-:W-:Y:S04]  /*2b310*/  STS.U8 [R47+UR58+0x8000], R119 ;  /* 0x008000772f007988 */ /* 0x000fe8000800003a */
        /* <DEDUP_REMOVED lines=26> */
[----:B------:R-:W-:Y:S01]  /*2b4c0*/  STS.U8 [R47+UR58+0xec00], R92 ;  /* 0x00ec005c2f007988 */ /* 0x000fe2000800003a */
[----:B------:R-:W-:-:S03]  /*2b4d0*/  LOP3.LUT R4, R145, 0x10, RZ, 0x3c, !PT ;  /* 0x0000001091047812 */ /* 0x000fc600078e3cff */
        /* <DEDUP_REMOVED lines=32> */
[----:B0-----:R-:W-:-:S03]  /*2b6e0*/  LOP3.LUT R3, R145, 0x20, RZ, 0x3c, !PT ;  /* 0x0000002091037812 */ /* 0x001fc600078e3cff */
[----:B------:R-:W-:Y:S01]  /*2b6f0*/  STS.U8 [R4+UR58+0xf080], R59 ;  /* 0x00f0803b04007988 */ /* 0x000fe2000800003a */
[----:B------:R-:W0:Y:S03]  /*2b700*/  S2R R145, SR_TID.X ;  /* 0x0000000000917919 */ /* 0x000e260000002100 */
[----:B------:R-:W-:Y:S04]  /*2b710*/  STS.U8 [R4+UR58+0xf480], R58 ;  /* 0x00f4803a04007988 */ /* 0x000fe8000800003a */
[----:B------:R-:W-:Y:S04]  /*2b720*/  STS.U8 [R4+UR58+0xf880], R57 ;  /* 0x00f8803904007988 */ /* 0x000fe8000800003a */
[----:B------:R1:W-:Y:S04]  /*2b730*/  STS.U8 [R4+UR58+0xfc80], R56 ;  /* 0x00fc803804007988 */ /* 0x0003e8000800003a */
        /* <DEDUP_REMOVED lines=30> */
[----:B------:R-:W-:Y:S04]  /*2b920*/  STS.U8 [R3+UR58+0xf500], R231 ;  /* 0x00f500e703007988 */ /* 0x000fe8000800003a */
[----:B------:R-:W-:Y:S04]  /*2b930*/  STS.U8 [R3+UR58+0xf900], R230 ;  /* 0x00f900e603007988 */ /* 0x000fe8000800003a */
[----:B------:R0:W-:Y:S04]  /*2b940*/  STS.U8 [R3+UR58+0xfd00], R229 ;  /* 0x00fd00e503007988 */ /* 0x0001e8000800003a */
[----:B-1----:R-:W2:Y:S01]  /*2b950*/  LDL.LU R4, [R1+0x994] ;  /* 0x0009940001047983 */ /* 0x002ea20000300800 */
[----:B0-----:R-:W-:Y:S01]  /*2b960*/  LOP3.LUT R3, R145, 0x30, RZ, 0x3c, !PT ;  /* 0x0000003091037812 */ /* 0x001fe200078e3cff */
[----:B------:R-:W-:-:S02]  /*2b970*/  IMAD.MOV.U32 R145, RZ, RZ, R147 ;  /* 0x000000ffff917224 */ /* 0x000fc400078e0093 */
[----:B------:R-:W-:Y:S02]  /*2b980*/  IMAD.MOV.U32 R147, RZ, RZ, R0 ;  /* 0x000000ffff937224 */ /* 0x000fe400078e0000 */
[----:B------:R-:W0:Y:S01]  /*2b990*/  S2R R0, SR_TID.X ;  /* 0x0000000000007919 */ /* 0x000e220000002100 */
        /* <DEDUP_REMOVED lines=30> */
[----:B------:R-:W-:Y:S01]  /*2bb80*/  STS.U8 [R3+UR58+0xf580], R199 ;  /* 0x00f580c703007988 */ /* 0x000fe2000800003a */
[----:B------:R-:W-:-:S03]  /*2bb90*/  LOP3.LUT R0, R0, 0x40, RZ, 0x3c, !PT ;  /* 0x0000004000007812 */ /* 0x000fc600078e3cff */
        /* <DEDUP_REMOVED lines=33> */
[----:B------:R1:W-:Y:S04]  /*2bdb0*/  STS.U8 [R0+UR58+0xfe00], R165 ;  /* 0x00fe00a500007988 */ /* 0x0003e8000800003a */
[----:B0-----:R-:W3:Y:S04]  /*2bdc0*/  LDL.LU R3, [R1+0x98c] ;  /* 0x00098c0001037983 */ /* 0x001ee80000300800 */
[----:B-1----:R-:W4:Y:S04]  /*2bdd0*/  LDL.LU R0, [R1+0x998] ;  /* 0x0009980001007983 */ /* 0x002f280000300800 */
[----:B------:R-:W3:Y:S04]  /*2bde0*/  LDL.LU R227, [R1+0x954] ;  /* 0x0009540001e37983 */ /* 0x000ee80000300800 */
[----:B------:R-:W3:Y:S04]  /*2bdf0*/  LDL.LU R226, [R1+0x94c] ;  /* 0x00094c0001e27983 */ /* 0x000ee80000300800 */
[----:B------:R-:W2:Y:S04]  /*2be00*/  LDL.LU R225, [R1+0x958] ;  /* 0x0009580001e17983 */ /* 0x000ea80000300800 */
        /* <DEDUP_REMOVED lines=11> */
[----:B------:R-:W4:Y:S04]  /*2bec0*/  LDL R7, [R1+0x13bc] ;  /* 0x0013bc0001077983 */ /* 0x000f280000100800 */
[----:B------:R-:W4:Y:S04]  /*2bed0*/  LDL R6, [R1+0x13c0] ;  /* 0x0013c00001067983 */ /* 0x000f280000100800 */
[----:B------:R-:W2:Y:S04]  /*2bee0*/  LDL R49, [R1+0x13b8] ;  /* 0x0013b80001317983 */ /* 0x000ea80000100800 */
[----:B------:R-:W3:Y:S04]  /*2bef0*/  LDL R56, [R1+0x13b4] ;  /* 0x0013b40001387983 */ /* 0x000ee80000100800 */
        /* <DEDUP_REMOVED lines=8> */
[----:B------:R-:W3:Y:S04]  /*2bf80*/  LDL.LU R213, [R1+0x8d8] ;  /* 0x0008d80001d57983 */ /* 0x000ee80000300800 */
[----:B------:R-:W3:Y:S04]  /*2bf90*/  LDL.LU R212, [R1+0x8d0] ;  /* 0x0008d00001d47983 */ /* 0x000ee80000300800 */
[----:B------:R-:W3:Y:S04]  /*2bfa0*/  LDL.LU R211, [R1+0x8c8] ;  /* 0x0008c80001d37983 */ /* 0x000ee80000300800 */
[----:B------:R-:W3:Y:S04]  /*2bfb0*/  LDL R58, [R1+0x12fc] ;  /* 0x0012fc00013a7983 */ /* 0x000ee80000100800 */
[----:B------:R-:W3:Y:S01]  /*2bfc0*/  LDL R57, [R1+0x1300] ;  /* 0x0013000001397983 */ /* 0x000ee20000100800 */
        /* <DEDUP_REMOVED lines=34> */
[----:B------:R-:W-:Y:S01]  /*2c1f0*/  PRMT R176, RZ, 0x7610, R176 ;  /* 0x00007610ffb07816 */ /* 0x000fe200000000b0 */
[----:B------:R-:W3:Y:S04]  /*2c200*/  LDL R64, [R1+0xbc8] ;  /* 0x000bc80001407983 */ /* 0x000ee80000100800 */
[----:B------:R-:W3:Y:S04]  /*2c210*/  LDL R63, [R1+0xb90] ;  /* 0x000b9000013f7983 */ /* 0x000ee80000100800 */
[----:B------:R-:W3:Y:S04]  /*2c220*/  LDL R62, [R1+0xb94] ;  /* 0x000b9400013e7983 */ /* 0x000ee80000100800 */
[----:B------:R-:W3:Y:S04]  /*2c230*/  LDL R61, [R1+0xb88] ;  /* 0x000b8800013d7983 */ /* 0x000ee80000100800 */
[----:B----4-:R2:W4:Y:S02]  /*2c240*/  @!P0 LDG.E.U8 R210, desc[UR56][R6.64] ;  /* 0x0000003806d28981 */ /* 0x010524000c1e1100 */
[----:B--2---:R-:W-:-:S02]  /*2c250*/  @!P0 IMAD.MOV.U32 R6, RZ, RZ, R49 ;  /* 0x000000ffff068224 */ /* 0x004fc400078e0031 */
[----:B------:R-:W2:Y:S01]  /*2c260*/  LDL R49, [R1+0x12f8] ;  /* 0x0012f80001317983 */ /* 0x000ea20000100800 */
[----:B---3--:R-:W-:-:S03]  /*2c270*/  @!P0 IMAD.MOV.U32 R7, RZ, RZ, R56 ;  /* 0x000000ffff078224 */ /* 0x008fc600078e0038 */
[----:B------:R-:W3:Y:S04]  /*2c280*/  LDL R56, [R1+0x12f4] ;  /* 0x0012f40001387983 */ /* 0x000ee80000100800 */
[----:B------:R0:W4:Y:S02]  /*2c290*/  @!P0 LDG.E.U8 R209, desc[UR56][R6.64] ;  /* 0x0000003806d18981 */ /* 0x000124000c1e1100 */
[----:B0-----:R-:W-:Y:S02]  /*2c2a0*/  @!P0 IMAD.MOV.U32 R6, RZ, RZ, R59 ;  /* 0x000000ffff068224 */ /* 0x001fe400078e003b */
[----:B------:R-:W-:Y:S01]  /*2c2b0*/  @!P0 IMAD.MOV.U32 R7, RZ, RZ, R60 ;  /* 0x000000ffff078224 */ /* 0x000fe200078e003c */
[----:B------:R-:W4:Y:S04]  /*2c2c0*/  LDL R59, [R1+0x1240] ;  /* 0x00124000013b7983 */ /* 0x000f280000100800 */
[----:B------:R-:W4:Y:S04]  /*2c2d0*/  LDL R60, [R1+0x123c] ;  /* 0x00123c00013c7983 */ /* 0x000f280000100800 */
[----:B------:R0:W4:Y:S02]  /*2c2e0*/  @!P0 LDG.E.U8 R208, desc[UR56][R6.64] ;  /* 0x0000003806d08981 */ /* 0x000124000c1e1100 */
[----:B0-----:R-:W-:-:S02]  /*2c2f0*/  @!P0 IMAD.MOV.U32 R6, RZ, RZ, R54 ;  /* 0x000000ffff068224 */ /* 0x001fc400078e0036 */
        /* <DEDUP_REMOVED lines=23> */
[----:B------:R4:W3:Y:S02]  /*2c470*/  @!P0 LDG.E.U8 R203, desc[UR56][R6.64] ;  /* 0x0000003806cb8981 */ /* 0x0008e4000c1e1100 */
[----:B----4-:R-:W-:Y:S02]  /*2c480*/  @!P0 IMAD.MOV.U32 R6, RZ, RZ, R54 ;  /* 0x000000ffff068224 */ /* 0x010fe400078e0036 */
        /* <DEDUP_REMOVED lines=131> */
[----:B------:R-:W-:Y:S01]  /*2ccc0*/  PRMT R175, RZ, 0x7610, R175 ;  /* 0x00007610ffaf7816 */ /* 0x000fe200000000af */
[----:B------:R-:W4:Y:S04]  /*2ccd0*/  LDL R58, [R1+0xadc] ;  /* 0x000adc00013a7983 */ /* 0x000f280000100800 */
[----:B------:R2:W4:Y:S04]  /*2cce0*/  @!P0 LDG.E.U8 R176, desc[UR56][R6.64] ;  /* 0x0000003806b08981 */ /* 0x000528000c1e1100 */
[----:B------:R-:W4:Y:S01]  /*2ccf0*/  LDL R57, [R1+0xa98] ;  /* 0x000a980001397983 */ /* 0x000f220000100800 */
[----:B--2---:R-:W-:-:S03]  /*2cd00*/  @!P0 IMAD.MOV.U32 R6, RZ, RZ, R49 ;  /* 0x000000ffff068224 */ /* 0x004fc600078e0031 */
[----:B------:R-:W2:Y:S01]  /*2cd10*/  LDL R49, [R1+0xbcc] ;  /* 0x000bcc0001317983 */ /* 0x000ea20000100800 */
[----:B---3--:R-:W-:-:S03]  /*2cd20*/  @!P0 IMAD.MOV.U32 R7, RZ, RZ, R56 ;  /* 0x000000ffff078224 */ /* 0x008fc600078e0038 */
[----:B------:R-:W3:Y:S01]  /*2cd30*/  LDL R56, [R1+0xa9c] ;  /* 0x000a9c0001387983 */ /* 0x000ee20000100800 */
[----:B------:R-:W-:-:S03]  /*2cd40*/  PRMT R174, RZ, 0x7610, R174 ;  /* 0x00007610ffae7816 */ /* 0x000fc600000000ae */
[----:B------:R4:W3:Y:S01]  /*2cd50*/  @!P0 LDG.E.U8 R175, desc[UR56][R6.64] ;  /* 0x0000003806af8981 */ /* 0x0008e2000c1e1100 */
[----:B------:R-:W-:Y:S02]  /*2cd60*/  PRMT R173, RZ, 0x7610, R173 ;  /* 0x00007610ffad7816 */ /* 0x000fe400000000ad */
[----:B------:R-:W-:Y:S01]  /*2cd70*/  PRMT R172, RZ, 0x7610, R172 ;  /* 0x00007610ffac7816 */ /* 0x000fe200000000ac */
        /* <DEDUP_REMOVED lines=16> */
[----:B------:R-:W2:Y:S04]  /*2ce80*/  LDL R49, [R1+0x99c] ;  /* 0x00099c0001317983 */ /* 0x000ea80000100800 */
[----:B------:R-:W2:Y:S01]  /*2ce90*/  LDL.LU R228, [R1+0x95c] ;  /* 0x00095c0001e47983 */ /* 0x000ea20000300800 */
[----:B------:R-:W0:Y:S01]  /*2cea0*/  S2R R143, SR_TID.X ;  /* 0x00000000008f7919 */ /* 0x000e220000002100 */
[----:B------:R-:W-:Y:S01]  /*2ceb0*/  PRMT R171, RZ, 0x7610, R171 ;  /* 0x00007610ffab7816 */ /* 0x000fe200000000ab */
[----:B------:R-:W-:Y:S01]  /*2cec0*/  @!P0 IMAD.MOV.U32 R7, RZ, RZ, R64 ;  /* 0x000000ffff078224 */ /* 0x000fe200078e0040 */
[----:B------:R-:W-:-:S04]  /*2ced0*/  PRMT R170, RZ, 0x7610, R170 ;  /* 0x00007610ffaa7816 */ /* 0x000fc800000000aa */
[----:B------:R1:W2:Y:S01]  /*2cee0*/  @!P0 LDG.E.U8 R171, desc[UR56][R6.64] ;  /* 0x0000003806ab8981 */ /* 0x0002a2000c1e1100 */
[----:B------:R-:W-:Y:S01]  /*2cef0*/  PRMT R169, RZ, 0x7610, R169 ;  /* 0x00007610ffa97816 */ /* 0x000fe200000000a9 */
[----:B-1----:R-:W-:Y:S02]  /*2cf00*/  @!P0 IMAD.MOV.U32 R6, RZ, RZ, R62 ;  /* 0x000000ffff068224 */ /* 0x002fe400078e003e */
[----:B------:R-:W-:-:S05]  /*2cf10*/  @!P0 IMAD.MOV.U32 R7, RZ, RZ, R63 ;  /* 0x000000ffff078224 */ /* 0x000fca00078e003f */
[----:B------:R1:W2:Y:S01]  /*2cf20*/  @!P0 LDG.E.U8 R170, desc[UR56][R6.64] ;  /* 0x0000003806aa8981 */ /* 0x0002a2000c1e1100 */
[----:B------:R-:W-:Y:S01]  /*2cf30*/  PRMT R168, RZ, 0x7610, R168 ;  /* 0x00007610ffa87816 */ /* 0x000fe200000000a8 */
[----:B-1----:R-:W-:Y:S02]  /*2cf40*/  @!P0 IMAD.MOV.U32 R6, RZ, RZ, R60 ;  /* 0x000000ffff068224 */ /* 0x002fe400078e003c */
[----:B------:R-:W-:-:S05]  /*2cf50*/  @!P0 IMAD.MOV.U32 R7, RZ, RZ, R61 ;  /* 0x000000ffff078224 */ /* 0x000fca00078e003d */
[----:B------:R1:W2:Y:S01]  /*2cf60*/  @!P0 LDG.E.U8 R169, desc[UR56][R6.64] ;  /* 0x0000003806a98981 */ /* 0x0002a2000c1e1100 */
[----:B------:R-:W-:Y:S01]  /*2cf70*/  PRMT R167, RZ, 0x7610, R167 ;  /* 0x00007610ffa77816 */ /* 0x000fe200000000a7 */
[----:B-1----:R-:W-:Y:S02]  /*2cf80*/  @!P0 IMAD.MOV.U32 R6, RZ, RZ, R58 ;  /* 0x000000ffff068224 */ /* 0x002fe400078e003a */
[----:B------:R-:W-:Y:S01]  /*2cf90*/  @!P0 IMAD.MOV.U32 R7, RZ, RZ, R59 ;  /* 0x000000ffff078224 */ /* 0x000fe200078e003b */
[----:B------:R-:W-:Y:S02]  /*2cfa0*/  PRMT R166, RZ, 0x7610, R166 ;  /* 0x00007610ffa67816 */ /* 0x000fe400000000a6 */
[----:B0-----:R-:W-:Y:S02]  /*2cfb0*/  LOP3.LUT R143, R143, 0x7f, RZ, 0xc0, !PT ;  /* 0x0000007f8f8f7812 */ /* 0x001fe400078ec0ff */
[----:B------:R-:W-:Y:S01]  /*2cfc0*/  PRMT R165, RZ, 0x7610, R165 ;  /* 0x00007610ffa57816 */ /* 0x000fe200000000a5 */
[----:B------:R-:W2:Y:S04]  /*2cfd0*/  LDL R59, [R1+0xb50] ;  /* 0x000b5000013b7983 */ /* 0x000ea80000100800 */
[----:B------:R3:W2:Y:S04]  /*2cfe0*/  @!P0 LDG.E.U8 R168, desc[UR56][R6.64] ;  /* 0x0000003806a88981 */ /* 0x0006a8000c1e1100 */
[----:B------:R-:W2:Y:S01]  /*2cff0*/  LDL R58, [R1+0xb54] ;  /* 0x000b5400013a7983 */ /* 0x000ea20000100800 */
[----:B---3--:R-:W-:-:S02]  /*2d000*/  @!P0 IMAD.MOV.U32 R6, RZ, RZ, R56 ;  /* 0x000000ffff068224 */ /* 0x008fc400078e0038 */
[----:B------:R-:W-:Y:S01]  /*2d010*/  @!P0 IMAD.MOV.U32 R7, RZ, RZ, R57 ;  /* 0x000000ffff078224 */ /* 0x000fe200078e0039 */
[----:B------:R-:W-:Y:S01]  /*2d020*/  LOP3.LUT R48, R143, 0x50, RZ, 0x3c, !PT ;  /* 0x000000508f307812 */ /* 0x000fe200078e3cff */
[----:B------:R-:W3:Y:S04]  /*2d030*/  LDL R57, [R1+0xb10] ;  /* 0x000b100001397983 */ /* 0x000ee80000100800 */
[----:B------:R4:W3:Y:S04]  /*2d040*/  @!P0 LDG.E.U8 R167, desc[UR56][R6.64] ;  /* 0x0000003806a78981 */ /* 0x0008e8000c1e1100 */
[----:B------:R-:W3:Y:S01]  /*2d050*/  LDL R56, [R1+0xb14] ;  /* 0x000b140001387983 */ /* 0x000ee20000100800 */
[----:B----4-:R-:W-:-:S02]  /*2d060*/  @!P0 IMAD.MOV.U32 R6, RZ, RZ, R54 ;  /* 0x000000ffff068224 */ /* 0x010fc400078e0036 */
[----:B------:R-:W-:Y:S01]  /*2d070*/  @!P0 IMAD.MOV.U32 R7, RZ, RZ, R55 ;  /* 0x000000ffff078224 */ /* 0x000fe200078e0037 */
[----:B------:R0:W-:Y:S04]  /*2d080*/  STS.U8 [R48+UR58+0x8280], R164 ;  /* 0x008280a430007988 */ /* 0x0001e8000800003a */
[----:B------:R-:W4:Y:S04]  /*2d090*/  LDL R55, [R1+0xad0] ;  /* 0x000ad00001377983 */ /* 0x000f280000100800 */
[----:B------:R1:W4:Y:S04]  /*2d0a0*/  @!P0 LDG.E.U8 R166, desc[UR56][R6.64] ;  /* 0x0000003806a68981 */ /* 0x000328000c1e1100 */
[----:B------:R-:W4:Y:S01]  /*2d0b0*/  LDL R54, [R1+0xad4] ;  /* 0x000ad40001367983 */ /* 0x000f220000100800 */
[----:B-1----:R-:W-:-:S02]  /*2d0c0*/  @!P0 IMAD.MOV.U32 R6, RZ, RZ, R52 ;  /* 0x000000ffff068224 */ /* 0x002fc400078e0034 */
[----:B------:R-:W-:Y:S01]  /*2d0d0*/  @!P0 IMAD.MOV.U32 R7, RZ, RZ, R53 ;  /* 0x000000ffff078224 */ /* 0x000fe200078e0035 */
[----:B0-----:R-:W-:Y:S01]  /*2d0e0*/  PRMT R164, RZ, 0x7610, R164 ;  /* 0x00007610ffa47816 */ /* 0x001fe200000000a4 */
[----:B------:R0:W-:Y:S04]  /*2d0f0*/  STS.U8 [R48+UR58+0x8680], R163 ;  /* 0x008680a330007988 */ /* 0x0001e8000800003a */
[----:B------:R1:W4:Y:S04]  /*2d100*/  @!P0 LDG.E.U8 R165, desc[UR56][R6.64] ;  /* 0x0000003806a58981 */ /* 0x000328000c1e1100 */
[----:B------:R-:W4:Y:S04]  /*2d110*/  LDL R53, [R1+0xa90] ;  /* 0x000a900001357983 */ /* 0x000f280000100800 */
        /* <DEDUP_REMOVED lines=8> */
[----:B-1----:R-:W-:Y:S01]  /*2d1a0*/  @!P0 IMAD.MOV.U32 R7, RZ, RZ, R0 ;  /* 0x000000ffff078224 */ /* 0x002fe200078e0000 */
[----:B0-----:R-:W-:-:S02]  /*2d1b0*/  PRMT R162, RZ, 0x7610, R162 ;  /* 0x00007610ffa27816 */ /* 0x001fc400000000a2 */
[----:B------:R0:W-:Y:S02]  /*2d1c0*/  STS.U8 [R48+UR58+0x8e80], R161 ;  /* 0x008e80a130007988 */ /* 0x0001e4000800003a */
[----:B0-----:R-:W-:Y:S01]  /*2d1d0*/  PRMT R161, RZ, 0x7610, R161 ;  /* 0x00007610ffa17816 */ /* 0x001fe200000000a1 */
[----:B--2---:R-:W-:Y:S02]  /*2d1e0*/  @!P0 IMAD.MOV.U32 R6, RZ, RZ, R49 ;  /* 0x000000ffff068224 */ /* 0x004fe400078e0031 */
[----:B------:R-:W2:Y:S04]  /*2d1f0*/  LDL R49, [R1+0xa14] ;  /* 0x000a140001317983 */ /* 0x000ea80000100800 */
[----:B------:R0:W2:Y:S04]  /*2d200*/  @!P0 LDG.E.U8 R163, desc[UR56][R6.64] ;  /* 0x0000003806a38981 */ /* 0x0000a8000c1e1100 */
[----:B------:R1:W-:Y:S01]  /*2d210*/  STL [R1+0x191c], R0 ;  /* 0x00191c0001007387 */ /* 0x0003e20000100800 */
[----:B0-----:R-:W-:-:S02]  /*2d220*/  @!P0 IMAD.MOV.U32 R6, RZ, RZ, R228 ;  /* 0x000000ffff068224 */ /* 0x001fc400078e00e4 */
[----:B------:R-:W-:Y:S01]  /*2d230*/  @!P0 IMAD.MOV.U32 R7, RZ, RZ, R225 ;  /* 0x000000ffff078224 */ /* 0x000fe200078e00e1 */
[----:B-1----:R-:W2:Y:S04]  /*2d240*/  LDL.LU R0, [R1+0x9c8] ;  /* 0x0009c80001007983 */ /* 0x002ea80000300800 */
[----:B------:R-:W-:Y:S04]  /*2d250*/  STL [R1+0x1958], R228 ;  /* 0x001958e401007387 */ /* 0x000fe80000100800 */
[----:B------:R0:W-:Y:S04]  /*2d260*/  STL [R1+0x1920], R225 ;  /* 0x001920e101007387 */ /* 0x0001e80000100800 */
[----:B------:R1:W2:Y:S04]  /*2d270*/  @!P0 LDG.E.U8 R162, desc[UR56][R6.64] ;  /* 0x0000003806a28981 */ /* 0x0002a8000c1e1100 */
[----:B0-----:R-:W2:Y:S01]  /*2d280*/  LDL.LU R225, [R1+0x9d0] ;  /* 0x0009d00001e17983 */ /* 0x001ea20000300800 */
[----:B-1----:R-:W-:-:S02]  /*2d290*/  @!P0 IMAD.MOV.U32 R6, RZ, RZ, R222 ;  /* 0x000000ffff068224 */ /* 0x002fc400078e00de */
[----:B------:R-:W-:Y:S01]  /*2d2a0*/  @!P0 IMAD.MOV.U32 R7, RZ, RZ, R219 ;  /* 0x000000ffff078224 */ /* 0x000fe200078e00db */
[----:B------:R0:W-:Y:S04]  /*2d2b0*/  STL [R1+0x1928], R222 ;  /* 0x001928de01007387 */ /* 0x0001e80000100800 */
[----:B------:R1:W2:Y:S04]  /*2d2c0*/  @!P0 LDG.E.U8 R161, desc[UR56][R6.64] ;  /* 0x0000003806a18981 */ /* 0x0002a8000c1e1100 */
[----:B0-----:R-:W2:Y:S04]  /*2d2d0*/  LDL.LU R222, [R1+0x9d4] ;  /* 0x0009d40001de7983 */ /* 0x001ea80000300800 */
[----:B------:R0:W-:Y:S01]  /*2d2e0*/  STL [R1+0x1924], R219 ;  /* 0x001924db01007387 */ /* 0x0001e20000100800 */
[----:B-1----:R-:W-:-:S03]  /*2d2f0*/  @!P0 IMAD.MOV.U32 R6, RZ, RZ, R216 ;  /* 0x000000ffff068224 */ /* 0x002fc600078e00d8 */
[----:B0-----:R-:W2:Y:S04]  /*2d300*/  LDL.LU R219, [R1+0x9cc] ;  /* 0x0009cc0001db7983 */ /* 0x001ea80000300800 */
[----:B------:R0:W-:Y:S04]  /*2d310*/  STL [R1+0x1930], R216 ;  /* 0x001930d801007387 */ /* 0x0001e80000100800 */
[----:B0-----:R-:W2:Y:S01]  /*2d320*/  LDL.LU R216, [R1+0xa10] ;  /* 0x000a100001d87983 */ /* 0x001ea20000300800 */
[----:B------:R-:W-:-:S03]  /*2d330*/  @!P0 IMAD.MOV.U32 R7, RZ, RZ, R213 ;  /* 0x000000ffff078224 */ /* 0x000fc600078e00d5 */
[----:B------:R0:W-:Y:S04]  /*2d340*/  STL [R1+0x192c], R213 ;  /* 0x00192cd501007387 */ /* 0x0001e80000100800 */
[----:B0-----:R-:W2:Y:S04]  /*2d350*/  LDL.LU R213, [R1+0xa08] ;  /* 0x000a080001d57983 */ /* 0x001ea80000300800 */
[----:B------:R-:W2:Y:S04]  /*2d360*/  LDL.LU R236, [R1+0x990] ;  /* 0x0009900001ec7983 */ /* 0x000ea80000300800 */
[----:B------:R0:W-:Y:S04]  /*2d370*/  STS.U8 [R48+UR58+0x9280], R160 ;  /* 0x009280a030007988 */ /* 0x0001e8000800003a */
[----:B------:R1:W-:Y:S01]  /*2d380*/  STS.U8 [R48+UR58+0x9680], R159 ;  /* 0x0096809f30007988 */ /* 0x0003e2000800003a */
[----:B0-----:R-:W-:-:S02]  /*2d390*/  PRMT R160, RZ, 0x7610, R160 ;  /* 0x00007610ffa07816 */ /* 0x001fc400000000a0 */
[----:B-1----:R-:W-:-:S04]  /*2d3a0*/  PRMT R159, RZ, 0x7610, R159 ;  /* 0x00007610ff9f7816 */ /* 0x002fc8000000009f */
[----:B------:R0:W2:Y:S04]  /*2d3b0*/  @!P0 LDG.E.U8 R160, desc[UR56][R6.64] ;  /* 0x0000003806a08981 */ /* 0x0000a8000c1e1100 */
[----:B------:R1:W-:Y:S01]  /*2d3c0*/  STS.U8 [R48+UR58+0x9a80], R158 ;  /* 0x009a809e30007988 */ /* 0x0003e2000800003a */
[----:B0-----:R-:W-:Y:S02]  /*2d3d0*/  @!P0 IMAD.MOV.U32 R6, RZ, RZ, R58 ;  /* 0x000000ffff068224 */ /* 0x001fe400078e003a */
[----:B------:R-:W-:Y:S01]  /*2d3e0*/  @!P0 IMAD.MOV.U32 R7, RZ, RZ, R59 ;  /* 0x000000ffff078224 */ /* 0x000fe200078e003b */
[----:B-1----:R-:W-:-:S04]  /*2d3f0*/  PRMT R158, RZ, 0x7610, R158 ;  /* 0x00007610ff9e7816 */ /* 0x002fc8000000009e */
[----:B------:R3:W2:Y:S04]  /*2d400*/  @!P0 LDG.E.U8 R159, desc[UR56][R6.64] ;  /* 0x00000038069f8981 */ /* 0x0006a8000c1e1100 */
[----:B------:R0:W-:Y:S01]  /*2d410*/  STS.U8 [R48+UR58+0x9e80], R157 ;  /* 0x009e809d30007988 */ /* 0x0001e2000800003a */
[----:B---3--:R-:W-:Y:S02]  /*2d420*/  @!P0 IMAD.MOV.U32 R6, RZ, RZ, R56 ;  /* 0x000000ffff068224 */ /* 0x008fe400078e0038 */
[----:B------:R-:W-:Y:S01]  /*2d430*/  @!P0 IMAD.MOV.U32 R7, RZ, RZ, R57 ;  /* 0x000000ffff078224 */ /* 0x000fe200078e0039 */
[----:B0-----:R-:W-:-:S04]  /*2d440*/  PRMT R157, RZ, 0x7610, R157 ;  /* 0x00007610ff9d7816 */ /* 0x001fc8000000009d */
[----:B------:R4:W3:Y:S04]  /*2d450*/  @!P0 LDG.E.U8 R158, desc[UR56][R6.64] ;  /* 0x00000038069e8981 */ /* 0x0008e8000c1e1100 */
[----:B------:R0:W-:Y:S01]  /*2d460*/  STS.U8 [R48+UR58+0xa280], R156 ;  /* 0x00a2809c30007988 */ /* 0x0001e2000800003a */
[----:B----4-:R-:W-:Y:S02]  /*2d470*/  @!P0 IMAD.MOV.U32 R6, RZ, RZ, R54 ;  /* 0x000000ffff068224 */ /* 0x010fe400078e0036 */
[----:B------:R-:W-:Y:S01]  /*2d480*/  @!P0 IMAD.MOV.U32 R7, RZ, RZ, R55 ;  /* 0x000000ffff078224 */ /* 0x000fe200078e0037 */
[----:B0-----:R-:W-:-:S04]  /*2d490*/  PRMT R156, RZ, 0x7610, R156 ;  /* 0x00007610ff9c7816 */ /* 0x001fc8000000009c */
[----:B------:R0:W4:Y:S04]  /*2d4a0*/  @!P0 LDG.E.U8 R157, desc[UR56][R6.64] ;  /* 0x00000038069d8981 */ /* 0x000128000c1e1100 */
[----:B------:R1:W-:Y:S01]  /*2d4b0*/  STS.U8 [R48+UR58+0xa680], R155 ;  /* 0x00a6809b30007988 */ /* 0x0003e2000800003a */
[----:B0-----:R-:W-:Y:S02]  /*2d4c0*/  @!P0 IMAD.MOV.U32 R6, RZ, RZ, R52 ;  /* 0x000000ffff068224 */ /* 0x001fe400078e0034 */
[----:B------:R-:W-:Y:S01]  /*2d4d0*/  @!P0 IMAD.MOV.U32 R7, RZ, RZ, R53 ;  /* 0x000000ffff078224 */ /* 0x000fe200078e0035 */
[----:B-1----:R-:W-:-:S04]  /*2d4e0*/  PRMT R155, RZ, 0x7610, R155 ;  /* 0x00007610ff9b7816 */ /* 0x002fc8000000009b */
[----:B------:R0:W4:Y:S04]  /*2d4f0*/  @!P0 LDG.E.U8 R156, desc[UR56][R6.64] ;  /* 0x00000038069c8981 */ /* 0x000128000c1e1100 */
[----:B------:R1:W-:Y:S01]  /*2d500*/  STS.U8 [R48+UR58+0xaa80], R154 ;  /* 0x00aa809a30007988 */ /* 0x0003e2000800003a */
[----:B0-----:R-:W-:Y:S02]  /*2d510*/  @!P0 IMAD.MOV.U32 R6, RZ, RZ, R50 ;  /* 0x000000ffff068224 */ /* 0x001fe400078e0032 */
[----:B------:R-:W-:Y:S01]  /*2d520*/  @!P0 IMAD.MOV.U32 R7, RZ, RZ, R51 ;  /* 0x000000ffff078224 */ /* 0x000fe200078e0033 */
[----:B-1----:R-:W-:-:S04]  /*2d530*/  PRMT R154, RZ, 0x7610, R154 ;  /* 0x00007610ff9a7816 */ /* 0x002fc8000000009a */
[----:B------:R2:W4:Y:S04]  /*2d540*/  @!P0 LDG.E.U8 R155, desc[UR56][R6.64] ;  /* 0x00000038069b8981 */ /* 0x000528000c1e1100 */
[----:B------:R0:W-:Y:S04]  /*2d550*/  STS.U8 [R48+UR58+0xae80], R153 ;  /* 0x00ae809930007988 */ /* 0x0001e8000800003a */
[----:B------:R1:W-:Y:S01]  /*2d560*/  STS.U8 [R48+UR58+0xb280], R152 ;  /* 0x00b2809830007988 */ /* 0x0003e2000800003a */
[----:B0-----:R-:W-:Y:S02]  /*2d570*/  PRMT R153, RZ, 0x7610, R153 ;  /* 0x00007610ff997816 */ /* 0x001fe40000000099 */
[----:B-1----:R-:W-:Y:S01]  /*2d580*/  PRMT R152, RZ, 0x7610, R152 ;  /* 0x00007610ff987816 */ /* 0x002fe20000000098 */
[----:B------:R0:W-:Y:S04]  /*2d590*/  STS.U8 [R48+UR58+0xb680], R23 ;  /* 0x00b6801730007988 */ /* 0x0001e8000800003a */
[----:B------:R1:W-:Y:S01]  /*2d5a0*/  STS.U8 [R48+UR58+0xba80], R22 ;  /* 0x00ba801630007988 */ /* 0x0003e2000800003a */
[----:B0-----:R-:W-:-:S02]  /*2d5b0*/  PRMT R23, RZ, 0x7610, R23 ;  /* 0x00007610ff177816 */ /* 0x001fc40000000017 */
[----:B-1----:R-:W-:Y:S01]  /*2d5c0*/  PRMT R22, RZ, 0x7610, R22 ;  /* 0x00007610ff167816 */ /* 0x002fe20000000016 */
[----:B------:R0:W-:Y:S02]  /*2d5d0*/  STS.U8 [R48+UR58+0xbe80], R21 ;  /* 0x00be801530007988 */ /* 0x0001e4000800003a */
[----:B0-----:R-:W-:Y:S01]  /*2d5e0*/  PRMT R21, RZ, 0x7610, R21 ;  /* 0x00007610ff157816 */ /* 0x001fe20000000015 */
[----:B--2---:R-:W-:Y:S02]  /*2d5f0*/  @!P0 IMAD.MOV.U32 R6, RZ, RZ, R49 ;  /* 0x000000ffff068224 */ /* 0x004fe400078e0031 */
[----:B------:R-:W2:Y:S04]  /*2d600*/  LDL R49, [R1+0xb48] ;  /* 0x000b480001317983 */ /* 0x000ea80000100800 */
[----:B------:R-:W2:Y:S01]  /*2d610*/  LDL.LU R228, [R1+0xb4c] ;  /* 0x000b4c0001e47983 */ /* 0x000ea20000300800 */
[----:B------:R-:W-:-:S05]  /*2d620*/  @!P0 IMAD.MOV.U32 R7, RZ, RZ, R216 ;  /* 0x000000ffff078224 */ /* 0x000fca00078e00d8 */
[----:B------:R0:W2:Y:S04]  /*2d630*/  @!P0 LDG.E.U8 R154, desc[UR56][R6.64] ;  /* 0x00000038069a8981 */ /* 0x0000a8000c1e1100 */
[----:B------:R1:W-:Y:S01]  /*2d640*/  STL [R1+0x1934], R216 ;  /* 0x001934d801007387 */ /* 0x0003e20000100800 */
[----:B0-----:R-:W-:Y:S02]  /*2d650*/  @!P0 IMAD.MOV.U32 R6, RZ, RZ, R222 ;  /* 0x000000ffff068224 */ /* 0x001fe400078e00de */
[----:B------:R-:W-:Y:S01]  /*2d660*/  @!P0 IMAD.MOV.U32 R7, RZ, RZ, R225 ;  /* 0x000000ffff078224 */ /* 0x000fe200078e00e1 */
[----:B-1----:R-:W2:Y:S04]  /*2d670*/  LDL.LU R216, [R1+0xa0c] ;  /* 0x000a0c0001d87983 */ /* 0x002ea80000300800 */
[----:B------:R0:W2:Y:S04]  /*2d680*/  @!P0 LDG.E.U8 R153, desc[UR56][R6.64] ;  /* 0x0000003806998981 */ /* 0x0000a8000c1e1100 */
[----:B------:R1:W-:Y:S01]  /*2d690*/  STL [R1+0x193c], R222 ;  /* 0x00193cde01007387 */ /* 0x0003e20000100800 */
[----:B0-----:R-:W-:-:S02]  /*2d6a0*/  @!P0 IMAD.MOV.U32 R6, RZ, RZ, R4 ;  /* 0x000000ffff068224 */ /* 0x001fc400078e0004 */
[----:B------:R-:W-:Y:S01]  /*2d6b0*/  @!P0 IMAD.MOV.U32 R7, RZ, RZ, R236 ;  /* 0x000000ffff078224 */ /* 0x000fe200078e00ec */
[----:B-1----:R-:W2:Y:S04]  /*2d6c0*/  LDL.LU R222, [R1+0xa4c] ;  /* 0x000a4c0001de7983 */ /* 0x002ea80000300800 */
[----:B------:R0:W-:Y:S04]  /*2d6d0*/  STL [R1+0x1938], R225 ;  /* 0x001938e101007387 */ /* 0x0001e80000100800 */
[----:B------:R1:W2:Y:S04]  /*2d6e0*/  @!P0 LDG.E.U8 R152, desc[UR56][R6.64] ;  /* 0x0000003806988981 */ /* 0x0002a8000c1e1100 */
[----:B0-----:R-:W2:Y:S04]  /*2d6f0*/  LDL.LU R225, [R1+0xa48] ;  /* 0x000a480001e17983 */ /* 0x001ea80000300800 */
[----:B------:R0:W-:Y:S01]  /*2d700*/  STL [R1+0x1940], R4 ;  /* 0x0019400401007387 */ /* 0x0001e20000100800 */
[----:B-1----:R-:W-:-:S02]  /*2d710*/  @!P0 IMAD.MOV.U32 R6, RZ, RZ, R227 ;  /* 0x000000ffff068224 */ /* 0x002fc400078e00e3 */
[----:B------:R-:W-:-:S05]  /*2d720*/  @!P0 IMAD.MOV.U32 R7, RZ, RZ, R224 ;  /* 0x000000ffff078224 */ /* 0x000fca00078e00e0 */
[----:B------:R1:W2:Y:S04]  /*2d730*/  @!P0 LDG.E.U8 R23, desc[UR56][R6.64] ;  /* 0x0000003806178981 */ /* 0x0002a8000c1e1100 */
[----:B0-----:R-:W2:Y:S04]  /*2d740*/  LDL.LU R4, [R1+0xa88] ;  /* 0x000a880001047983 */ /* 0x001ea80000300800 */
[----:B------:R0:W-:Y:S01]  /*2d750*/  STL [R1+0x1948], R227 ;  /* 0x001948e301007387 */ /* 0x0001e20000100800 */
[----:B-1----:R-:W-:Y:S02]  /*2d760*/  @!P0 IMAD.MOV.U32 R6, RZ, RZ, R221 ;  /* 0x000000ffff068224 */ /* 0x002fe400078e00dd */
[----:B------:R-:W-:Y:S01]  /*2d770*/  @!P0 IMAD.MOV.U32 R7, RZ, RZ, R218 ;  /* 0x000000ffff078224 */ /* 0x000fe200078e00da */
[----:B0-----:R-:W2:Y:S04]  /*2d780*/  LDL.LU R227, [R1+0xac8] ;  /* 0x000ac80001e37983 */ /* 0x001ea80000300800 */
[----:B------:R0:W-:Y:S04]  /*2d790*/  STL [R1+0x1944], R224 ;  /* 0x001944e001007387 */ /* 0x0001e80000100800 */
[----:B------:R1:W2:Y:S04]  /*2d7a0*/  @!P0 LDG.E.U8 R22, desc[UR56][R6.64] ;  /* 0x0000003806168981 */ /* 0x0002a8000c1e1100 */
[----:B0-----:R-:W2:Y:S04]  /*2d7b0*/  LDL.LU R224, [R1+0xa8c] ;  /* 0x000a8c0001e07983 */ /* 0x001ea80000300800 */
[----:B------:R0:W-:Y:S01]  /*2d7c0*/  STL [R1+0x1950], R221 ;  /* 0x001950dd01007387 */ /* 0x0001e20000100800 */
[----:B-1----:R-:W-:-:S03]  /*2d7d0*/  @!P0 IMAD.MOV.U32 R7, RZ, RZ, R212 ;  /* 0x000000ffff078224 */ /* 0x002fc600078e00d4 */
[----:B0-----:R-:W2:Y:S04]  /*2d7e0*/  LDL.LU R221, [R1+0xb08] ;  /* 0x000b080001dd7983 */ /* 0x001ea80000300800 */
[----:B------:R0:W-:Y:S04]  /*2d7f0*/  STL [R1+0x194c], R218 ;  /* 0x00194cda01007387 */ /* 0x0001e80000100800 */
[----:B0-----:R-:W2:Y:S04]  /*2d800*/  LDL.LU R218, [R1+0xacc] ;  /* 0x000acc0001da7983 */ /* 0x001ea80000300800 */
[----:B------:R0:W-:Y:S04]  /*2d810*/  STL [R1+0x1954], R212 ;  /* 0x001954d401007387 */ /* 0x0001e80000100800 */
[----:B0-----:R-:W2:Y:S04]  /*2d820*/  LDL.LU R212, [R1+0xb0c] ;  /* 0x000b0c0001d47983 */ /* 0x001ea80000300800 */
[----:B------:R-:W2:Y:S01]  /*2d830*/  LDL.LU R229, [R1+0x988] ;  /* 0x0009880001e57983 */ /* 0x000ea20000300800 */
[----:B------:R-:W-:-:S05]  /*2d840*/  @!P0 IMAD.MOV.U32 R6, RZ, RZ, R215 ;  /* 0x000000ffff068224 */ /* 0x000fca00078e00d7 */
[----:B------:R2:W2:Y:S04]  /*2d850*/  @!P0 LDG.E.U8 R21, desc[UR56][R6.64] ;  /* 0x0000003806158981 */ /* 0x0004a8000c1e1100 */
[----:B------:R0:W-:Y:S04]  /*2d860*/  STS.U8 [R48+UR58+0xc280], R20 ;  /* 0x00c2801430007988 */ /* 0x0001e8000800003a */
[----:B------:R1:W-:Y:S04]  /*2d870*/  STS.U8 [R48+UR58+0xc680], R19 ;  /* 0x00c6801330007988 */ /* 0x0003e8000800003a */
[----:B------:R3:W-:Y:S04]  /*2d880*/  STS.U8 [R48+UR58+0xca80], R18 ;  /* 0x00ca801230007988 */ /* 0x0007e8000800003a */
[----:B------:R4:W-:Y:S04]  /*2d890*/  STS.U8 [R48+UR58+0xce80], R17 ;  /* 0x00ce801130007988 */ /* 0x0009e8000800003a */
[----:B------:R-:W-:Y:S04]  /*2d8a0*/  STS.U8 [R48+UR58+0xd280], R16 ;  /* 0x00d2801030007988 */ /* 0x000fe8000800003a */
[----:B------:R-:W-:Y:S01]  /*2d8b0*/  STS.U8 [R48+UR58+0xd680], R15 ;  /* 0x00d6800f30007988 */ /* 0x000fe2000800003a */
[----:B0-----:R-:W-:-:S03]  /*2d8c0*/  PRMT R20, RZ, 0x7610, R20 ;  /* 0x00007610ff147816 */ /* 0x001fc60000000014 */
[----:B------:R-:W-:Y:S01]  /*2d8d0*/  STS.U8 [R48+UR58+0xda80], R2 ;  /* 0x00da800230007988 */ /* 0x000fe2000800003a */
[----:B-1----:R-:W-:-:S03]  /*2d8e0*/  PRMT R19, RZ, 0x7610, R19 ;  /* 0x00007610ff137816 */ /* 0x002fc60000000013 */
[----:B------:R-:W-:Y:S04]  /*2d8f0*/  STS.U8 [R48+UR58+0xde80], R168 ;  /* 0x00de80a830007988 */ /* 0x000fe8000800003a */
[----:B------:R-:W-:Y:S04]  /*2d900*/  STS.U8 [R48+UR58+0xe280], R167 ;  /* 0x00e280a730007988 */ /* 0x000fe8000800003a */
[----:B------:R-:W-:Y:S04]  /*2d910*/  STS.U8 [R48+UR58+0xe680], R166 ;  /* 0x00e680a630007988 */ /* 0x000fe8000800003a */
[----:B------:R-:W-:Y:S04]  /*2d920*/  STS.U8 [R48+UR58+0xea80], R165 ;  /* 0x00ea80a530007988 */ /* 0x000fe8000800003a */
[----:B------:R-:W-:Y:S04]  /*2d930*/  STS.U8 [R48+UR58+0xee80], R164 ;  /* 0x00ee80a430007988 */ /* 0x000fe8000800003a */
[----:B------:R-:W-:Y:S01]  /*2d940*/  STS.U8 [R48+UR58+0xf280], R163 ;  /* 0x00f280a330007988 */ /* 0x000fe2000800003a */
[----:B------:R-:W-:-:S02]  /*2d950*/  LOP3.LUT R144, R144, 0x7f, RZ, 0xc0, !PT ;  /* 0x0000007f90907812 */ /* 0x000fc400078ec0ff */
[----:B---3--:R-:W-:Y:S01]  /*2d960*/  PRMT R18, RZ, 0x7610, R18 ;  /* 0x00007610ff127816 */ /* 0x008fe20000000012 */
[----:B------:R-:W-:Y:S04]  /*2d970*/  STS.U8 [R48+UR58+0xf680], R162 ;  /* 0x00f680a230007988 */ /* 0x000fe8000800003a */
[----:B------:R-:W-:Y:S04]  /*2d980*/  STS.U8 [R48+UR58+0xfa80], R161 ;  /* 0x00fa80a130007988 */ /* 0x000fe8000800003a */
[----:B------:R0:W-:Y:S01]  /*2d990*/  STS.U8 [R48+UR58+0xfe80], R160 ;  /* 0x00fe80a030007988 */ /* 0x0001e2000800003a */
[----:B----4-:R-:W-:-:S02]  /*2d9a0*/  PRMT R17, RZ, 0x7610, R17 ;  /* 0x00007610ff117816 */ /* 0x010fc40000000011 */
[----:B0-----:R-:W-:Y:S02]  /*2d9b0*/  LOP3.LUT R48, R144, 0x60, RZ, 0x3c, !PT ;  /* 0x0000006090307812 */ /* 0x001fe400078e3cff */
[----:B------:R-:W-:-:S03]  /*2d9c0*/  PRMT R16, RZ, 0x7610, R16 ;  /* 0x00007610ff107816 */ /* 0x000fc60000000010 */
        /* <DEDUP_REMOVED lines=10> */
[----:B------:R-:W-:-:S03]  /*2da70*/  PRMT R15, RZ, 0x7610, R15 ;  /* 0x00007610ff0f7816 */ /* 0x000fc6000000000f */
        /* <DEDUP_REMOVED lines=17> */
[----:B------:R-:W-:Y:S01]  /*2db90*/  STS.U8 [R48+UR58+0xe700], R155 ;  /* 0x00e7009b30007988 */ /* 0x000fe2000800003a */
[----:B------:R-:W-:-:S03]  /*2dba0*/  PRMT R9, RZ, 0x7610, R9 ;  /* 0x00007610ff097816 */ /* 0x000fc60000000009 */
[----:B------:R-:W-:Y:S04]  /*2dbb0*/  STL.64 [R1+0x1e50], R150 ;  /* 0x001e509601007387 */ /* 0x000fe80000100a00 */
[----:B------:R-:W-:Y:S04]  /*2dbc0*/  STL.64 [R1+0x1e48], R148 ;  /* 0x001e489401007387 */ /* 0x000fe80000100a00 */
[----:B------:R-:W-:Y:S04]  /*2dbd0*/  STL.64 [R1+0x1e40], R146 ;  /* 0x001e409201007387 */ /* 0x000fe80000100a00 */
[----:B------:R-:W-:Y:S01]  /*2dbe0*/  STL [R1+0x1e3c], R145 ;  /* 0x001e3c9101007387 */ /* 0x000fe20000100800 */
[----:B------:R-:W-:Y:S01]  /*2dbf0*/  PRMT R8, RZ, 0x7610, R8 ;  /* 0x00007610ff087816 */ /* 0x000fe20000000008 */
[----:B--2---:R-:W-:-:S02]  /*2dc00*/  @!P0 IMAD.MOV.U32 R7, RZ, RZ, R49 ;  /* 0x000000ffff078224 */ /* 0x004fc400078e0031 */
[----:B------:R-:W-:-:S05]  /*2dc10*/  @!P0 IMAD.MOV.U32 R6, RZ, RZ, R228 ;  /* 0x000000ffff068224 */ /* 0x000fca00078e00e4 */
[----:B------:R0:W2:Y:S01]  /*2dc20*/  @!P0 LDG.E.U8 R20, desc[UR56][R6.64] ;  /* 0x0000003806148981 */ /* 0x0000a2000c1e1100 */
[----:B------:R-:W-:-:S03]  /*2dc30*/  PRMT R2, RZ, 0x7610, R2 ;  /* 0x00007610ff027816 */ /* 0x000fc60000000002 */
[----:B------:R-:W-:Y:S04]  /*2dc40*/  STS.U8 [R48+UR58+0xeb00], R154 ;  /* 0x00eb009a30007988 */ /* 0x000fe8000800003a */
[----:B------:R-:W-:Y:S04]  /*2dc50*/  STS.U8 [R48+UR58+0xef00], R153 ;  /* 0x00ef009930007988 */ /* 0x000fe8000800003a */
[----:B------:R-:W-:Y:S01]  /*2dc60*/  STS.U8 [R48+UR58+0xf300], R152 ;  /* 0x00f3009830007988 */ /* 0x000fe2000800003a */
[----:B0-----:R-:W-:Y:S02]  /*2dc70*/  @!P0 IMAD.MOV.U32 R7, RZ, RZ, R221 ;  /* 0x000000ffff078224 */ /* 0x001fe400078e00dd */
[----:B------:R-:W-:-:S05]  /*2dc80*/  @!P0 IMAD.MOV.U32 R6, RZ, RZ, R212 ;  /* 0x000000ffff068224 */ /* 0x000fca00078e00d4 */
[----:B------:R0:W3:Y:S02]  /*2dc90*/  @!P0 LDG.E.U8 R19, desc[UR56][R6.64] ;  /* 0x0000003806138981 */ /* 0x0000e4000c1e1100 */
[----:B0-----:R-:W-:Y:S02]  /*2dca0*/  @!P0 IMAD.MOV.U32 R6, RZ, RZ, R218 ;  /* 0x000000ffff068224 */ /* 0x001fe400078e00da */
[----:B------:R-:W-:-:S05]  /*2dcb0*/  @!P0 IMAD.MOV.U32 R7, RZ, RZ, R227 ;  /* 0x000000ffff078224 */ /* 0x000fca00078e00e3 */
[----:B------:R0:W4:Y:S02]  /*2dcc0*/  @!P0 LDG.E.U8 R18, desc[UR56][R6.64] ;  /* 0x0000003806128981 */ /* 0x000124000c1e1100 */
        /* <DEDUP_REMOVED lines=11> */
[----:B------:R0:W4:Y:S04]  /*2dd80*/  @!P0 LDG.E.U8 R11, desc[UR56][R6.64] ;  /* 0x00000038060b8981 */ /* 0x000128000c1e1100 */
[----:B------:R-:W-:Y:S04]  /*2dd90*/  STS.U8 [R48+UR58+0xf700], R23 ;  /* 0x00f7001730007988 */ /* 0x000fe8000800003a */
[----:B------:R-:W-:Y:S01]  /*2dda0*/  STS.U8 [R48+UR58+0xfb00], R22 ;  /* 0x00fb001630007988 */ /* 0x000fe2000800003a */
[----:B0-----:R-:W-:Y:S02]  /*2ddb0*/  @!P0 IMAD.MOV.U32 R6, RZ, RZ, R3 ;  /* 0x000000ffff068224 */ /* 0x001fe400078e0003 */
[----:B------:R-:W-:Y:S01]  /*2ddc0*/  @!P0 IMAD.MOV.U32 R7, RZ, RZ, R229 ;  /* 0x000000ffff078224 */ /* 0x000fe200078e00e5 */
[----:B------:R0:W-:Y:S04]  /*2ddd0*/  STS.U8 [R48+UR58+0xff00], R21 ;  /* 0x00ff001530007988 */ /* 0x0001e8000800003a */
[----:B------:R1:W4:Y:S04]  /*2dde0*/  @!P0 LDG.E.U8 R10, desc[UR56][R6.64] ;  /* 0x00000038060a8981 */ /* 0x000328000c1e1100 */
[----:B0-----:R-:W4:Y:S04]  /*2ddf0*/  LDL.LU.64 R48, [R1+0x400] ;  /* 0x0004000001307983 */ /* 0x001f280000300a00 */
[----:B------:R-:W4:Y:S01]  /*2de00*/  LDL.LU.64 R50, [R1+0x408] ;  /* 0x0004080001327983 */ /* 0x000f220000300a00 */
[----:B-1----:R-:W-:-:S03]  /*2de10*/  @!P0 IMAD.MOV.U32 R6, RZ, RZ, R226 ;  /* 0x000000ffff068224 */ /* 0x002fc600078e00e2 */
[----:B------:R-:W4:Y:S01]  /*2de20*/  LDL.LU.64 R52, [R1+0x410] ;  /* 0x0004100001347983 */ /* 0x000f220000300a00 */
[----:B------:R-:W-:-:S03]  /*2de30*/  @!P0 IMAD.MOV.U32 R7, RZ, RZ, R223 ;  /* 0x000000ffff078224 */ /* 0x000fc600078e00df */
[----:B------:R-:W4:Y:S04]  /*2de40*/  LDL.LU.64 R54, [R1+0x418] ;  /* 0x0004180001367983 */ /* 0x000f280000300a00 */
[----:B------:R-:W4:Y:S04]  /*2de50*/  LDL.LU.64 R56, [R1+0x420] ;  /* 0x0004200001387983 */ /* 0x000f280000300a00 */
[----:B------:R-:W4:Y:S04]  /*2de60*/  LDL.LU.64 R58, [R1+0x428] ;  /* 0x00042800013a7983 */ /* 0x000f280000300a00 */
[----:B------:R-:W4:Y:S04]  /*2de70*/  LDL.LU.64 R60, [R1+0x430] ;  /* 0x00043000013c7983 */ /* 0x000f280000300a00 */
[----:B------:R0:W4:Y:S04]  /*2de80*/  @!P0 LDG.E.U8 R9, desc[UR56][R6.64] ;  /* 0x0000003806098981 */ /* 0x000128000c1e1100 */
[----:B------:R-:W4:Y:S04]  /*2de90*/  LDL.LU.64 R62, [R1+0x438] ;  /* 0x00043800013e7983 */ /* 0x000f280000300a00 */
[----:B------:R-:W4:Y:S04]  /*2dea0*/  LDL.LU.64 R64, [R1+0x440] ;  /* 0x0004400001407983 */ /* 0x000f280000300a00 */
[----:B------:R-:W4:Y:S04]  /*2deb0*/  LDL.LU.64 R66, [R1+0x448] ;  /* 0x0004480001427983 */ /* 0x000f280000300a00 */
[----:B------:R-:W4:Y:S04]  /*2dec0*/  LDL.LU.64 R68, [R1+0x450] ;  /* 0x0004500001447983 */ /* 0x000f280000300a00 */
[----:B------:R-:W4:Y:S04]  /*2ded0*/  LDL.LU.64 R70, [R1+0x458] ;  /* 0x0004580001467983 */ /* 0x000f280000300a00 */
[----:B------:R-:W4:Y:S04]  /*2dee0*/  LDL.LU.64 R72, [R1+0x460] ;  /* 0x0004600001487983 */ /* 0x000f280000300a00 */
[----:B------:R-:W4:Y:S01]  /*2def0*/  LDL.LU.64 R74, [R1+0x468] ;  /* 0x00046800014a7983 */ /* 0x000f220000300a00 */
[----:B0-----:R-:W-:-:S03]  /*2df00*/  @!P0 IMAD.MOV.U32 R6, RZ, RZ, R220 ;  /* 0x000000ffff068224 */ /* 0x001fc600078e00dc */
[----:B------:R-:W4:Y:S01]  /*2df10*/  LDL.LU.64 R76, [R1+0x470] ;  /* 0x00047000014c7983 */ /* 0x000f220000300a00 */
[----:B------:R-:W-:-:S03]  /*2df20*/  @!P0 IMAD.MOV.U32 R7, RZ, RZ, R217 ;  /* 0x000000ffff078224 */ /* 0x000fc600078e00d9 */
        /* <DEDUP_REMOVED lines=24> */
[----:B------:R-:W4:Y:S04]  /*2e0b0*/  LDL.LU.64 R118, [R1+0x518] ;  /* 0x0005180001767983 */ /* 0x000f280000300a00 */
[----:B------:R-:W4:Y:S04]  /*2e0c0*/  LDL.LU.64 R120, [R1+0x520] ;  /* 0x0005200001787983 */ /* 0x000f280000300a00 */
[----:B------:R-:W4:Y:S01]  /*2e0d0*/  LDL.LU.64 R122, [R1+0x528] ;  /* 0x00052800017a7983 */ /* 0x000f220000300a00 */
[----:B0-----:R-:W-:-:S03]  /*2e0e0*/  LOP3.LUT R6, R47, 0x70, RZ, 0x3c, !PT ;  /* 0x000000702f067812 */ /* 0x001fc600078e3cff */
[----:B------:R-:W4:Y:S04]  /*2e0f0*/  LDL.LU.64 R124, [R1+0x530] ;  /* 0x00053000017c7983 */ /* 0x000f280000300a00 */
[----:B------:R-:W4:Y:S04]  /*2e100*/  LDL.LU.64 R126, [R1+0x538] ;  /* 0x00053800017e7983 */ /* 0x000f280000300a00 */
[----:B------:R-:W-:Y:S04]  /*2e110*/  STS.U8 [R6+UR58+0x8380], R209 ;  /* 0x008380d106007988 */ /* 0x000fe8000800003a */
[----:B------:R-:W-:Y:S04]  /*2e120*/  STS.U8 [R6+UR58+0x8780], R207 ;  /* 0x008780cf06007988 */ /* 0x000fe8000800003a */
[----:B------:R-:W4:Y:S04]  /*2e130*/  LDL.LU.64 R128, [R1+0x540] ;  /* 0x0005400001807983 */ /* 0x000f280000300a00 */
        /* <DEDUP_REMOVED lines=36> */
[----:B------:R0:W-:Y:S04]  /*2e380*/  STS.U8 [R6+UR58+0xd380], R169 ;  /* 0x00d380a906007988 */ /* 0x0001e8000800003a */
[----:B------:R-:W4:Y:S04]  /*2e390*/  LDL.LU.64 R166, [R1+0x5d8] ;  /* 0x0005d80001a67983 */ /* 0x000f280000300a00 */
[----:B0-----:R-:W4:Y:S04]  /*2e3a0*/  LDL.LU.64 R168, [R1+0x5e0] ;  /* 0x0005e00001a87983 */ /* 0x001f280000300a00 */
[----:B------:R-:W4:Y:S04]  /*2e3b0*/  LDL.LU.64 R170, [R1+0x5e8] ;  /* 0x0005e80001aa7983 */ /* 0x000f280000300a00 */
[----:B------:R-:W4:Y:S04]  /*2e3c0*/  LDL.LU.64 R172, [R1+0x5f0] ;  /* 0x0005f00001ac7983 */ /* 0x000f280000300a00 */
[----:B------:R-:W4:Y:S04]  /*2e3d0*/  LDL.LU.64 R174, [R1+0x5f8] ;  /* 0x0005f80001ae7983 */ /* 0x000f280000300a00 */
[----:B--2---:R-:W-:Y:S01]  /*2e3e0*/  STS.U8 [R6+UR58+0xd780], R20 ;  /* 0x00d7801406007988 */ /* 0x004fe2000800003a */
[----:B------:R-:W-:-:S03]  /*2e3f0*/  UMOV UR21, 0x40000040 ;  /* 0x4000004000157882 */ /* 0x000fc60000000000 */
[----:B---3--:R-:W-:Y:S04]  /*2e400*/  STS.U8 [R6+UR58+0xdb80], R19 ;  /* 0x00db801306007988 */ /* 0x008fe8000800003a */
[----:B----4-:R-:W-:Y:S04]  /*2e410*/  STS.U8 [R6+UR58+0xdf80], R18 ;  /* 0x00df801206007988 */ /* 0x010fe8000800003a */
        /* <DEDUP_REMOVED lines=8> */
[----:B------:R0:W-:Y:S06]  /*2e4a0*/  MEMBAR.ALL.CTA ;  /* 0x0000000000007992 */ /* 0x0001ec0000008000 */
[----:B0-----:R-:W0:Y:S02]  /*2e4b0*/  FENCE.VIEW.ASYNC.S ;  /* 0x00000000000073c6 */ /* 0x001e240000000000 */
[----:B0-----:R-:W-:Y:S06]  /*2e4c0*/  BAR.SYNC.DEFER_BLOCKING 0x0 ;  /* 0x0000000000007b1d */ /* 0x001fec0000010000 */
[----:B------:R-:W-:-:S06]  /*2e4d0*/  WARPGROUP.ARRIVE ;  /* 0x00000000000079c5 */ /* 0x000fcc0000000000 */
[----:B------:R-:W-:Y:S03]  /*2e4e0*/  QGMMA.64x256x32.F32.E5M2.E5M2 R48, gdesc[UR20], R48, gsb0 ;  /* 0x03e00000143079f3 */ /* 0x000fe60008003830 */
[----:B------:R-:W-:Y:S02]  /*2e4f0*/  WARPGROUP.DEPBAR.LE gsb0, 0x0 ;  /* 0x00008000000079c5 */ /* 0x000fe40000010000 */
[----:B------:R-:W-:-:S15]  /*2e500*/  WARPGROUP.ARRIVE ;  /* 0x00000000000079c5 */ /* 0x000fde0000000000 */
[----:B------:R-:W-:-:S08]  /*2e510*/  NOP ;  /* 0x0000000000007918 */ /* 0x000fd00000000000 */
[----:B------:R-:W-:Y:S03]  /*2e520*/  QGMMA.64x256x32.F32.E5M2.E5M2 R48, gdesc[UR8], R48, gsb0 ;  /* 0x03e00000083079f3 */ /* 0x000fe60008003830 */
[----:B------:R-:W-:Y:S02]  /*2e530*/  WARPGROUP.DEPBAR.LE gsb0, 0x0 ;  /* 0x00008000000079c5 */ /* 0x000fe40000010000 */
[----:B------:R-:W-:-:S15]  /*2e540*/  WARPGROUP.ARRIVE ;  /* 0x00000000000079c5 */ /* 0x000fde0000000000 */
[----:B------:R-:W-:-:S08]  /*2e550*/  NOP ;  /* 0x0000000000007918 */ /* 0x000fd00000000000 */
[----:B------:R-:W-:Y:S01]  /*2e560*/  QGMMA.64x256x32.F32.E5M2.E5M2 R48, gdesc[UR12], R48, gsb0 ;  /* 0x03e000000c3079f3 */ /* 0x000fe20008003830 */
        /* <DEDUP_REMOVED lines=11> */
[----:B------:R-:W-:Y:S01]  /*2e620*/  STL.64 [R1+0x1de0], R24 ;  /* 0x001de01801007387 */ /* 0x000fe20000100a00 */
[----:B------:R-:W-:-:S02]  /*2e630*/  WARPGROUP.DEPBAR.LE gsb0, 0x0 ;  /* 0x00008000000079c5 */ /* 0x000fc40000010000 */
[----:B------:R-:W-:-:S06]  /*2e640*/  WARPGROUP.ARRIVE ;  /* 0x00000000000079c5 */ /* 0x000fcc0000000000 */
[----:B------:R-:W-:Y:S03]  /*2e650*/  QGMMA.64x256x32.F32.E5M2.E5M2 R48, gdesc[UR16], R48, gsb0 ;  /* 0x03e00000103079f3 */ /* 0x000fe60008003830 */
[----:B------:R-:W-:Y:S02]  /*2e660*/  WARPGROUP.DEPBAR.LE gsb0, 0x0 ;  /* 0x00008000000079c5 */ /* 0x000fe40000010000 */
        /* <DEDUP_REMOVED lines=51> */
[----:B------:R0:W-:Y:S04]  /*2e9a0*/  STL.64 [R1+0x598], R150 ;  /* 0x0005989601007387 */ /* 0x0001e80000100a00 */
        /* <DEDUP_REMOVED lines=8> */
[----:B------:R2:W-:Y:S04]  /*2ea30*/  STL.64 [R1+0x5e0], R168 ;  /* 0x0005e0a801007387 */ /* 0x0005e80000100a00 */
[----:B------:R-:W-:Y:S04]  /*2ea40*/  STL.64 [R1+0x5e8], R170 ;  /* 0x0005e8aa01007387 */ /* 0x000fe80000100a00 */
[----:B------:R-:W-:Y:S04]  /*2ea50*/  STL.64 [R1+0x5f0], R172 ;  /* 0x0005f0ac01007387 */ /* 0x000fe80000100a00 */
[----:B------:R-:W-:Y:S04]  /*2ea60*/  STL.64 [R1+0x5f8], R174 ;  /* 0x0005f8ae01007387 */ /* 0x000fe80000100a00 */
[----:B0-----:R-:W3:Y:S04]  /*2ea70*/  LDL.LU.64 R150, [R1+0x1e50] ;  /* 0x001e500001967983 */ /* 0x001ee80000300a00 */
[----:B------:R-:W4:Y:S04]  /*2ea80*/  LDL.LU.64 R148, [R1+0x1e48] ;  /* 0x001e480001947983 */ /* 0x000f280000300a00 */
[----:B------:R-:W2:Y:S04]  /*2ea90*/  LDL.LU.64 R146, [R1+0x1e40] ;  /* 0x001e400001927983 */ /* 0x000ea80000300a00 */
[----:B------:R-:W3:Y:S04]  /*2eaa0*/  LDL.LU R145, [R1+0x1e3c] ;  /* 0x001e3c0001917983 */ /* 0x000ee80000300800 */
[----:B------:R-:W4:Y:S04]  /*2eab0*/  LDL.LU R46, [R1+0x1e38] ;  /* 0x001e3800012e7983 */ /* 0x000f280000300800 */
[----:B------:R-:W2:Y:S04]  /*2eac0*/  LDL.LU.64 R44, [R1+0x1e30] ;  /* 0x001e3000012c7983 */ /* 0x000ea80000300a00 */
[----:B------:R-:W3:Y:S04]  /*2ead0*/  LDL.LU.64 R42, [R1+0x1e28] ;  /* 0x001e2800012a7983 */ /* 0x000ee80000300a00 */
        /* <DEDUP_REMOVED lines=9> */
[----:B-1----:R-:W3:Y:S01]  /*2eb70*/  LDL.LU R162, [R1+0x18f8] ;  /* 0x0018f80001a27983 */ /* 0x002ee20000300800 */
[----:B------:R-:W-:Y:S01]  /*2eb80*/  UIADD3.64 UR52, UR8, 0x1fe, URZ ;  /* 0x000001fe08347897 */ /* 0x000fe2000fffe03f */
[----:B------:R-:W-:Y:S01]  /*2eb90*/  UMOV UR54, UR22 ;  /* 0x0000001600367c82 */ /* 0x000fe20008000000 */
[----:B------:R-:W-:Y:S01]  /*2eba0*/  UMOV UR55, UR23 ;  /* 0x0000001700377c82 */ /* 0x000fe20008000000 */
[----:B------:R-:W-:Y:S01]  /*2ebb0*/  UIADD3.64 UR48, UR8, 0x200, URZ ;  /* 0x0000020008307897 */ /* 0x000fe2000fffe03f */
[----:B------:R-:W-:Y:S01]  /*2ebc0*/  UMOV UR50, UR10 ;  /* 0x0000000a00327c82 */ /* 0x000fe20008000000 */
[----:B------:R-:W-:Y:S01]  /*2ebd0*/  UMOV UR51, UR11 ;  /* 0x0000000b00337c82 */ /* 0x000fe20008000000 */
[----:B------:R-:W-:Y:S01]  /*2ebe0*/  UIADD3.64 UR4, UR8, 0x204, URZ ;  /* 0x0000020408047897 */ /* 0x000fe2000fffe03f */
[----:B------:R-:W-:Y:S01]  /*2ebf0*/  UMOV UR6, UR18 ;  /* 0x0000001200067c82 */ /* 0x000fe20008000000 */
[----:B------:R-:W-:Y:S01]  /*2ec00*/  UMOV UR7, UR19 ;  /* 0x0000001300077c82 */ /* 0x000fe20008000000 */
[----:B------:R-:W0:Y:S01]  /*2ec10*/  LDC R161, c[0x0][0x230] ;  /* 0x00008c00ffa17b82 */ /* 0x000e220000000800 */
[----:B----4-:R-:W-:-:S02]  /*2ec20*/  IMAD.MOV.U32 R232, RZ, RZ, R46 ;  /* 0x000000ffffe87224 */ /* 0x010fc400078e002e */
[----:B--2---:R-:W-:Y:S02]  /*2ec30*/  IMAD.MOV.U32 R230, RZ, RZ, R45 ;  /* 0x000000ffffe67224 */ /* 0x004fe400078e002d */
[----:B---3--:R-:W-:Y:S02]  /*2ec40*/  IMAD.MOV.U32 R7, RZ, RZ, R43 ;  /* 0x000000ffff077224 */ /* 0x008fe400078e002b */
[----:B------:R-:W-:Y:S02]  /*2ec50*/  IMAD.MOV.U32 R252, RZ, RZ, R41 ;  /* 0x000000fffffc7224 */ /* 0x000fe400078e0029 */
[----:B------:R-:W-:Y:S02]  /*2ec60*/  IMAD.MOV.U32 R250, RZ, RZ, R39 ;  /* 0x000000fffffa7224 */ /* 0x000fe400078e0027 */
[----:B------:R-:W-:Y:S02]  /*2ec70*/  IMAD.MOV.U32 R249, RZ, RZ, R37 ;  /* 0x000000fffff97224 */ /* 0x000fe400078e0025 */
[----:B------:R-:W-:-:S02]  /*2ec80*/  IMAD.MOV.U32 R241, RZ, RZ, R35 ;  /* 0x000000fffff17224 */ /* 0x000fc400078e0023 */
[----:B------:R-:W-:Y:S02]  /*2ec90*/  IMAD.MOV.U32 R243, RZ, RZ, R33 ;  /* 0x000000fffff37224 */ /* 0x000fe400078e0021 */
[----:B------:R-:W-:Y:S02]  /*2eca0*/  IMAD.MOV.U32 R245, RZ, RZ, R31 ;  /* 0x000000fffff57224 */ /* 0x000fe400078e001f */
[----:B------:R-:W-:Y:S02]  /*2ecb0*/  IMAD.MOV.U32 R246, RZ, RZ, R29 ;  /* 0x000000fffff67224 */ /* 0x000fe400078e001d */
[----:B------:R-:W-:Y:S02]  /*2ecc0*/  IMAD.MOV.U32 R247, RZ, RZ, R27 ;  /* 0x000000fffff77224 */ /* 0x000fe400078e001b */
[----:B------:R-:W-:Y:S02]  /*2ecd0*/  IMAD.MOV.U32 R238, RZ, RZ, R25 ;  /* 0x000000ffffee7224 */ /* 0x000fe400078e0019 */
[----:B------:R-:W-:-:S02]  /*2ece0*/  IMAD.MOV.U32 R231, RZ, RZ, R24 ;  /* 0x000000ffffe77224 */ /* 0x000fc400078e0018 */
[----:B------:R-:W-:Y:S01]  /*2ecf0*/  IMAD.MOV.U32 R239, RZ, RZ, R26 ;  /* 0x000000ffffef7224 */ /* 0x000fe200078e001a */
[----:B------:R-:W2:Y:S01]  /*2ed00*/  LDL.LU.64 R24, [R1] ;  /* 0x0000000001187983 */ /* 0x000ea20000300a00 */
[----:B------:R-:W-:-:S03]  /*2ed10*/  IMAD.MOV.U32 R234, RZ, RZ, R28 ;  /* 0x000000ffffea7224 */ /* 0x000fc600078e001c */
[----:B------:R-:W3:Y:S01]  /*2ed20*/  LDL.LU.64 R26, [R1+0x8] ;  /* 0x00000800011a7983 */ /* 0x000ee20000300a00 */
[----:B------:R-:W-:-:S03]  /*2ed30*/  IMAD.MOV.U32 R233, RZ, RZ, R30 ;  /* 0x000000ffffe97224 */ /* 0x000fc600078e001e */
[----:B------:R-:W4:Y:S01]  /*2ed40*/  LDL.LU.64 R28, [R1+0x10] ;  /* 0x00001000011c7983 */ /* 0x000f220000300a00 */
[----:B------:R-:W-:-:S03]  /*2ed50*/  IMAD.MOV.U32 R244, RZ, RZ, R32 ;  /* 0x000000fffff47224 */ /* 0x000fc600078e0020 */
[----:B------:R-:W2:Y:S01]  /*2ed60*/  LDL.LU.64 R30, [R1+0x18] ;  /* 0x00001800011e7983 */ /* 0x000ea20000300a00 */
        /* <DEDUP_REMOVED lines=11> */
[----:B------:R-:W2:Y:S04]  /*2ee20*/  LDL.LU.64 R42, [R1+0x48] ;  /* 0x00004800012a7983 */ /* 0x000ea80000300a00 */
[----:B------:R-:W3:Y:S04]  /*2ee30*/  LDL.LU.64 R44, [R1+0x50] ;  /* 0x00005000012c7983 */ /* 0x000ee80000300a00 */
[----:B------:R-:W4:Y:S04]  /*2ee40*/  LDL.LU.64 R46, [R1+0x58] ;  /* 0x00005800012e7983 */ /* 0x000f280000300a00 */
        /* <DEDUP_REMOVED lines=46> */
[----:B------:R-:W3:Y:S01]  /*2f130*/  LDL.LU.64 R140, [R1+0x1d0] ;  /* 0x0001d000018c7983 */ /* 0x000ee20000300a00 */
[----:B------:R-:W-:-:S03]  /*2f140*/  IMAD.MOV.U32 R6, RZ, RZ, R145 ;  /* 0x000000ffff067224 */ /* 0x000fc600078e0091 */
[----:B------:R-:W4:Y:S01]  /*2f150*/  LDL.LU.64 R142, [R1+0x1d8] ;  /* 0x0001d800018e7983 */ /* 0x000f220000300a00 */
[----:B------:R-:W-:Y:S02]  /*2f160*/  IMAD.MOV.U32 R168, RZ, RZ, R146 ;  /* 0x000000ffffa87224 */ /* 0x000fe400078e0092 */
[----:B------:R-:W-:Y:S01]  /*2f170*/  IMAD.MOV.U32 R167, RZ, RZ, R147 ;  /* 0x000000ffffa77224 */ /* 0x000fe200078e0093 */
[----:B------:R-:W2:Y:S01]  /*2f180*/  LDL.LU.64 R144, [R1+0x1e0] ;  /* 0x0001e00001907983 */ /* 0x000ea20000300a00 */
[----:B------:R-:W-:Y:S02]  /*2f190*/  IMAD.MOV.U32 R166, RZ, RZ, R148 ;  /* 0x000000ffffa67224 */ /* 0x000fe400078e0094 */
[----:B------:R-:W-:Y:S01]  /*2f1a0*/  IMAD.MOV.U32 R165, RZ, RZ, R149 ;  /* 0x000000ffffa57224 */ /* 0x000fe200078e0095 */
[----:B------:R-:W3:Y:S01]  /*2f1b0*/  LDL.LU.64 R146, [R1+0x1e8] ;  /* 0x0001e80001927983 */ /* 0x000ee20000300a00 */
[----:B------:R-:W-:Y:S02]  /*2f1c0*/  IMAD.MOV.U32 R164, RZ, RZ, R150 ;  /* 0x000000ffffa47224 */ /* 0x000fe400078e0096 */
[----:B------:R-:W-:Y:S01]  /*2f1d0*/  IMAD.MOV.U32 R163, RZ, RZ, R151 ;  /* 0x000000ffffa37224 */ /* 0x000fe200078e0097 */
[----:B------:R-:W4:Y:S04]  /*2f1e0*/  LDL.LU.64 R148, [R1+0x1f0] ;  /* 0x0001f00001947983 */ /* 0x000f280000300a00 */
[----:B------:R-:W2:Y:S04]  /*2f1f0*/  LDL.LU.64 R150, [R1+0x1f8] ;  /* 0x0001f80001967983 */ /* 0x000ea80000300a00 */
[----:B--2---:R-:W-:Y:S04]  /*2f200*/  STL.64 [R1+0x1dd0], R150 ;  /* 0x001dd09601007387 */ /* 0x004fe80000100a00 */
[----:B----4-:R-:W-:Y:S04]  /*2f210*/  STL.64 [R1+0x1dc8], R148 ;  /* 0x001dc89401007387 */ /* 0x010fe80000100a00 */
[----:B---3--:R-:W-:Y:S04]  /*2f220*/  STL.64 [R1+0x1dc0], R146 ;  /* 0x001dc09201007387 */ /* 0x008fe80000100a00 */
        /* <DEDUP_REMOVED lines=57> */
[----:B-1----:R-:W2:Y:S04]  /*2f5c0*/  LDL.LU.64 R32, [R1+0x200] ;  /* 0x0002000001207983 */ /* 0x002ea80000300a00 */
[----:B------:R-:W2:Y:S04]  /*2f5d0*/  LDL.LU.64 R34, [R1+0x208] ;  /* 0x0002080001227983 */ /* 0x000ea80000300a00 */
        /* <DEDUP_REMOVED lines=62> */
[----:B------:R-:W-:Y:S04]  /*2f9c0*/  STL.64 [R1+0x1bf0], R30 ;  /* 0x001bf01e01007387 */ /* 0x000fe80000100a00 */
[----:B------:R-:W-:Y:S04]  /*2f9d0*/  STL.64 [R1+0x1be8], R28 ;  /* 0x001be81c01007387 */ /* 0x000fe80000100a00 */
[----:B------:R-:W-:Y:S04]  /*2f9e0*/  STL.64 [R1+0x1be0], R26 ;  /* 0x001be01a01007387 */ /* 0x000fe80000100a00 */
[----:B------:R-:W-:Y:S01]  /*2f9f0*/  STL.64 [R1+0x1bd8], R24 ;  /* 0x001bd81801007387 */ /* 0x000fe20000100a00 */
[----:B--2---:R-:W-:-:S06]  /*2fa00*/  WARPGROUP.ARRIVE ;  /* 0x00000000000079c5 */ /* 0x004fcc0000000000 */
[----:B------:R-:W-:Y:S01]  /*2fa10*/  QGMMA.64x256x32.F32.E5M2.E5M2 R32, gdesc[UR52], R32, gsb0 ;  /* 0x03e00000342079f3 */ /* 0x000fe20008003820 */
[----:B------:R-:W-:Y:S01]  /*2fa20*/  UIADD3.64 UR52, UR8, 0x202, URZ ;  /* 0x0000020208347897 */ /* 0x000fe2000fffe03f */
[----:B------:R-:W-:Y:S01]  /*2fa30*/  UMOV UR54, UR14 ;  /* 0x0000000e00367c82 */ /* 0x000fe20008000000 */
[----:B------:R-:W-:Y:S01]  /*2fa40*/  UMOV UR55, UR15 ;  /* 0x0000000f00377c82 */ /* 0x000fe20008000000 */
[----:B------:R-:W-:Y:S02]  /*2fa50*/  WARPGROUP.DEPBAR.LE gsb0, 0x0 ;  /* 0x00008000000079c5 */ /* 0x000fe40000010000 */
[----:B------:R-:W-:-:S15]  /*2fa60*/  WARPGROUP.ARRIVE ;  /* 0x00000000000079c5 */ /* 0x000fde0000000000 */
[----:B------:R-:W-:-:S07]  /*2fa70*/  NOP ;  /* 0x0000000000007918 */ /* 0x000fce0000000000 */
[----:B------:R-:W-:Y:S01]  /*2fa80*/  QGMMA.64x256x32.F32.E5M2.E5M2 R32, gdesc[UR48], R32, gsb0 ;  /* 0x03e00000302079f3 */ /* 0x000fe20008003820 */
[----:B------:R-:W-:Y:S02]  /*2fa90*/  R2UR UR49, R162 ;  /* 0x00000000a23172ca */ /* 0x000fe400000e0000 */
[----:B------:R-:W2:Y:S01]  /*2faa0*/  LDL.LU R162, [R1+0x18f4] ;  /* 0x0018f40001a27983 */ /* 0x000ea20000300800 */
[----:B------:R-:W-:Y:S02]  /*2fab0*/  WARPGROUP.DEPBAR.LE gsb0, 0x0 ;  /* 0x00008000000079c5 */ /* 0x000fe40000010000 */
[----:B------:R-:W-:-:S15]  /*2fac0*/  WARPGROUP.ARRIVE ;  /* 0x00000000000079c5 */ /* 0x000fde0000000000 */
[----:B------:R-:W-:-:S07]  /*2fad0*/  NOP ;  /* 0x0000000000007918 */ /* 0x000fce0000000000 */
[----:B------:R-:W-:Y:S01]  /*2fae0*/  QGMMA.64x256x32.F32.E5M2.E5M2 R32, gdesc[UR52], R32, gsb0 ;  /* 0x03e00000342079f3 */ /* 0x000fe20008003820 */
[----:B--2---:R-:W-:Y:S01]  /*2faf0*/  R2UR UR48, R162 ;  /* 0x00000000a23072ca */ /* 0x004fe200000e0000 */
[----:B------:R-:W-:Y:S02]  /*2fb00*/  IMAD.MOV.U32 R162, RZ, RZ, R163 ;  /* 0x000000ffffa27224 */ /* 0x000fe400078e00a3 */
        /* <DEDUP_REMOVED lines=8> */
[----:B------:R-:W-:Y:S01]  /*2fb90*/  IMAD.MOV.U32 R230, RZ, RZ, R12 ;  /* 0x000000ffffe67224 */ /* 0x000fe200078e000c */
[----:B------:R-:W-:Y:S01]  /*2fba0*/  R2UR UR53, R162 ;  /* 0x00000000a23572ca */ /* 0x000fe200000e0000 */
[----:B------:R-:W2:Y:S04]  /*2fbb0*/  LDL.LU R12, [R1+0x1dd8] ;  /* 0x001dd800010c7983 */ /* 0x000ea80000300800 */
[----:B------:R-:W3:Y:S01]  /*2fbc0*/  LDL.LU R162, [R1+0x18ec] ;  /* 0x0018ec0001a27983 */ /* 0x000ee20000300800 */
[----:B------:R-:W-:-:S02]  /*2fbd0*/  WARPGROUP.DEPBAR.LE gsb0, 0x0 ;  /* 0x00008000000079c5 */ /* 0x000fc40000010000 */
[----:B------:R-:W-:-:S06]  /*2fbe0*/  WARPGROUP.ARRIVE ;  /* 0x00000000000079c5 */ /* 0x000fcc0000000000 */
[----:B------:R-:W-:Y:S01]  /*2fbf0*/  QGMMA.64x256x32.F32.E5M2.E5M2 R32, gdesc[UR4], R32, gsb0 ;  /* 0x03e00000042079f3 */ /* 0x000fe20008003820 */
[----:B---3--:R-:W-:Y:S02]  /*2fc00*/  R2UR UR52, R162 ;  /* 0x00000000a23472ca */ /* 0x008fe400000e0000 */
        /* <DEDUP_REMOVED lines=65> */
[----:B-1----:R-:W3:Y:S04]  /*30020*/  LDL.LU.64 R150, [R1+0x1dd0] ;  /* 0x001dd00001967983 */ /* 0x002ee80000300a00 */
        /* <DEDUP_REMOVED lines=63> */
[----:B------:R-:W4:Y:S02]  /*30420*/  LDL.LU R162, [R1+0x18e8] ;  /* 0x0018e80001a27983 */ /* 0x000f240000300800 */
[----:B----4-:R-:W-:-:S02]  /*30430*/  R2UR UR7, R162 ;  /* 0x00000000a20772ca */ /* 0x010fc400000e0000 */
[----:B------:R-:W4:Y:S02]  /*30440*/  LDL.LU R162, [R1+0x18e4] ;  /* 0x0018e40001a27983 */ /* 0x000f240000300800 */
[----:B----4-:R-:W-:Y:S02]  /*30450*/  R2UR UR6, R162 ;  /* 0x00000000a20672ca */ /* 0x010fe400000e0000 */
[----:B------:R-:W4:Y:S01]  /*30460*/  LDL.LU R162, [R1+0x18e0] ;  /* 0x0018e00001a27983 */ /* 0x000f220000300800 */
[----:B0-----:R-:W-:Y:S01]  /*30470*/  VIADD R161, R161, 0x7f ;  /* 0x0000007fa1a17836 */ /* 0x001fe20000000000 */
[----:B----4-:R-:W-:Y:S02]  /*30480*/  R2UR UR5, R162 ;  /* 0x00000000a20572ca */ /* 0x010fe400000e0000 */
[----:B------:R-:W4:Y:S01]  /*30490*/  LDL.LU R162, [R1+0x18dc] ;  /* 0x0018dc0001a27983 */ /* 0x000f220000300800 */
[----:B------:R-:W-:-:S05]  /*304a0*/  VIADD R163, R163, 0x1 ;  /* 0x00000001a3a37836 */ /* 0x000fca0000000000 */
[----:B------:R0:W-:Y:S01]  /*304b0*/  STL [R1+0x8a8], R163 ;  /* 0x0008a8a301007387 */ /* 0x0001e20000100800 */
[----:B----4-:R-:W-:Y:S02]  /*304c0*/  R2UR UR4, R162 ;  /* 0x00000000a20472ca */ /* 0x010fe400000e0000 */
[----:B------:R-:W-:-:S04]  /*304d0*/  SHF.R.S32.HI R162, RZ, 0x1f, R161 ;  /* 0x0000001fffa27819 */ /* 0x000fc800000114a1 */
[----:B------:R-:W-:-:S04]  /*304e0*/  LEA.HI R2, R162, R161, RZ, 0x7 ;  /* 0x000000a1a2027211 */ /* 0x000fc800078f38ff */
[----:B------:R-:W-:-:S04]  /*304f0*/  SHF.R.S32.HI R2, RZ, 0x7, R2 ;  /* 0x00000007ff027819 */ /* 0x000fc80000011402 */
[----:B------:R-:W-:Y:S01]  /*30500*/  ISETP.NE.U32.AND P0, PT, R163, R2, PT ;  /* 0x00000002a300720c */ /* 0x000fe20003f05070 */
[----:B0-----:R-:W-:Y:S02]  /*30510*/  IMAD.MOV.U32 R163, RZ, RZ, R164 ;  /* 0x000000ffffa37224 */ /* 0x001fe400078e00a4 */
        /* <DEDUP_REMOVED lines=10> */
[----:B------:R-:W-:Y:S01]  /*305c0*/  IADD3 R163, P2, R163, UR6, RZ ;  /* 0x00000006a3a37c10 */ /* 0x000fe2000ff5e0ff */
[----:B------:R-:W-:-:S02]  /*305d0*/  IMAD.MOV.U32 R232, RZ, RZ, R233 ;  /* 0x000000ffffe87224 */ /* 0x000fc400078e00e9 */
[----:B------:R-:W-:Y:S02]  /*305e0*/  IMAD.MOV.U32 R233, RZ, RZ, R234 ;  /* 0x000000ffffe97224 */ /* 0x000fe400078e00ea */
[----:B------:R-:W-:Y:S02]  /*305f0*/  IMAD.MOV.U32 R234, RZ, RZ, R5 ;  /* 0x000000ffffea7224 */ /* 0x000fe400078e0005 */
[----:B------:R-:W4:Y:S04]  /*30600*/  LDL.LU R5, [R1+0x1bd0] ;  /* 0x001bd00001057983 */ /* 0x000f280000300800 */
[----:B------:R0:W-:Y:S04]  /*30610*/  STL [R1+0xfb0], R163 ;  /* 0x000fb0a301007387 */ /* 0x0001e80000100800 */
[----:B0-----:R-:W2:Y:S02]  /*30620*/  LDL.LU R163, [R1+0xfa8] ;  /* 0x000fa80001a37983 */ /* 0x001ea40000300800 */
[----:B--2---:R-:W-:-:S05]  /*30630*/  IADD3 R163, P3, R163, UR6, RZ ;  /* 0x00000006a3a37c10 */ /* 0x004fca000ff7e0ff */
[----:B------:R0:W-:Y:S04]  /*30640*/  STL [R1+0xfa8], R163 ;  /* 0x000fa8a301007387 */ /* 0x0001e80000100800 */
[----:B0-----:R-:W2:Y:S01]  /*30650*/  LDL.LU R163, [R1+0xfa0] ;  /* 0x000fa00001a37983 */ /* 0x001ea20000300800 */
[----:B----4-:R-:W-:Y:S02]  /*30660*/  IADD3 R5, P5, R5, UR6, RZ ;  /* 0x0000000605057c10 */ /* 0x010fe4000ffbe0ff */
[----:B--2---:R-:W-:-:S05]  /*30670*/  IADD3 R163, P4, R163, UR6, RZ ;  /* 0x00000006a3a37c10 */ /* 0x004fca000ff9e0ff */
[----:B------:R0:W-:Y:S04]  /*30680*/  STL [R1+0xfa0], R163 ;  /* 0x000fa0a301007387 */ /* 0x0001e80000100800 */
[----:B------:R1:W-:Y:S01]  /*30690*/  STL [R1+0xf98], R5 ;  /* 0x000f980501007387 */ /* 0x0003e20000100800 */
[----:B0-----:R-:W-:-:S03]  /*306a0*/  IMAD.MOV.U32 R163, RZ, RZ, R164 ;  /* 0x000000ffffa37224 */ /* 0x001fc600078e00a4 */
[----:B-1----:R-:W2:Y:S01]  /*306b0*/  LDL.LU R5, [R1+0x1bcc] ;  /* 0x001bcc0001057983 */ /* 0x002ea20000300800 */
[----:B------:R-:W-:Y:S02]  /*306c0*/  IMAD.MOV.U32 R164, RZ, RZ, R165 ;  /* 0x000000ffffa47224 */ /* 0x000fe400078e00a5 */
        /* <DEDUP_REMOVED lines=13> */
[----:B------:R-:W4:Y:S01]  /*307a0*/  LDL.LU R13, [R1+0x1bc8] ;  /* 0x001bc800010d7983 */ /* 0x000f220000300800 */
[----:B------:R-:W-:Y:S02]  /*307b0*/  IADD3 R12, P6, R12, UR6, RZ ;  /* 0x000000060c0c7c10 */ /* 0x000fe4000ffde0ff */
[----:B------:R-:W-:Y:S02]  /*307c0*/  IADD3 R14, P1, R14, UR6, RZ ;  /* 0x000000060e0e7c10 */ /* 0x000fe4000ff3e0ff */
[----:B--2---:R-:W-:Y:S02]  /*307d0*/  IADD3.X R5, R5, UR5, RZ, P6, !PT ;  /* 0x0000000505057c10 */ /* 0x004fe4000b7fe4ff */
[----:B------:R-:W-:-:S05]  /*307e0*/  IADD3 R163, P6, R163, UR6, RZ ;  /* 0x00000006a3a37c10 */ /* 0x000fca000ffde0ff */
[----:B------:R0:W-:Y:S02]  /*307f0*/  STL [R1+0xf90], R163 ;  /* 0x000f90a301007387 */ /* 0x0001e40000100800 */
[----:B0-----:R-:W-:Y:S02]  /*30800*/  IMAD.MOV.U32 R163, RZ, RZ, R164 ;  /* 0x000000ffffa37224 */ /* 0x001fe400078e00a4 */
        /* <DEDUP_REMOVED lines=9> */
[----:B----4-:R-:W-:Y:S01]  /*308a0*/  IADD3.X R13, R13, UR5, RZ, P1, !PT ;  /* 0x000000050d0d7c10 */ /* 0x010fe20008ffe4ff */
[----:B------:R-:W-:Y:S01]  /*308b0*/  IMAD.MOV.U32 R232, RZ, RZ, R233 ;  /* 0x000000ffffe87224 */ /* 0x000fe200078e00e9 */
[----:B------:R-:W-:Y:S01]  /*308c0*/  IADD3 R163, P1, R163, UR6, RZ ;  /* 0x00000006a3a37c10 */ /* 0x000fe2000ff3e0ff */
[----:B------:R-:W-:-:S02]  /*308d0*/  IMAD.MOV.U32 R233, RZ, RZ, R234 ;  /* 0x000000ffffe97224 */ /* 0x000fc400078e00ea */
[----:B------:R-:W-:Y:S02]  /*308e0*/  IMAD.MOV.U32 R234, RZ, RZ, R249 ;  /* 0x000000ffffea7224 */ /* 0x000fe400078e00f9 */
[----:B------:R-:W-:Y:S02]  /*308f0*/  IMAD.MOV.U32 R249, RZ, RZ, R250 ;  /* 0x000000fffff97224 */ /* 0x000fe400078e00fa */
[----:B------:R-:W2:Y:S04]  /*30900*/  LDL.LU R250, [R1+0x93c] ;  /* 0x00093c0001fa7983 */ /* 0x000ea80000300800 */
[----:B------:R0:W-:Y:S04]  /*30910*/  STL [R1+0xf88], R163 ;  /* 0x000f88a301007387 */ /* 0x0001e80000100800 */
[----:B0-----:R-:W4:Y:S02]  /*30920*/  LDL.LU R163, [R1+0xfac] ;  /* 0x000fac0001a37983 */ /* 0x001f240000300800 */
[----:B----4-:R-:W-:-:S05]  /*30930*/  IADD3.X R163, R163, UR5, RZ, P2, !PT ;  /* 0x00000005a3a37c10 */ /* 0x010fca00097fe4ff */
[----:B------:R0:W-:Y:S04]  /*30940*/  STL [R1+0xfac], R163 ;  /* 0x000faca301007387 */ /* 0x0001e80000100800 */
[----:B0-----:R-:W4:Y:S02]  /*30950*/  LDL.LU R163, [R1+0xf80] ;  /* 0x000f800001a37983 */ /* 0x001f240000300800 */
[----:B----4-:R-:W-:-:S05]  /*30960*/  IADD3 R163, P2, R163, UR6, RZ ;  /* 0x00000006a3a37c10 */ /* 0x010fca000ff5e0ff */
        /* <DEDUP_REMOVED lines=419> */
[----:B------:R-:W-:Y:S01]  /*323a0*/  IMAD.MOV.U32 R232, RZ, RZ, R233 ;  /* 0x000000ffffe87224 */ /* 0x000fe200078e00e9 */
[----:B------:R-:W-:Y:S01]  /*323b0*/  IADD3.X R163, R163, UR5, RZ, P5, !PT ;  /* 0x00000005a3a37c10 */ /* 0x000fe2000affe4ff */
[----:B------:R-:W-:-:S02]  /*323c0*/  IMAD.MOV.U32 R233, RZ, RZ, R234 ;  /* 0x000000ffffe97224 */ /* 0x000fc400078e00ea */
[----:B--2---:R-:W-:Y:S02]  /*323d0*/  IMAD.MOV.U32 R234, RZ, RZ, R250 ;  /* 0x000000ffffea7224 */ /* 0x004fe400078e00fa */
[----:B------:R-:W-:Y:S02]  /*323e0*/  IMAD.MOV.U32 R250, RZ, RZ, R251 ;  /* 0x000000fffffa7224 */ /* 0x000fe400078e00fb */
[----:B------:R-:W2:Y:S04]  /*323f0*/  LDL.LU R251, [R1+0x8e8] ;  /* 0x0008e80001fb7983 */ /* 0x000ea80000300800 */
        /* <DEDUP_REMOVED lines=499> */
[----:B0-----:R-:W4:Y:S01]  /*34330*/  LDL.LU R163, [R1+0x16dc] ;  /* 0x0016dc0001a37983 */ /* 0x001f220000300800 */
[----:B---3--:R-:W-:Y:S01]  /*34340*/  WARPGROUP.ARRIVE ;  /* 0x00000000000079c5 */ /* 0x008fe20000000000 */
[----:B------:R-:W-:Y:S01]  /*34350*/  UMOV UR26, UR22 ;  /* 0x00000016001a7c82 */ /* 0x000fe20008000000 */
[----:B------:R-:W-:-:S04]  /*34360*/  UMOV UR27, UR23 ;  /* 0x00000017001b7c82 */ /* 0x000fc80008000000 */
[----:B------:R-:W-:Y:S01]  /*34370*/  QGMMA.64x256x32.F32.E5M2.E5M2 R24, gdesc[UR24], R24, gsb0 ;  /* 0x03e00000181879f3 */ /* 0x000fe20008003818 */
[----:B----4-:R-:W-:-:S05]  /*34380*/  IADD3 R163, P4, R163, UR6, RZ ;  /* 0x00000006a3a37c10 */ /* 0x010fca000ff9e0ff */
[----:B------:R0:W-:Y:S04]  /*34390*/  STL [R1+0x16dc], R163 ;  /* 0x0016dca301007387 */ /* 0x0001e80000100800 */
[----:B0-----:R-:W3:Y:S01]  /*343a0*/  LDL.LU R163, [R1+0x1700] ;  /* 0x0017000001a37983 */ /* 0x001ee20000300800 */
[----:B------:R-:W-:Y:S02]  /*343b0*/  WARPGROUP.DEPBAR.LE gsb0, 0x0 ;  /* 0x00008000000079c5 */ /* 0x000fe40000010000 */
[----:B------:R-:W-:Y:S01]  /*343c0*/  WARPGROUP.ARRIVE ;  /* 0x00000000000079c5 */ /* 0x000fe20000000000 */
[----:B------:R-:W-:Y:S01]  /*343d0*/  UMOV UR30, UR10 ;  /* 0x0000000a001e7c82 */ /* 0x000fe20008000000 */
[----:B------:R-:W-:-:S13]  /*343e0*/  UMOV UR31, UR11 ;  /* 0x0000000b001f7c82 */ /* 0x000fda0008000000 */
[----:B------:R-:W-:Y:S01]  /*343f0*/  QGMMA.64x256x32.F32.E5M2.E5M2 R24, gdesc[UR28], R24, gsb0 ;  /* 0x03e000001c1879f3 */ /* 0x000fe20008003818 */
[----:B------:R-:W-:Y:S01]  /*34400*/  UMOV UR34, UR14 ;  /* 0x0000000e00227c82 */ /* 0x000fe20008000000 */
[----:B------:R-:W-:Y:S01]  /*34410*/  UMOV UR35, UR15 ;  /* 0x0000000f00237c82 */ /* 0x000fe20008000000 */
[----:B---3--:R-:W-:-:S05]  /*34420*/  IADD3.X R163, R163, UR5, RZ, P5, !PT ;  /* 0x00000005a3a37c10 */ /* 0x008fca000affe4ff */
[----:B------:R0:W-:Y:S04]  /*34430*/  STL [R1+0x1700], R163 ;  /* 0x001700a301007387 */ /* 0x0001e80000100800 */
[----:B0-----:R-:W3:Y:S01]  /*34440*/  LDL.LU R163, [R1+0x16d4] ;  /* 0x0016d40001a37983 */ /* 0x001ee20000300800 */
[----:B------:R-:W-:Y:S02]  /*34450*/  WARPGROUP.DEPBAR.LE gsb0, 0x0 ;  /* 0x00008000000079c5 */ /* 0x000fe40000010000 */
[----:B------:R-:W-:-:S13]  /*34460*/  WARPGROUP.ARRIVE ;  /* 0x00000000000079c5 */ /* 0x000fda0000000000 */
[----:B------:R-:W-:Y:S01]  /*34470*/  QGMMA.64x256x32.F32.E5M2.E5M2 R24, gdesc[UR32], R24, gsb0 ;  /* 0x03e00000201879f3 */ /* 0x000fe20008003818 */
[----:B------:R-:W-:Y:S01]  /*34480*/  UMOV UR38, UR18 ;  /* 0x0000001200267c82 */ /* 0x000fe20008000000 */
[----:B------:R-:W-:Y:S01]  /*34490*/  UMOV UR39, UR19 ;  /* 0x0000001300277c82 */ /* 0x000fe20008000000 */
[----:B---3--:R-:W-:-:S05]  /*344a0*/  IADD3 R163, P5, R163, UR6, RZ ;  /* 0x00000006a3a37c10 */ /* 0x008fca000ffbe0ff */
[----:B------:R0:W-:Y:S04]  /*344b0*/  STL [R1+0x16d4], R163 ;  /* 0x0016d4a301007387 */ /* 0x0001e80000100800 */
[----:B0-----:R-:W3:Y:S01]  /*344c0*/  LDL.LU R163, [R1+0x16f8] ;  /* 0x0016f80001a37983 */ /* 0x001ee20000300800 */
[----:B------:R-:W-:Y:S02]  /*344d0*/  WARPGROUP.DEPBAR.LE gsb0, 0x0 ;  /* 0x00008000000079c5 */ /* 0x000fe40000010000 */
[----:B------:R-:W-:-:S13]  /*344e0*/  WARPGROUP.ARRIVE ;  /* 0x00000000000079c5 */ /* 0x000fda0000000000 */
[----:B------:R-:W-:Y:S03]  /*344f0*/  QGMMA.64x256x32.F32.E5M2.E5M2 R24, gdesc[UR36], R24, gsb0 ;  /* 0x03e00000241879f3 */ /* 0x000fe60008003818 */
[----:B------:R-:W-:Y:S02]  /*34500*/  WARPGROUP.DEPBAR.LE gsb0, 0x0 ;  /* 0x00008000000079c5 */ /* 0x000fe40000010000 */
[----:B---3--:R-:W-:-:S05]  /*34510*/  IADD3.X R163, R163, UR5, RZ, P6, !PT ;  /* 0x00000005a3a37c10 */ /* 0x008fca000b7fe4ff */
[----:B------:R-:W-:Y:S04]  /*34520*/  STL [R1+0x16f8], R163 ;  /* 0x0016f8a301007387 */ /* 0x000fe80000100800 */
[----:B------:R-:W-:Y:S04]  /*34530*/  STL.64 [R1], R24 ;  /* 0x0000001801007387 */ /* 0x000fe80000100a00 */
        /* <DEDUP_REMOVED lines=63> */
[----:B0-----:R-:W3:Y:S04]  /*34930*/  LDL.LU.64 R150, [R1+0x1bc0] ;  /* 0x001bc00001967983 */ /* 0x001ee80000300a00 */
        /* <DEDUP_REMOVED lines=62> */
[----:B------:R-:W2:Y:S01]  /*34d20*/  LDL.LU.64 R24, [R1+0x19c8] ;  /* 0x0019c80001187983 */ /* 0x000ea20000300a00 */
        /* <DEDUP_REMOVED lines=10> */
[----:B------:R-:W-:Y:S01]  /*34dd0*/  IMAD.MOV.U32 R233, RZ, RZ, R234 ;  /* 0x000000ffffe97224 */ /* 0x000fe200078e00ea */
[----:B----4-:R-:W-:Y:S02]  /*34de0*/  IADD3 R125, P6, R125, UR6, RZ ;  /* 0x000000067d7d7c10 */ /* 0x010fe4000ffde0ff */
[----:B---3--:R-:W-:Y:S02]  /*34df0*/  IADD3.X R126, R126, UR5, RZ, P1, !PT ;  /* 0x000000057e7e7c10 */ /* 0x008fe40008ffe4ff */
[----:B------:R-:W-:-:S02]  /*34e00*/  IADD3 R127, P1, R127, UR6, RZ ;  /* 0x000000067f7f7c10 */ /* 0x000fc4000ff3e0ff */
[----:B--2---:R-:W-:Y:S01]  /*34e10*/  IADD3.X R128, R128, UR5, RZ, P2, !PT ;  /* 0x0000000580807c10 */ /* 0x004fe200097fe4ff */
[----:B------:R0:W-:Y:S01]  /*34e20*/  STL [R1+0x16cc], R125 ;  /* 0x0016cc7d01007387 */ /* 0x0001e20000100800 */
[----:B------:R-:W-:Y:S02]  /*34e30*/  IADD3 R129, P2, R129, UR6, RZ ;  /* 0x0000000681817c10 */ /* 0x000fe4000ff5e0ff */
[----:B------:R-:W-:Y:S02]  /*34e40*/  IADD3.X R130, R130, UR5, RZ, P3, !PT ;  /* 0x0000000582827c10 */ /* 0x000fe40009ffe4ff */
[----:B------:R-:W-:Y:S01]  /*34e50*/  IADD3 R131, P3, R131, UR6, RZ ;  /* 0x0000000683837c10 */ /* 0x000fe2000ff7e0ff */
[----:B0-----:R-:W2:Y:S04]  /*34e60*/  LDL.LU R125, [R1+0x19c4] ;  /* 0x0019c400017d7983 */ /* 0x001ea80000300800 */
[----:B------:R0:W-:Y:S01]  /*34e70*/  STL [R1+0x16f0], R126 ;  /* 0x0016f07e01007387 */ /* 0x0001e20000100800 */
[----:B------:R-:W-:-:S02]  /*34e80*/  IADD3.X R132, R132, UR5, RZ, P4, !PT ;  /* 0x0000000584847c10 */ /* 0x000fc4000a7fe4ff */
[----:B------:R-:W-:Y:S01]  /*34e90*/  IADD3 R133, P4, R133, UR6, RZ ;  /* 0x0000000685857c10 */ /* 0x000fe2000ff9e0ff */
[----:B0-----:R-:W2:Y:S04]  /*34ea0*/  LDL.LU R126, [R1+0x19c0] ;  /* 0x0019c000017e7983 */ /* 0x001ea80000300800 */
[----:B------:R0:W-:Y:S01]  /*34eb0*/  STL [R1+0x16c4], R127 ;  /* 0x0016c47f01007387 */ /* 0x0001e20000100800 */
[----:B------:R-:W-:-:S03]  /*34ec0*/  IADD3.X R134, R134, UR5, RZ, P5, !PT ;  /* 0x0000000586867c10 */ /* 0x000fc6000affe4ff */
[----:B0-----:R-:W2:Y:S04]  /*34ed0*/  LDL.LU R127, [R1+0x19bc] ;  /* 0x0019bc00017f7983 */ /* 0x001ea80000300800 */
[----:B------:R0:W-:Y:S01]  /*34ee0*/  STL [R1+0x16e8], R128 ;  /* 0x0016e88001007387 */ /* 0x0001e20000100800 */
[----:B------:R-:W-:-:S03]  /*34ef0*/  IADD3 R135, P5, R135, UR6, RZ ;  /* 0x0000000687877c10 */ /* 0x000fc6000ffbe0ff */
        /* <DEDUP_REMOVED lines=52> */
[----:B------:R0:W-:Y:S04]  /*35240*/  STL [R1+0x16a0], R146 ;  /* 0x0016a09201007387 */ /* 0x0001e80000100800 */
        /* <DEDUP_REMOVED lines=11> */
[----:B------:R-:W3:Y:S04]  /*35300*/  LDL.LU R234, [R1+0x960] ;  /* 0x0009600001ea7983 */ /* 0x000ee80000300800 */
        /* <DEDUP_REMOVED lines=502> */
[----:B0-----:R-:W4:Y:S01]  /*37270*/  LDL.LU R163, [R1+0x13e8] ;  /* 0x0013e80001a37983 */ /* 0x001f220000300800 */
[----:B------:R-:W-:Y:S02]  /*37280*/  IADD3.X R164, R164, UR5, RZ, P3, !PT ;  /* 0x00000005a4a47c10 */ /* 0x000fe40009ffe4ff */
[----:B----4-:R-:W-:-:S05]  /*37290*/  IADD3.X R163, R163, UR5, RZ, P2, !PT ;  /* 0x00000005a3a37c10 */ /* 0x010fca00097fe4ff */
[----:B------:R0:W-:Y:S04]  /*372a0*/  STL [R1+0x13e8], R163 ;  /* 0x0013e8a301007387 */ /* 0x0001e80000100800 */
[----:B0-----:R-:W4:Y:S04]  /*372b0*/  LDL.LU R163, [R1+0x13cc] ;  /* 0x0013cc0001a37983 */ /* 0x001f280000300800 */
[----:B------:R0:W-:Y:S02]  /*372c0*/  STL [R1+0x13e0], R164 ;  /* 0x0013e0a401007387 */ /* 0x0001e40000100800 */
[----:B0-----:R-:W-:-:S02]  /*372d0*/  IMAD.MOV.U32 R164, RZ, RZ, R165 ;  /* 0x000000ffffa47224 */ /* 0x001fc400078e00a5 */
[----:B------:R-:W-:Y:S02]  /*372e0*/  IMAD.MOV.U32 R165, RZ, RZ, R166 ;  /* 0x000000ffffa57224 */ /* 0x000fe400078e00a6 */
[----:B------:R-:W-:Y:S02]  /*372f0*/  IMAD.MOV.U32 R166, RZ, RZ, R167 ;  /* 0x000000ffffa67224 */ /* 0x000fe400078e00a7 */
[----:B------:R-:W-:Y:S01]  /*37300*/  IMAD.MOV.U32 R167, RZ, RZ, R168 ;  /* 0x000000ffffa77224 */ /* 0x000fe200078e00a8 */
[----:B------:R-:W-:Y:S01]  /*37310*/  IADD3 R164, P3, R164, UR7, RZ ;  /* 0x00000007a4a47c10 */ /* 0x000fe2000ff7e0ff */
[----:B------:R-:W-:Y:S02]  /*37320*/  IMAD.MOV.U32 R168, RZ, RZ, R6 ;  /* 0x000000ffffa87224 */ /* 0x000fe400078e0006 */
[----:B------:R-:W-:Y:S01]  /*37330*/  IMAD.MOV.U32 R6, RZ, RZ, R236 ;  /* 0x000000ffff067224 */ /* 0x000fe200078e00ec */
[----:B----4-:R-:W-:-:S05]  /*37340*/  IADD3 R163, P2, R163, UR7, RZ ;  /* 0x00000007a3a37c10 */ /* 0x010fca000ff5e0ff */
[----:B------:R-:W-:Y:S04]  /*37350*/  STL [R1+0x13cc], R163 ;  /* 0x0013cca301007387 */ /* 0x000fe80000100800 */
[----:B------:R-:W4:Y:S04]  /*37360*/  LDL.LU R236, [R1+0x92c] ;  /* 0x00092c0001ec7983 */ /* 0x000f280000300800 */
[----:B------:R0:W-:Y:S04]  /*37370*/  STL [R1+0x13c8], R164 ;  /* 0x0013c8a401007387 */ /* 0x0001e80000100800 */
[----:B0-----:R-:W2:Y:S02]  /*37380*/  LDL.LU R164, [R1+0x13d8] ;  /* 0x0013d80001a47983 */ /* 0x001ea40000300800 */
[----:B--2---:R-:W-:-:S05]  /*37390*/  IADD3.X R164, R164, UR4, RZ, P4, !PT ;  /* 0x00000004a4a47c10 */ /* 0x004fca000a7fe4ff */
[----:B------:R0:W-:Y:S04]  /*373a0*/  STL [R1+0x13d8], R164 ;  /* 0x0013d8a401007387 */ /* 0x0001e80000100800 */
[----:B0-----:R-:W2:Y:S02]  /*373b0*/  LDL.LU R164, [R1+0x13c0] ;  /* 0x0013c00001a47983 */ /* 0x001ea40000300800 */
[----:B--2---:R-:W-:-:S05]  /*373c0*/  IADD3 R164, P4, R164, UR7, RZ ;  /* 0x00000007a4a47c10 */ /* 0x004fca000ff9e0ff */
        /* <DEDUP_REMOVED lines=504> */
[----:B------:R0:W-:Y:S02]  /*39350*/  STL [R1+0x1120], R164 ;  /* 0x001120a401007387 */ /* 0x0001e40000100800 */
[----:B0-----:R-:W-:Y:S02]  /*39360*/  IMAD.MOV.U32 R164, RZ, RZ, R165 ;  /* 0x000000ffffa47224 */ /* 0x001fe400078e00a5 */
[----:B------:R-:W-:Y:S02]  /*39370*/  IMAD.MOV.U32 R165, RZ, RZ, R166 ;  /* 0x000000ffffa57224 */ /* 0x000fe400078e00a6 */
[----:B------:R-:W-:Y:S02]  /*39380*/  IMAD.MOV.U32 R166, RZ, RZ, R167 ;  /* 0x000000ffffa67224 */ /* 0x000fe400078e00a7 */
[----:B------:R-:W-:Y:S01]  /*39390*/  IMAD.MOV.U32 R167, RZ, RZ, R168 ;  /* 0x000000ffffa77224 */ /* 0x000fe200078e00a8 */
[----:B------:R-:W-:Y:S01]  /*393a0*/  IADD3.X R164, R164, UR4, RZ, P5, !PT ;  /* 0x00000004a4a47c10 */ /* 0x000fe2000affe4ff */
[----:B------:R-:W-:-:S02]  /*393b0*/  IMAD.MOV.U32 R168, RZ, RZ, R6 ;  /* 0x000000ffffa87224 */ /* 0x000fc400078e0006 */
[----:B------:R-:W-:Y:S02]  /*393c0*/  IMAD.MOV.U32 R6, RZ, RZ, R237 ;  /* 0x000000ffff067224 */ /* 0x000fe400078e00ed */
[----:B------:R-:W2:Y:S04]  /*393d0*/  LDL.LU R237, [R1+0x924] ;  /* 0x0009240001ed7983 */ /* 0x000ea80000300800 */
[----:B------:R0:W-:Y:S04]  /*393e0*/  STL [R1+0x1144], R164 ;  /* 0x001144a401007387 */ /* 0x0001e80000100800 */
[----:B0-----:R-:W3:Y:S02]  /*393f0*/  LDL.LU R164, [R1+0x1118] ;  /* 0x0011180001a47983 */ /* 0x001ee40000300800 */
[----:B---3--:R-:W-:-:S05]  /*39400*/  IADD3 R164, P5, R164, UR7, RZ ;  /* 0x00000007a4a47c10 */ /* 0x008fca000ffbe0ff */
[----:B------:R0:W-:Y:S04]  /*39410*/  STL [R1+0x1118], R164 ;  /* 0x001118a401007387 */ /* 0x0001e80000100800 */
[----:B0-----:R-:W3:Y:S02]  /*39420*/  LDL.LU R164, [R1+0x113c] ;  /* 0x00113c0001a47983 */ /* 0x001ee40000300800 */
[----:B---3--:R-:W-:-:S05]  /*39430*/  IADD3.X R164, R164, UR4, RZ, P6, !PT ;  /* 0x00000004a4a47c10 */ /* 0x008fca000b7fe4ff */
        /* <DEDUP_REMOVED lines=496> */
[----:B0-----:R-:W3:Y:S01]  /*3b340*/  LDL.LU R164, [R1+0xb78] ;  /* 0x000b780001a47983 */ /* 0x001ee20000300800 */
[----:B------:R-:W-:Y:S02]  /*3b350*/  IADD3.X R165, R165, UR4, RZ, P6, !PT ;  /* 0x00000004a5a57c10 */ /* 0x000fe4000b7fe4ff */
[----:B---3--:R-:W-:Y:S02]  /*3b360*/  IADD3.X R164, R164, UR4, RZ, P5, !PT ;  /* 0x00000004a4a47c10 */ /* 0x008fe4000affe4ff */
[----:B------:R-:W-:-:S03]  /*3b370*/  IADD3 R228, P5, R228, UR7, RZ ;  /* 0x00000007e4e47c10 */ /* 0x000fc6000ffbe0ff */
[----:B------:R-:W-:Y:S04]  /*3b380*/  STL [R1+0xb78], R164 ;  /* 0x000b78a401007387 */ /* 0x000fe80000100800 */
[----:B------:R0:W-:Y:S04]  /*3b390*/  STL [R1+0xb4c], R228 ;  /* 0x000b4ce401007387 */ /* 0x0001e80000100800 */
[----:B0-----:R-:W3:Y:S04]  /*3b3a0*/  LDL.LU R228, [R1+0x1958] ;  /* 0x0019580001e47983 */ /* 0x001ee80000300800 */
[----:B------:R0:W-:Y:S02]  /*3b3b0*/  STL [R1+0xb70], R165 ;  /* 0x000b70a501007387 */ /* 0x0001e40000100800 */
[----:B0-----:R-:W-:-:S02]  /*3b3c0*/  IMAD.MOV.U32 R165, RZ, RZ, R166 ;  /* 0x000000ffffa57224 */ /* 0x001fc400078e00a6 */
[----:B------:R-:W-:Y:S02]  /*3b3d0*/  IMAD.MOV.U32 R166, RZ, RZ, R167 ;  /* 0x000000ffffa67224 */ /* 0x000fe400078e00a7 */
[----:B------:R-:W-:Y:S02]  /*3b3e0*/  IMAD.MOV.U32 R167, RZ, RZ, R168 ;  /* 0x000000ffffa77224 */ /* 0x000fe400078e00a8 */
[----:B------:R-:W-:Y:S01]  /*3b3f0*/  IMAD.MOV.U32 R168, RZ, RZ, R6 ;  /* 0x000000ffffa87224 */ /* 0x000fe200078e0006 */
[----:B------:R-:W-:Y:S01]  /*3b400*/  IADD3 R165, P6, R165, UR7, RZ ;  /* 0x00000007a5a57c10 */ /* 0x000fe2000ffde0ff */
[----:B------:R-:W-:Y:S02]  /*3b410*/  IMAD.MOV.U32 R6, RZ, RZ, R7 ;  /* 0x000000ffff067224 */ /* 0x000fe400078e0007 */
[----:B---3--:R-:W-:Y:S02]  /*3b420*/  IMAD.MOV.U32 R7, RZ, RZ, R228 ;  /* 0x000000ffff077224 */ /* 0x008fe400078e00e4 */
[----:B------:R-:W3:Y:S04]  /*3b430*/  LDL.LU R228, [R1+0x980] ;  /* 0x0009800001e47983 */ /* 0x000ee80000300800 */
        /* <DEDUP_REMOVED lines=38> */
[----:B----4-:R-:W-:Y:S02]  /*3b6a0*/  IADD3.X R165, R165, UR4, RZ, P1, !PT ;  /* 0x00000004a5a57c10 */ /* 0x010fe40008ffe4ff */
[----:B------:R-:W-:-:S03]  /*3b6b0*/  IADD3 R212, P1, R212, UR7, RZ ;  /* 0x00000007d4d47c10 */ /* 0x000fc6000ff3e0ff */
[----:B------:R-:W-:Y:S04]  /*3b6c0*/  STL [R1+0xb38], R165 ;  /* 0x000b38a501007387 */ /* 0x000fe80000100800 */
[----:B------:R0:W-:Y:S04]  /*3b6d0*/  STL [R1+0xb0c], R212 ;  /* 0x000b0cd401007387 */ /* 0x0001e80000100800 */
[----:B0-----:R-:W4:Y:S04]  /*3b6e0*/  LDL.LU R212, [R1+0x1954] ;  /* 0x0019540001d47983 */ /* 0x001f280000300800 */
[----:B------:R-:W2:Y:S02]  /*3b6f0*/  LDL.LU R165, [R1+0xb30] ;  /* 0x000b300001a57983 */ /* 0x000ea40000300800 */
        /* <DEDUP_REMOVED lines=26> */
[----:B0-----:R-:W2:Y:S01]  /*3b8a0*/  LDL.LU R165, [R1+0xae4] ;  /* 0x000ae40001a57983 */ /* 0x001ea20000300800 */
[----:B------:R-:W-:Y:S02]  /*3b8b0*/  IADD3.X R221, R221, UR4, RZ, P1, !PT ;  /* 0x00000004dddd7c10 */ /* 0x000fe40008ffe4ff */
[----:B--2---:R-:W-:-:S05]  /*3b8c0*/  IADD3 R165, P6, R165, UR7, RZ ;  /* 0x00000007a5a57c10 */ /* 0x004fca000ffde0ff */
[----:B------:R-:W-:Y:S04]  /*3b8d0*/  STL [R1+0xae4], R165 ;  /* 0x000ae4a501007387 */ /* 0x000fe80000100800 */
[----:B------:R0:W-:Y:S04]  /*3b8e0*/  STL [R1+0xb08], R221 ;  /* 0x000b08dd01007387 */ /* 0x0001e80000100800 */
[----:B0-----:R-:W2:Y:S04]  /*3b8f0*/  LDL.LU R221, [R1+0x1950] ;  /* 0x0019500001dd7983 */ /* 0x001ea80000300800 */
[----:B------:R-:W3:Y:S02]  /*3b900*/  LDL.LU R165, [R1+0xadc] ;  /* 0x000adc0001a57983 */ /* 0x000ee40000300800 */
        /* <DEDUP_REMOVED lines=9> */
[----:B---3--:R-:W-:Y:S02]  /*3b9a0*/  IADD3.X R165, R165, UR4, RZ, P3, !PT ;  /* 0x00000004a5a57c10 */ /* 0x008fe40009ffe4ff */
[----:B------:R-:W-:-:S03]  /*3b9b0*/  IADD3 R218, P3, R218, UR7, RZ ;  /* 0x00000007dada7c10 */ /* 0x000fc6000ff7e0ff */
[----:B------:R-:W-:Y:S04]  /*3b9c0*/  STL [R1+0xaf8], R165 ;  /* 0x000af8a501007387 */ /* 0x000fe80000100800 */
[----:B------:R0:W-:Y:S04]  /*3b9d0*/  STL [R1+0xacc], R218 ;  /* 0x000accda01007387 */ /* 0x0001e80000100800 */
[----:B0-----:R-:W3:Y:S04]  /*3b9e0*/  LDL.LU R218, [R1+0x194c] ;  /* 0x00194c0001da7983 */ /* 0x001ee80000300800 */
[----:B------:R-:W4:Y:S02]  /*3b9f0*/  LDL.LU R165, [R1+0xaf0] ;  /* 0x000af00001a57983 */ /* 0x000f240000300800 */
        /* <DEDUP_REMOVED lines=27> */
[----:B------:R-:W-:Y:S02]  /*3bbb0*/  IADD3.X R227, R227, UR4, RZ, P3, !PT ;  /* 0x00000004e3e37c10 */ /* 0x000fe40009ffe4ff */
[----:B----4-:R-:W-:-:S05]  /*3bbc0*/  IADD3 R165, P2, R165, UR7, RZ ;  /* 0x00000007a5a57c10 */ /* 0x010fca000ff5e0ff */
[----:B------:R-:W-:Y:S04]  /*3bbd0*/  STL [R1+0xaa4], R165 ;  /* 0x000aa4a501007387 */ /* 0x000fe80000100800 */
[----:B------:R0:W-:Y:S04]  /*3bbe0*/  STL [R1+0xac8], R227 ;  /* 0x000ac8e301007387 */ /* 0x0001e80000100800 */
[----:B0-----:R-:W4:Y:S04]  /*3bbf0*/  LDL.LU R227, [R1+0x1948] ;  /* 0x0019480001e37983 */ /* 0x001f280000300800 */
[----:B------:R-:W2:Y:S02]  /*3bc00*/  LDL.LU R165, [R1+0xa9c] ;  /* 0x000a9c0001a57983 */ /* 0x000ea40000300800 */
        /* <DEDUP_REMOVED lines=9> */
[----:B--2---:R-:W-:Y:S02]  /*3bca0*/  IADD3.X R165, R165, UR4, RZ, P5, !PT ;  /* 0x00000004a5a57c10 */ /* 0x004fe4000affe4ff */
[----:B------:R-:W-:-:S03]  /*3bcb0*/  IADD3 R224, P5, R224, UR7, RZ ;  /* 0x00000007e0e07c10 */ /* 0x000fc6000ffbe0ff */
[----:B------:R-:W-:Y:S04]  /*3bcc0*/  STL [R1+0xab8], R165 ;  /* 0x000ab8a501007387 */ /* 0x000fe80000100800 */
[----:B------:R0:W-:Y:S04]  /*3bcd0*/  STL [R1+0xa8c], R224 ;  /* 0x000a8ce001007387 */ /* 0x0001e80000100800 */
[----:B0-----:R-:W2:Y:S04]  /*3bce0*/  LDL.LU R224, [R1+0x1944] ;  /* 0x0019440001e07983 */ /* 0x001ea80000300800 */
[----:B------:R-:W3:Y:S02]  /*3bcf0*/  LDL.LU R165, [R1+0xab0] ;  /* 0x000ab00001a57983 */ /* 0x000ee40000300800 */
        /* <DEDUP_REMOVED lines=26> */
[----:B0-----:R-:W3:Y:S01]  /*3bea0*/  LDL.LU R165, [R1+0xa64] ;  /* 0x000a640001a57983 */ /* 0x001ee20000300800 */
[----:B------:R-:W-:Y:S02]  /*3beb0*/  IADD3.X R4, R4, UR4, RZ, P5, !PT ;  /* 0x0000000404047c10 */ /* 0x000fe4000affe4ff */
[----:B---3--:R-:W-:-:S05]  /*3bec0*/  IADD3 R165, P4, R165, UR7, RZ ;  /* 0x00000007a5a57c10 */ /* 0x008fca000ff9e0ff */
[----:B------:R-:W-:Y:S04]  /*3bed0*/  STL [R1+0xa64], R165 ;  /* 0x000a64a501007387 */ /* 0x000fe80000100800 */
[----:B------:R0:W-:Y:S04]  /*3bee0*/  STL [R1+0xa88], R4 ;  /* 0x000a880401007387 */ /* 0x0001e80000100800 */
[----:B0-----:R-:W3:Y:S04]  /*3bef0*/  LDL.LU R4, [R1+0x1940] ;  /* 0x0019400001047983 */ /* 0x001ee80000300800 */
[----:B------:R-:W4:Y:S02]  /*3bf00*/  LDL.LU R165, [R1+0xa5c] ;  /* 0x000a5c0001a57983 */ /* 0x000f240000300800 */
        /* <DEDUP_REMOVED lines=84> */
[----:B---3--:R-:W-:Y:S02]  /*3c450*/  IADD3.X R216, R216, UR4, RZ, P2, !PT ;  /* 0x00000004d8d87c10 */ /* 0x008fe400097fe4ff */
[----:B----4-:R-:W-:-:S05]  /*3c460*/  IADD3 R165, P1, R165, UR7, RZ ;  /* 0x00000007a5a57c10 */ /* 0x010fca000ff3e0ff */
[----:B------:R-:W-:Y:S04]  /*3c470*/  STL [R1+0x9ec], R165 ;  /* 0x0009eca501007387 */ /* 0x000fe80000100800 */
[----:B------:R0:W-:Y:S04]  /*3c480*/  STL [R1+0xa10], R216 ;  /* 0x000a10d801007387 */ /* 0x0001e80000100800 */
[----:B0-----:R-:W3:Y:S04]  /*3c490*/  LDL.LU R216, [R1+0x1930] ;  /* 0x0019300001d87983 */ /* 0x001ee80000300800 */
[----:B------:R-:W4:Y:S01]  /*3c4a0*/  LDL.LU R165, [R1+0x9e4] ;  /* 0x0009e40001a57983 */ /* 0x000f220000300800 */
[----:B------:R-:W-:-:S02]  /*3c4b0*/  IADD3.X R213, R213, UR4, RZ, P3, !PT ;  /* 0x00000004d5d57c10 */ /* 0x000fc40009ffe4ff */
        /* <DEDUP_REMOVED lines=14> */
[----:B---3--:R-:W-:-:S02]  /*3c5a0*/  IADD3.X R165, R165, UR4, RZ, P5, !PT ;  /* 0x00000004a5a57c10 */ /* 0x008fc4000affe4ff */
        /* <DEDUP_REMOVED lines=31> */
[----:B------:R-:W2:Y:S01]  /*3c7a0*/  LDL.LU R165, [R1+0x9a4] ;  /* 0x0009a40001a57983 */ /* 0x000ea20000300800 */
[----:B------:R-:W-:-:S02]  /*3c7b0*/  IADD3.X R0, R0, UR4, RZ, P5, !PT ;  /* 0x0000000400007c10 */ /* 0x000fc4000affe4ff */
        /* <DEDUP_REMOVED lines=13> */
[----:B------:R-:W4:Y:S01]  /*3c890*/  LDL.LU R165, [R1+0x9b8] ;  /* 0x0009b80001a57983 */ /* 0x000f220000300800 */
[----:B------:R-:W-:Y:S01]  /*3c8a0*/  WARPGROUP.ARRIVE ;  /* 0x00000000000079c5 */ /* 0x000fe20000000000 */
[----:B------:R-:W-:Y:S01]  /*3c8b0*/  UMOV UR42, UR22 ;  /* 0x00000016002a7c82 */ /* 0x000fe20008000000 */
[----:B------:R-:W-:-:S04]  /*3c8c0*/  UMOV UR43, UR23 ;  /* 0x00000017002b7c82 */ /* 0x000fc80008000000 */
[----:B------:R-:W-:Y:S01]  /*3c8d0*/  QGMMA.64x256x32.F32.E5M2.E5M2 R24, gdesc[UR40], R24, gsb0 ;  /* 0x03e00000281879f3 */ /* 0x000fe20008003818 */
[----:B----4-:R-:W-:Y:S02]  /*3c8e0*/  IADD3.X R165, R165, UR4, RZ, P1, !PT ;  /* 0x00000004a5a57c10 */ /* 0x010fe40008ffe4ff */
[----:B------:R-:W-:-:S03]  /*3c8f0*/  IADD3 R3, P1, R3, UR7, RZ ;  /* 0x0000000703037c10 */ /* 0x000fc6000ff3e0ff */
[----:B------:R-:W-:Y:S04]  /*3c900*/  STL [R1+0x9b8], R165 ;  /* 0x0009b8a501007387 */ /* 0x000fe80000100800 */
[----:B------:R0:W-:Y:S04]  /*3c910*/  STL [R1+0x98c], R3 ;  /* 0x00098c0301007387 */ /* 0x0001e80000100800 */
[----:B0-----:R-:W4:Y:S04]  /*3c920*/  LDL.LU R3, [R1+0x1914] ;  /* 0x0019140001037983 */ /* 0x001f280000300800 */
[----:B------:R-:W2:Y:S01]  /*3c930*/  LDL.LU R165, [R1+0x9b0] ;  /* 0x0009b00001a57983 */ /* 0x000ea20000300800 */
[----:B------:R-:W-:-:S02]  /*3c940*/  WARPGROUP.DEPBAR.LE gsb0, 0x0 ;  /* 0x00008000000079c5 */ /* 0x000fc40000010000 */
[----:B------:R-:W-:Y:S01]  /*3c950*/  WARPGROUP.ARRIVE ;  /* 0x00000000000079c5 */ /* 0x000fe20000000000 */
[----:B------:R-:W-:Y:S01]  /*3c960*/  UMOV UR46, UR10 ;  /* 0x0000000a002e7c82 */ /* 0x000fe20008000000 */
[----:B------:R-:W-:-:S05]  /*3c970*/  UMOV UR47, UR11 ;  /* 0x0000000b002f7c82 */ /* 0x000fca0008000000 */
[----:B------:R-:W-:Y:S01]  /*3c980*/  QGMMA.64x256x32.F32.E5M2.E5M2 R24, gdesc[UR44], R24, gsb0 ;  /* 0x03e000002c1879f3 */ /* 0x000fe20008003818 */
[----:B--2---:R-:W-:-:S05]  /*3c990*/  IADD3.X R165, R165, UR4, RZ, P2, !PT ;  /* 0x00000004a5a57c10 */ /* 0x004fca00097fe4ff */
[----:B------:R0:W-:Y:S04]  /*3c9a0*/  STL [R1+0x9b0], R165 ;  /* 0x0009b0a501007387 */ /* 0x0001e80000100800 */
[----:B0-----:R-:W2:Y:S01]  /*3c9b0*/  LDL.LU R165, [R1+0x984] ;  /* 0x0009840001a57983 */ /* 0x001ea20000300800 */
[----:B----4-:R-:W-:Y:S01]  /*3c9c0*/  IADD3.X R3, R3, UR4, RZ, P3, !PT ;  /* 0x0000000403037c10 */ /* 0x010fe20009ffe4ff */
[----:B------:R-:W-:Y:S02]  /*3c9d0*/  WARPGROUP.DEPBAR.LE gsb0, 0x0 ;  /* 0x00008000000079c5 */ /* 0x000fe40000010000 */
[----:B------:R-:W-:Y:S01]  /*3c9e0*/  WARPGROUP.ARRIVE ;  /* 0x00000000000079c5 */ /* 0x000fe20000000000 */
[----:B------:R-:W-:Y:S01]  /*3c9f0*/  UMOV UR50, UR14 ;  /* 0x0000000e00327c82 */ /* 0x000fe20008000000 */
[----:B------:R-:W-:-:S12]  /*3ca00*/  UMOV UR51, UR15 ;  /* 0x0000000f00337c82 */ /* 0x000fd80008000000 */
[----:B------:R-:W-:Y:S01]  /*3ca10*/  QGMMA.64x256x32.F32.E5M2.E5M2 R24, gdesc[UR48], R24, gsb0 ;  /* 0x03e00000301879f3 */ /* 0x000fe20008003818 */
[----:B------:R-:W-:Y:S01]  /*3ca20*/  UMOV UR54, UR18 ;  /* 0x0000001200367c82 */ /* 0x000fe20008000000 */
[----:B------:R-:W-:Y:S01]  /*3ca30*/  UMOV UR55, UR19 ;  /* 0x0000001300377c82 */ /* 0x000fe20008000000 */
[----:B--2---:R-:W-:-:S05]  /*3ca40*/  IADD3 R165, P2, R165, UR7, RZ ;  /* 0x00000007a5a57c10 */ /* 0x004fca000ff5e0ff */
[----:B------:R-:W-:Y:S04]  /*3ca50*/  STL [R1+0x984], R165 ;  /* 0x000984a501007387 */ /* 0x000fe80000100800 */
[----:B------:R0:W-:Y:S04]  /*3ca60*/  STL [R1+0x9a8], R3 ;  /* 0x0009a80301007387 */ /* 0x0001e80000100800 */
[----:B0-----:R-:W2:Y:S04]  /*3ca70*/  LDL.LU R3, [R1+0x1910] ;  /* 0x0019100001037983 */ /* 0x001ea80000300800 */
[----:B------:R-:W4:Y:S01]  /*3ca80*/  LDL.LU R165, [R1+0x97c] ;  /* 0x00097c0001a57983 */ /* 0x000f220000300800 */
[----:B------:R-:W-:-:S02]  /*3ca90*/  WARPGROUP.DEPBAR.LE gsb0, 0x0 ;  /* 0x00008000000079c5 */ /* 0x000fc40000010000 */
[----:B------:R-:W-:-:S06]  /*3caa0*/  WARPGROUP.ARRIVE ;  /* 0x00000000000079c5 */ /* 0x000fcc0000000000 */
[----:B------:R-:W-:Y:S01]  /*3cab0*/  QGMMA.64x256x32.F32.E5M2.E5M2 R24, gdesc[UR52], R24, gsb0 ;  /* 0x03e00000341879f3 */ /* 0x000fe20008003818 */
[----:B---3--:R-:W-:Y:S02]  /*3cac0*/  IADD3.X R4, R4, UR4, RZ, P4, !PT ;  /* 0x0000000404047c10 */ /* 0x008fe4000a7fe4ff */
[----:B------:R-:W-:Y:S02]  /*3cad0*/  IADD3.X R0, R0, UR4, RZ, P5, !PT ;  /* 0x0000000400007c10 */ /* 0x000fe4000affe4ff */
[----:B------:R-:W-:Y:S02]  /*3cae0*/  IADD3 R166, P5, R166, UR7, RZ ;  /* 0x00000007a6a67c10 */ /* 0x000fe4000ffbe0ff */
[----:B------:R-:W-:Y:S02]  /*3caf0*/  IADD3.X R167, R167, UR4, RZ, P6, !PT ;  /* 0x00000004a7a77c10 */ /* 0x000fe4000b7fe4ff */
[----:B------:R-:W-:Y:S02]  /*3cb00*/  IADD3 R168, P6, R168, UR7, RZ ;  /* 0x00000007a8a87c10 */ /* 0x000fe4000ffde0ff */
[----:B------:R-:W-:-:S02]  /*3cb10*/  IADD3.X R6, R6, UR4, RZ, P1, !PT ;  /* 0x0000000406067c10 */ /* 0x000fc40008ffe4ff */
[----:B------:R-:W-:Y:S02]  /*3cb20*/  IADD3 R7, P1, R7, UR7, RZ ;  /* 0x0000000707077c10 */ /* 0x000fe4000ff3e0ff */
        /* <DEDUP_REMOVED lines=25> */
[----:B------:R-:W-:Y:S02]  /*3ccc0*/  IADD3.X R213, R213, UR4, RZ, P5, !PT ;  /* 0x00000004d5d57c10 */ /* 0x000fe4000affe4ff */
[----:B------:R-:W-:Y:S02]  /*3ccd0*/  IADD3.X R211, R211, UR4, RZ, P1, !PT ;  /* 0x00000004d3d37c10 */ /* 0x000fe40008ffe4ff */
[----:B------:R-:W-:Y:S02]  /*3cce0*/  IADD3.X R212, R212, UR4, RZ, P6, !PT ;  /* 0x00000004d4d47c10 */ /* 0x000fe4000b7fe4ff */
[----:B----4-:R-:W-:-:S02]  /*3ccf0*/  IADD3 R165, P3, R165, UR7, RZ ;  /* 0x00000007a5a57c10 */ /* 0x010fc4000ff7e0ff */
[----:B--2---:R-:W-:-:S03]  /*3cd00*/  IADD3 R3, P4, R3, UR7, RZ ;  /* 0x0000000703037c10 */ /* 0x004fc6000ff9e0ff */
[----:B------:R-:W-:Y:S04]  /*3cd10*/  STL [R1+0x97c], R165 ;  /* 0x00097ca501007387 */ /* 0x000fe80000100800 */
[----:B------:R0:W-:Y:S01]  /*3cd20*/  STL [R1+0x9a0], R4 ;  /* 0x0009a00401007387 */ /* 0x0001e20000100800 */
[----:B------:R-:W-:Y:S02]  /*3cd30*/  IADD3.X R229, R229, UR4, RZ, P3, !PT ;  /* 0x00000004e5e57c10 */ /* 0x000fe40009ffe4ff */
[----:B------:R-:W-:Y:S01]  /*3cd40*/  IADD3 R226, P3, R226, UR7, RZ ;  /* 0x00000007e2e27c10 */ /* 0x000fe2000ff7e0ff */
[----:B0-----:R1:W5:Y:S04]  /*3cd50*/  LDL.LU R4, [R1+0x190c] ;  /* 0x00190c0001047983 */ /* 0x0013680000300800 */
[----:B------:R0:W-:Y:S01]  /*3cd60*/  STL [R1+0x974], R3 ;  /* 0x0009740301007387 */ /* 0x0001e20000100800 */
[----:B------:R-:W-:-:S02]  /*3cd70*/  IADD3.X R230, R230, UR4, RZ, P4, !PT ;  /* 0x00000004e6e67c10 */ /* 0x000fc4000a7fe4ff */
[----:B------:R-:W-:Y:S01]  /*3cd80*/  IADD3 R231, P4, R231, UR7, RZ ;  /* 0x00000007e7e77c10 */ /* 0x000fe2000ff9e0ff */
[----:B0-----:R1:W5:Y:S04]  /*3cd90*/  LDL.LU R3, [R1+0x1908] ;  /* 0x0019080001037983 */ /* 0x0013680000300800 */
[----:B------:R0:W-:Y:S04]  /*3cda0*/  STL [R1+0x998], R0 ;  /* 0x0009980001007387 */ /* 0x0001e80000100800 */
[----:B0-----:R1:W5:Y:S04]  /*3cdb0*/  LDL.LU R0, [R1+0x1904] ;  /* 0x0019040001007983 */ /* 0x0013680000300800 */
[----:B------:R1:W-:Y:S04]  /*3cdc0*/  STL [R1+0x96c], R166 ;  /* 0x00096ca601007387 */ /* 0x0003e80000100800 */
        /* <DEDUP_REMOVED lines=13> */
[----:B------:R1:W-:Y:S01]  /*3cea0*/  STL [R1+0x934], R235 ;  /* 0x000934eb01007387 */ /* 0x0003e20000100800 */
[----:B------:R-:W-:-:S03]  /*3ceb0*/  IADD3.X R223, R223, UR4, RZ, P3, !PT ;  /* 0x00000004dfdf7c10 */ /* 0x000fc60009ffe4ff */
[----:B------:R1:W-:Y:S01]  /*3cec0*/  STL [R1+0x958], R225 ;  /* 0x000958e101007387 */ /* 0x0003e20000100800 */
[----:B------:R-:W-:-:S03]  /*3ced0*/  IADD3 R222, P3, R222, UR7, RZ ;  /* 0x00000007dede7c10 */ /* 0x000fc6000ff7e0ff */
[----:B------:R1:W-:Y:S01]  /*3cee0*/  STL [R1+0x92c], R236 ;  /* 0x00092cec01007387 */ /* 0x0003e20000100800 */
[----:B------:R-:W-:-:S03]  /*3cef0*/  IADD3.X R238, R238, UR4, RZ, P4, !PT ;  /* 0x00000004eeee7c10 */ /* 0x000fc6000a7fe4ff */
[----:B------:R1:W-:Y:S01]  /*3cf00*/  STL [R1+0x950], R224 ;  /* 0x000950e001007387 */ /* 0x0003e20000100800 */
[----:B------:R-:W-:-:S03]  /*3cf10*/  IADD3 R221, P4, R221, UR7, RZ ;  /* 0x00000007dddd7c10 */ /* 0x000fc6000ff9e0ff */
        /* <DEDUP_REMOVED lines=26> */
[----:B------:R-:W-:-:S03]  /*3d0c0*/  IADD3.X R252, R252, UR4, RZ, P4, !PT ;  /* 0x00000004fcfc7c10 */ /* 0x000fc6000a7fe4ff */
        /* <DEDUP_REMOVED lines=8> */
[----:B------:R-:W-:-:S02]  /*3d150*/  WARPGROUP.DEPBAR.LE gsb0, 0x0 ;  /* 0x00008000000079c5 */ /* 0x000fc40000010000 */
[----:B------:R-:W-:Y:S05]  /*3d160*/  @P0 BRA `(.L_x_2) ;  /* 0xfffffdec00b40947 */ /* 0x000fea000383ffff */
.L_x_1:
[----:B------:R-:W2:Y:S01]  /*3d170*/  LDL.LU R23, [R1+0x4a8] ;  /* 0x0004a80001177983 */ /* 0x000ea20000300800 */
[----:B------:R-:W-:Y:S01]  /*3d180*/  F2FP.SATFINITE.E5M2.F32.PACK_AB_MERGE_C R30, R31, R30, RZ ;  /* 0x0000001e1f1e723e */ /* 0x000fe200048060ff */
[----:B------:R-:W-:Y:S01]  /*3d190*/  ULDC UR4, c[0x0][0x22c] ;  /* 0x00008b0000047ab9 */ /* 0x000fe20000000800 */
[----:B------:R-:W-:Y:S01]  /*3d1a0*/  F2FP.SATFINITE.E5M2.F32.PACK_AB_MERGE_C R28, R29, R28, RZ ;  /* 0x0000001c1d1c723e */ /* 0x000fe200048060ff */
[----:B------:R-:W3:Y:S01]  /*3d1b0*/  LDL.LU R22, [R1+0x4ac] ;  /* 0x0004ac0001167983 */ /* 0x000ee20000300800 */
[----:B------:R-:W-:Y:S01]  /*3d1c0*/  F2FP.SATFINITE.E5M2.F32.PACK_AB_MERGE_C R40, R41, R40, RZ ;  /* 0x000000282928723e */ /* 0x000fe200048060ff */
[----:B------:R-:W-:Y:S01]  /*3d1d0*/  ULDC UR5, c[0x0][0x22c] ;  /* 0x00008b0000057ab9 */ /* 0x000fe20000000800 */
[----:B------:R-:W-:Y:S01]  /*3d1e0*/  F2FP.SATFINITE.E5M2.F32.PACK_AB_MERGE_C R38, R39, R38, RZ ;  /* 0x000000262726723e */ /* 0x000fe200048060ff */
[----:B------:R-:W4:Y:S01]  /*3d1f0*/  LDL.LU R21, [R1+0x4b0] ;  /* 0x0004b00001157983 */ /* 0x000f220000300800 */
[----:B------:R-:W-:Y:S01]  /*3d200*/  F2FP.SATFINITE.E5M2.F32.PACK_AB_MERGE_C R32, R33, R32, RZ ;  /* 0x000000202120723e */ /* 0x000fe200048060ff */
[----:B------:R-:W-:Y:S01]  /*3d210*/  ULDC UR6, c[0x0][0x248] ;  /* 0x0000920000067ab9 */ /* 0x000fe20000000800 */
[----:B------:R-:W-:Y:S01]  /*3d220*/  F2FP.SATFINITE.E5M2.F32.PACK_AB_MERGE_C R36, R37, R36, RZ ;  /* 0x000000242524723e */ /* 0x000fe200048060ff */
[----:B------:R-:W4:Y:S01]  /*3d230*/  LDL.LU R20, [R1+0x4b4] ;  /* 0x0004b40001147983 */ /* 0x000f220000300800 */
[----:B------:R-:W-:Y:S01]  /*3d240*/  F2FP.SATFINITE.E5M2.F32.PACK_AB_MERGE_C R34, R35, R34, RZ ;  /* 0x000000222322723e */ /* 0x000fe200048060ff */
[----:B------:R-:W-:Y:S01]  /*3d250*/  ULDC UR7, c[0x0][0x248] ;  /* 0x0000920000077ab9 */ /* 0x000fe20000000800 */
[----:B------:R-:W-:Y:S01]  /*3d260*/  F2FP.SATFINITE.E5M2.F32.PACK_AB_MERGE_C R42, R43, R42, RZ ;  /* 0x0000002a2b2a723e */ /* 0x000fe200048060ff */
[----:B------:R-:W0:Y:S01]  /*3d270*/  LDL.LU R185, [R1+0x408] ;  /* 0x0004080001b97983 */ /* 0x000e220000300800 */
[----:B------:R-:W-:Y:S01]  /*3d280*/  F2FP.SATFINITE.E5M2.F32.PACK_AB_MERGE_C R44, R45, R44, RZ ;  /* 0x0000002c2d2c723e */ /* 0x000fe200048060ff */
[----:B------:R-:W-:Y:S01]  /*3d290*/  ULDC UR8, c[0x0][0x248] ;  /* 0x0000920000087ab9 */ /* 0x000fe20000000800 */
[----:B------:R-:W-:Y:S01]  /*3d2a0*/  F2FP.SATFINITE.E5M2.F32.PACK_AB_MERGE_C R46, R47, R46, RZ ;  /* 0x0000002e2f2e723e */ /* 0x000fe200048060ff */
[----:B------:R-:W0:Y:S01]  /*3d2b0*/  LDL.LU R184, [R1+0x40c] ;  /* 0x00040c0001b87983 */ /* 0x000e220000300800 */
[----:B------:R-:W-:Y:S01]  /*3d2c0*/  F2FP.SATFINITE.E5M2.F32.PACK_AB_MERGE_C R50, R51, R50, RZ ;  /* 0x000000323332723e */ /* 0x000fe200048060ff */
[----:B------:R-:W-:Y:S01]  /*3d2d0*/  ULDC UR9, c[0x0][0x248] ;  /* 0x0000920000097ab9 */ /* 0x000fe20000000800 */
[----:B------:R-:W-:Y:S01]  /*3d2e0*/  F2FP.SATFINITE.E5M2.F32.PACK_AB_MERGE_C R48, R49, R48, RZ ;  /* 0x000000303130723e */ /* 0x000fe200048060ff */
[----:B------:R-:W2:Y:S01]  /*3d2f0*/  LDL.LU R183, [R1+0x410] ;  /* 0x0004100001b77983 */ /* 0x000ea20000300800 */
[----:B------:R-:W-:Y:S01]  /*3d300*/  F2FP.SATFINITE.E5M2.F32.PACK_AB_MERGE_C R24, R25, R24, RZ ;  /* 0x000000181918723e */ /* 0x000fe200048060ff */
[----:B------:R-:W-:Y:S01]  /*3d310*/  ULDC UR10, c[0x0][0x248] ;  /* 0x00009200000a7ab9 */ /* 0x000fe20000000800 */
[----:B------:R-:W-:Y:S01]  /*3d320*/  F2FP.SATFINITE.E5M2.F32.PACK_AB_MERGE_C R26, R27, R26, RZ ;  /* 0x0000001a1b1a723e */ /* 0x000fe200048060ff */
[----:B------:R-:W2:Y:S01]  /*3d330*/  LDL.LU R182, [R1+0x414] ;  /* 0x0004140001b67983 */ /* 0x000ea20000300800 */
        /* <DEDUP_REMOVED lines=11> */
[----:B------:R-:W3:Y:S01]  /*3d3f0*/  LDL.LU R181, [R1+0x418] ;  /* 0x0004180001b57983 */ /* 0x000ee20000300800 */
[----:B------:R-:W-:Y:S01]  /*3d400*/  F2FP.SATFINITE.E5M2.F32.PACK_AB_MERGE_C R68, R69, R68, RZ ;  /* 0x000000444544723e */ /* 0x000fe200048060ff */
[----:B------:R-:W-:Y:S01]  /*3d410*/  ULDC UR14, c[0x0][0x248] ;  /* 0x00009200000e7ab9 */ /* 0x000fe20000000800 */
[----:B------:R-:W-:Y:S01]  /*3d420*/  F2FP.SATFINITE.E5M2.F32.PACK_AB_MERGE_C R52, R53, R52, RZ ;  /* 0x000000343534723e */ /* 0x000fe200048060ff */
[----:B------:R-:W3:Y:S01]  /*3d430*/  LDL.LU R180, [R1+0x41c] ;  /* 0x00041c0001b47983 */ /* 0x000ee20000300800 */
        /* <DEDUP_REMOVED lines=20> */
[----:B------:R-:W-:Y:S01]  /*3d580*/  ULDC UR45, c[0x0][0x248] ;  /* 0x00009200002d7ab9 */ /* 0x000fe20000000800 */
[----:B------:R-:W-:Y:S01]  /*3d590*/  ULDC UR46, c[0x0][0x248] ;  /* 0x00009200002e7ab9 */ /* 0x000fe20000000800 */
[----:B------:R-:W-:Y:S01]  /*3d5a0*/  ULDC UR44, c[0x0][0x248] ;  /* 0x00009200002c7ab9 */ /* 0x000fe20000000800 */
        /* <DEDUP_REMOVED lines=24> */
[----:B-1----:R-:W3:Y:S01]  /*3d730*/  LDL.LU R168, [R1+0x44c] ;  /* 0x00044c0001a87983 */ /* 0x002ee20000300800 */
        /* <DEDUP_REMOVED lines=21> */
[----:B------:R-:W-:-:S02]  /*3d890*/  ULDC UR59, c[0x0][0x248] ;  /* 0x00009200003b7ab9 */ /* 0x000fc40000000800 */
        /* <DEDUP_REMOVED lines=11> */
[----:B------:R-:W4:Y:S04]  /*3d950*/  LDL.LU R187, [R1+0x400] ;  /* 0x0004000001bb7983 */ /* 0x000f280000300800 */
[----:B------:R-:W4:Y:S04]  /*3d960*/  LDL.LU R186, [R1+0x404] ;  /* 0x0004040001ba7983 */ /* 0x000f280000300800 */
        /* <DEDUP_REMOVED lines=59> */
[----:B-----5:R-:W-:Y:S04]  /*3dd20*/  STL [R1+0x19b0], R0 ;  /* 0x0019b00001007387 */ /* 0x020fe80000100800 */
[----:B------:R-:W-:Y:S04]  /*3dd30*/  STL [R1+0x19ac], R148 ;  /* 0x0019ac9401007387 */ /* 0x000fe80000100800 */
[----:B------:R-:W-:Y:S04]  /*3dd40*/  STL [R1+0x19a8], R149 ;  /* 0x0019a89501007387 */ /* 0x000fe80000100800 */
[----:B------:R-:W-:Y:S04]  /*3dd50*/  STL [R1+0x19a4], R151 ;  /* 0x0019a49701007387 */ /* 0x000fe80000100800 */
[----:B------:R-:W-:Y:S04]  /*3dd60*/  STL [R1+0x19a0], R150 ;  /* 0x0019a09601007387 */ /* 0x000fe80000100800 */
[----:B------:R2:W-:Y:S04]  /*3dd70*/  STL [R1+0x1944], R3 ;  /* 0x0019440301007387 */ /* 0x0005e80000100800 */
[----:B------:R-:W-:Y:S04]  /*3dd80*/  STL [R1+0x1940], R4 ;  /* 0x0019400401007387 */ /* 0x000fe80000100800 */
[----:B------:R-:W-:Y:S01]  /*3dd90*/  STL [R1+0x193c], R9 ;  /* 0x00193c0901007387 */ /* 0x000fe20000100800 */
[----:B--2---:R-:W-:-:S03]  /*3dda0*/  F2FP.SATFINITE.E5M2.F32.PACK_AB_MERGE_C R3, R178, R179, RZ ;  /* 0x000000b3b203723e */ /* 0x004fc600048060ff */
[----:B------:R-:W-:Y:S04]  /*3ddb0*/  STL [R1+0x1938], R13 ;  /* 0x0019380d01007387 */ /* 0x000fe80000100800 */
[----:B------:R-:W-:Y:S04]  /*3ddc0*/  STL [R1+0x1934], R14 ;  /* 0x0019340e01007387 */ /* 0x000fe80000100800 */
[----:B------:R-:W-:Y:S04]  /*3ddd0*/  STL [R1+0x1930], R15 ;  /* 0x0019300f01007387 */ /* 0x000fe80000100800 */
[----:B------:R-:W-:Y:S04]  /*3dde0*/  STL [R1+0x192c], R17 ;  /* 0x00192c1101007387 */ /* 0x000fe80000100800 */
[----:B------:R-:W-:Y:S04]  /*3ddf0*/  STL [R1+0x1928], R16 ;  /* 0x0019281001007387 */ /* 0x000fe80000100800 */
[----:B------:R-:W-:Y:S04]  /*3de00*/  STL [R1+0x1924], R12 ;  /* 0x0019240c01007387 */ /* 0x000fe80000100800 */
[----:B------:R-:W-:Y:S04]  /*3de10*/  STL [R1+0x1920], R10 ;  /* 0x0019200a01007387 */ /* 0x000fe80000100800 */
[----:B------:R-:W-:Y:S01]  /*3de20*/  STL [R1+0x191c], R11 ;  /* 0x00191c0b01007387 */ /* 0x000fe20000100800 */
[----:B----4-:R-:W-:-:S03]  /*3de30*/  F2FP.SATFINITE.E5M2.F32.PACK_AB_MERGE_C R0, R186, R187, RZ ;  /* 0x000000bbba00723e */ /* 0x010fc600048060ff */
[----:B------:R0:W-:Y:S04]  /*3de40*/  STL [R1+0x1918], R2 ;  /* 0x0019180201007387 */ /* 0x0001e80000100800 */
[----:B------:R-:W-:Y:S04]  /*3de50*/  STL [R1+0x1914], R5 ;  /* 0x0019140501007387 */ /* 0x000fe80000100800 */
[----:B------:R-:W-:Y:S01]  /*3de60*/  STL [R1+0x1910], R6 ;  /* 0x0019100601007387 */ /* 0x000fe20000100800 */
[----:B0-----:R-:W-:-:S03]  /*3de70*/  F2FP.SATFINITE.E5M2.F32.PACK_AB_MERGE_C R2, R184, R185, RZ ;  /* 0x000000b9b802723e */ /* 0x001fc600048060ff */
[----:B------:R-:W-:Y:S04]  /*3de80*/  STL [R1+0x190c], R7 ;  /* 0x00190c0701007387 */ /* 0x000fe80000100800 */
[----:B------:R-:W-:Y:S04]  /*3de90*/  STL [R1+0x1908], R8 ;  /* 0x0019080801007387 */ /* 0x000fe80000100800 */
[----:B------:R-:W-:Y:S04]  /*3dea0*/  STL [R1+0x1904], R190 ;  /* 0x001904be01007387 */ /* 0x000fe80000100800 */
[----:B------:R0:W-:Y:S04]  /*3deb0*/  STL [R1+0x624], R0 ;  /* 0x0006240001007387 */ /* 0x0001e80000100800 */
[----:B------:R1:W-:Y:S01]  /*3dec0*/  STL [R1+0x620], R2 ;  /* 0x0006200201007387 */ /* 0x0003e20000100800 */
[----:B0-----:R-:W-:-:S02]  /*3ded0*/  F2FP.SATFINITE.E5M2.F32.PACK_AB_MERGE_C R0, R182, R183, RZ ;  /* 0x000000b7b600723e */ /* 0x001fc400048060ff */
[----:B-1----:R-:W-:-:S03]  /*3dee0*/  F2FP.SATFINITE.E5M2.F32.PACK_AB_MERGE_C R2, R176, R177, RZ ;  /* 0x000000b1b002723e */ /* 0x002fc600048060ff */
[----:B------:R3:W-:Y:S02]  /*3def0*/  STL [R1+0x61c], R0 ;  /* 0x00061c0001007387 */ /* 0x0007e40000100800 */
[----:B---3--:R-:W-:-:S05]  /*3df00*/  F2FP.SATFINITE.E5M2.F32.PACK_AB_MERGE_C R0, R180, R181, RZ ;  /* 0x000000b5b400723e */ /* 0x008fca00048060ff */
[----:B------:R0:W-:Y:S04]  /*3df10*/  STL [R1+0x618], R0 ;  /* 0x0006180001007387 */ /* 0x0001e80000100800 */
[----:B------:R1:W-:Y:S04]  /*3df20*/  STL [R1+0x614], R3 ;  /* 0x0006140301007387 */ /* 0x0003e80000100800 */
[----:B------:R2:W-:Y:S01]  /*3df30*/  STL [R1+0x610], R2 ;  /* 0x0006100201007387 */ /* 0x0005e20000100800 */
[----:B0-----:R-:W-:Y:S02]  /*3df40*/  F2FP.SATFINITE.E5M2.F32.PACK_AB_MERGE_C R0, R174, R175, RZ ;  /* 0x000000afae00723e */ /* 0x001fe400048060ff */
[----:B-1----:R-:W-:-:S03]  /*3df50*/  F2FP.SATFINITE.E5M2.F32.PACK_AB_MERGE_C R3, R172, R173, RZ ;  /* 0x000000adac03723e */ /* 0x002fc600048060ff */
[----:B------:R0:W-:Y:S01]  /*3df60*/  STL [R1+0x60c], R0 ;  /* 0x00060c0001007387 */ /* 0x0001e20000100800 */
[----:B--2---:R-:W-:-:S03]  /*3df70*/  F2FP.SATFINITE.E5M2.F32.PACK_AB_MERGE_C R2, R170, R171, RZ ;  /* 0x000000abaa02723e */ /* 0x004fc600048060ff */
        /* <DEDUP_REMOVED lines=12> */
[----:B------:R-:W-:Y:S04]  /*3e040*/  STL [R1+0x634], R3 ;  /* 0x0006340301007387 */ /* 0x000fe80000100800 */
[----:B------:R-:W2:Y:S01]  /*3e050*/  LDL.LU R192, [R1+0x480] ;  /* 0x0004800001c07983 */ /* 0x000ea20000300800 */
[----:B0-----:R-:W-:-:S03]  /*3e060*/  F2FP.SATFINITE.E5M2.F32.PACK_AB_MERGE_C R0, R156, R157, RZ ;  /* 0x0000009d9c00723e */ /* 0x001fc600048060ff */
[----:B------:R-:W-:Y:S04]  /*3e070*/  STL [R1+0x640], R2 ;  /* 0x0006400201007387 */ /* 0x000fe80000100800 */
[----:B------:R-:W2:Y:S04]  /*3e080*/  LDL.LU R191, [R1+0x484] ;  /* 0x0004840001bf7983 */ /* 0x000ea80000300800 */
[----:B------:R0:W-:Y:S04]  /*3e090*/  STL [R1+0x63c], R0 ;  /* 0x00063c0001007387 */ /* 0x0001e80000100800 */
[----:B------:R-:W3:Y:S04]  /*3e0a0*/  LDL.LU R187, [R1+0x490] ;  /* 0x0004900001bb7983 */ /* 0x000ee80000300800 */
[----:B------:R-:W3:Y:S04]  /*3e0b0*/  LDL.LU R186, [R1+0x494] ;  /* 0x0004940001ba7983 */ /* 0x000ee80000300800 */
[----:B------:R-:W4:Y:S04]  /*3e0c0*/  LDL.LU R183, [R1+0x4a0] ;  /* 0x0004a00001b77983 */ /* 0x000f280000300800 */
        /* <DEDUP_REMOVED lines=18> */
[----:B------:R-:W4:Y:S01]  /*3e1f0*/  LDL.LU R158, [R1+0x504] ;  /* 0x00050400019e7983 */ /* 0x000f220000300800 */
[----:B------:R-:W-:-:S03]  /*3e200*/  IMAD.MOV.U32 R189, RZ, RZ, R155 ;  /* 0x000000ffffbd7224 */ /* 0x000fc600078e009b */
        /* <DEDUP_REMOVED lines=14> */
[----:B------:R-:W4:Y:S04]  /*3e2f0*/  LDL.LU R22, [R1+0x524] ;  /* 0x0005240001167983 */ /* 0x000f280000300800 */
[----:B------:R-:W4:Y:S04]  /*3e300*/  LDL.LU R21, [R1+0x528] ;  /* 0x0005280001157983 */ /* 0x000f280000300800 */
[----:B------:R-:W4:Y:S01]  /*3e310*/  LDL.LU R20, [R1+0x52c] ;  /* 0x00052c0001147983 */ /* 0x000f220000300800 */
[----:B------:R-:W-:Y:S02]  /*3e320*/  IMAD.MOV.U32 R175, RZ, RZ, R19 ;  /* 0x000000ffffaf7224 */ /* 0x000fe400078e0013 */
[----:B------:R-:W-:Y:S01]  /*3e330*/  IMAD.MOV.U32 R174, RZ, RZ, R18 ;  /* 0x000000ffffae7224 */ /* 0x000fe200078e0012 */
[----:B------:R-:W4:Y:S04]  /*3e340*/  LDL.LU R19, [R1+0x530] ;  /* 0x0005300001137983 */ /* 0x000f280000300800 */
[----:B------:R-:W4:Y:S01]  /*3e350*/  LDL.LU R18, [R1+0x534] ;  /* 0x0005340001127983 */ /* 0x000f220000300800 */
[----:B------:R-:W-:-:S02]  /*3e360*/  F2FP.SATFINITE.E5M2.F32.PACK_AB_MERGE_C R17, R188, R189, RZ ;  /* 0x000000bdbc11723e */ /* 0x000fc400048060ff */
[----:B------:R-:W-:Y:S02]  /*3e370*/  F2FP.SATFINITE.E5M2.F32.PACK_AB_MERGE_C R14, R184, R185, RZ ;  /* 0x000000b9b80e723e */ /* 0x000fe400048060ff */
[----:B------:R-:W-:Y:S02]  /*3e380*/  F2FP.SATFINITE.E5M2.F32.PACK_AB_MERGE_C R4, R180, R181, RZ ;  /* 0x000000b5b404723e */ /* 0x000fe400048060ff */
[----:B0-----:R-:W-:Y:S02]  /*3e390*/  F2FP.SATFINITE.E5M2.F32.PACK_AB_MERGE_C R0, R178, R179, RZ ;  /* 0x000000b3b200723e */ /* 0x001fe400048060ff */
[----:B--2---:R-:W-:-:S05]  /*3e3a0*/  F2FP.SATFINITE.E5M2.F32.PACK_AB_MERGE_C R15, R191, R192, RZ ;  /* 0x000000c0bf0f723e */ /* 0x004fca00048060ff */
[----:B------:R-:W-:Y:S04]  /*3e3b0*/  STL [R1+0x1948], R15 ;  /* 0x0019480f01007387 */ /* 0x000fe80000100800 */
[----:B------:R4:W-:Y:S01]  /*3e3c0*/  STL [R1+0x194c], R17 ;  /* 0x00194c1101007387 */ /* 0x0009e20000100800 */
[----:B---3--:R-:W-:-:S05]  /*3e3d0*/  F2FP.SATFINITE.E5M2.F32.PACK_AB_MERGE_C R13, R186, R187, RZ ;  /* 0x000000bbba0d723e */ /* 0x008fca00048060ff */
[----:B------:R-:W-:Y:S01]  /*3e3e0*/  STL [R1+0x1950], R13 ;  /* 0x0019500d01007387 */ /* 0x000fe20000100800 */
[----:B----4-:R-:W-:-:S03]  /*3e3f0*/  F2FP.SATFINITE.E5M2.F32.PACK_AB_MERGE_C R17, R182, R183, RZ ;  /* 0x000000b7b611723e */ /* 0x010fc600048060ff */
[----:B------:R-:W-:Y:S04]  /*3e400*/  STL [R1+0x1954], R14 ;  /* 0x0019540e01007387 */ /* 0x000fe80000100800 */
[----:B------:R0:W-:Y:S04]  /*3e410*/  STL [R1+0x1958], R17 ;  /* 0x0019581101007387 */ /* 0x0001e80000100800 */
[----:B------:R1:W-:Y:S01]  /*3e420*/  STL [R1+0x195c], R4 ;  /* 0x00195c0401007387 */ /* 0x0003e20000100800 */
[----:B0-----:R-:W-:Y:S02]  /*3e430*/  F2FP.SATFINITE.E5M2.F32.PACK_AB_MERGE_C R17, R176, R177, RZ ;  /* 0x000000b1b011723e */ /* 0x001fe400048060ff */
[----:B-1----:R-:W-:-:S03]  /*3e440*/  F2FP.SATFINITE.E5M2.F32.PACK_AB_MERGE_C R4, R172, R173, RZ ;  /* 0x000000adac04723e */ /* 0x002fc600048060ff */
[----:B------:R-:W-:Y:S04]  /*3e450*/  STL [R1+0x1960], R17 ;  /* 0x0019601101007387 */ /* 0x000fe80000100800 */
[----:B------:R0:W-:Y:S04]  /*3e460*/  STL [R1+0x4a0], R0 ;  /* 0x0004a00001007387 */ /* 0x0001e80000100800 */
[----:B------:R-:W-:Y:S01]  /*3e470*/  STL [R1+0x1964], R4 ;  /* 0x0019640401007387 */ /* 0x000fe20000100800 */
[----:B0-----:R-:W-:Y:S02]  /*3e480*/  F2FP.SATFINITE.E5M2.F32.PACK_AB_MERGE_C R0, R174, R175, RZ ;  /* 0x000000afae00723e */ /* 0x001fe400048060ff */
[----:B------:R-:W-:-:S03]  /*3e490*/  F2FP.SATFINITE.E5M2.F32.PACK_AB_MERGE_C R17, R168, R169, RZ ;  /* 0x000000a9a811723e */ /* 0x000fc600048060ff */
        /* <DEDUP_REMOVED lines=22> */
[----:B0-----:R-:W-:-:S05]  /*3e600*/  F2FP.SATFINITE.E5M2.F32.PACK_AB_MERGE_C R0, R22, R23, RZ ;  /* 0x000000171600723e */ /* 0x001fca00048060ff */
[----:B------:R0:W-:Y:S04]  /*3e610*/  STL [R1+0x46c], R0 ;  /* 0x00046c0001007387 */ /* 0x0001e80000100800 */
[----:B------:R-:W2:Y:S04]  /*3e620*/  LDL.LU R196, [R1+0x538] ;  /* 0x0005380001c47983 */ /* 0x000ea80000300800 */
[----:B------:R-:W2:Y:S01]  /*3e630*/  LDL.LU R195, [R1+0x53c] ;  /* 0x00053c0001c37983 */ /* 0x000ea20000300800 */
[----:B0-----:R-:W-:-:S05]  /*3e640*/  F2FP.SATFINITE.E5M2.F32.PACK_AB_MERGE_C R0, R18, R19, RZ ;  /* 0x000000131200723e */ /* 0x001fca00048060ff */
[----:B------:R0:W-:Y:S04]  /*3e650*/  STL [R1+0x464], R0 ;  /* 0x0004640001007387 */ /* 0x0001e80000100800 */
[----:B------:R-:W0:Y:S04]  /*3e660*/  LDL.LU R194, [R1+0x540] ;  /* 0x0005400001c27983 */ /* 0x000e280000300800 */
[----:B------:R-:W0:Y:S04]  /*3e670*/  LDL.LU R193, [R1+0x544] ;  /* 0x0005440001c17983 */ /* 0x000e280000300800 */
        /* <DEDUP_REMOVED lines=46> */
[----:B--2---:R-:W-:-:S05]  /*3e960*/  F2FP.SATFINITE.E5M2.F32.PACK_AB_MERGE_C R4, R195, R196, RZ ;  /* 0x000000c4c304723e */ /* 0x004fca00048060ff */
[----:B------:R3:W-:Y:S01]  /*3e970*/  STL [R1+0x1980], R4 ;  /* 0x0019800401007387 */ /* 0x0007e20000100800 */
[----:B0-----:R-:W-:Y:S02]  /*3e980*/  F2FP.SATFINITE.E5M2.F32.PACK_AB_MERGE_C R0, R193, R194, RZ ;  /* 0x000000c2c100723e */ /* 0x001fe400048060ff */
[----:B---3--:R-:W-:-:S05]  /*3e990*/  F2FP.SATFINITE.E5M2.F32.PACK_AB_MERGE_C R4, R191, R192, RZ ;  /* 0x000000c0bf04723e */ /* 0x008fca00048060ff */
[----:B------:R4:W-:Y:S04]  /*3e9a0*/  STL [R1+0x1984], R4 ;  /* 0x0019840401007387 */ /* 0x0009e80000100800 */
[----:B------:R0:W-:Y:S01]  /*3e9b0*/  STL [R1+0x45c], R0 ;  /* 0x00045c0001007387 */ /* 0x0001e20000100800 */
[----:B----4-:R-:W-:Y:S02]  /*3e9c0*/  F2FP.SATFINITE.E5M2.F32.PACK_AB_MERGE_C R4, R186, R187, RZ ;  /* 0x000000bbba04723e */ /* 0x010fe400048060ff */
[----:B0-----:R-:W-:-:S03]  /*3e9d0*/  F2FP.SATFINITE.E5M2.F32.PACK_AB_MERGE_C R0, R188, R189, RZ ;  /* 0x000000bdbc00723e */ /* 0x001fc600048060ff */
[----:B------:R0:W-:Y:S04]  /*3e9e0*/  STL [R1+0x1988], R4 ;  /* 0x0019880401007387 */ /* 0x0001e80000100800 */
[----:B------:R1:W-:Y:S01]  /*3e9f0*/  STL [R1+0x454], R0 ;  /* 0x0004540001007387 */ /* 0x0003e20000100800 */
[----:B0-----:R-:W-:Y:S02]  /*3ea00*/  F2FP.SATFINITE.E5M2.F32.PACK_AB_MERGE_C R4, R182, R183, RZ ;  /* 0x000000b7b604723e */ /* 0x001fe400048060ff */
[----:B-1----:R-:W-:-:S03]  /*3ea10*/  F2FP.SATFINITE.E5M2.F32.PACK_AB_MERGE_C R0, R184, R185, RZ ;  /* 0x000000b9b800723e */ /* 0x002fc600048060ff */
[----:B------:R-:W-:Y:S01]  /*3ea20*/  STL [R1+0x198c], R4 ;  /* 0x00198c0401007387 */ /* 0x000fe20000100800 */
[----:B------:R-:W-:-:S03]  /*3ea30*/  F2FP.SATFINITE.E5M2.F32.PACK_AB_MERGE_C R3, R180, R181, RZ ;  /* 0x000000b5b403723e */ /* 0x000fc600048060ff */
[----:B------:R0:W-:Y:S01]  /*3ea40*/  STL [R1+0x44c], R0 ;  /* 0x00044c0001007387 */ /* 0x0001e20000100800 */
[----:B------:R-:W-:-:S03]  /*3ea50*/  F2FP.SATFINITE.E5M2.F32.PACK_AB_MERGE_C R2, R178, R179, RZ ;  /* 0x000000b3b202723e */ /* 0x000fc600048060ff */
[----:B------:R-:W-:Y:S04]  /*3ea60*/  STL [R1+0x444], R3 ;  /* 0x0004440301007387 */ /* 0x000fe80000100800 */
[----:B------:R-:W-:Y:S01]  /*3ea70*/  STL [R1+0x440], R2 ;  /* 0x0004400201007387 */ /* 0x000fe20000100800 */
[----:B0-----:R-:W-:Y:S02]  /*3ea80*/  F2FP.SATFINITE.E5M2.F32.PACK_AB_MERGE_C R0, R176, R177, RZ ;  /* 0x000000b1b000723e */ /* 0x001fe400048060ff */
[----:B------:R-:W-:-:S05]  /*3ea90*/  F2FP.SATFINITE.E5M2.F32.PACK_AB_MERGE_C R4, R174, R175, RZ ;  /* 0x000000afae04723e */ /* 0x000fca00048060ff */
[----:B------:R0:W-:Y:S04]  /*3eaa0*/  STL [R1+0x1990], R4 ;  /* 0x0019900401007387 */ /* 0x0001e80000100800 */
[----:B------:R1:W-:Y:S01]  /*3eab0*/  STL [R1+0x43c], R0 ;  /* 0x00043c0001007387 */ /* 0x0003e20000100800 */
[----:B0-----:R-:W-:Y:S02]  /*3eac0*/  F2FP.SATFINITE.E5M2.F32.PACK_AB_MERGE_C R4, R170, R171, RZ ;  /* 0x000000abaa04723e */ /* 0x001fe400048060ff */
[----:B-1----:R-:W-:-:S03]  /*3ead0*/  F2FP.SATFINITE.E5M2.F32.PACK_AB_MERGE_C R0, R172, R173, RZ ;  /* 0x000000adac00723e */ /* 0x002fc600048060ff */
        /* <DEDUP_REMOVED lines=8> */
[----:B------:R-:W-:Y:S01]  /*3eb60*/  STL [R1+0x199c], R4 ;  /* 0x00199c0401007387 */ /* 0x000fe20000100800 */
[----:B------:R-:W-:-:S03]  /*3eb70*/  F2FP.SATFINITE.E5M2.F32.PACK_AB_MERGE_C R3, R160, R161, RZ ;  /* 0x000000a1a003723e */ /* 0x000fc600048060ff */
[----:B------:R0:W-:Y:S04]  /*3eb80*/  STL [R1+0x424], R0 ;  /* 0x0004240001007387 */ /* 0x0001e80000100800 */
[----:B------:R1:W-:Y:S01]  /*3eb90*/  STL [R1+0x41c], R3 ;  /* 0x00041c0301007387 */ /* 0x0003e20000100800 */
[----:B0-----:R-:W-:Y:S02]  /*3eba0*/  F2FP.SATFINITE.E5M2.F32.PACK_AB_MERGE_C R0, R158, R159, RZ ;  /* 0x0000009f9e00723e */ /* 0x001fe400048060ff */
[----:B------:R-:W-:-:S03]  /*3ebb0*/  F2FP.SATFINITE.E5M2.F32.PACK_AB_MERGE_C R2, R156, R157, RZ ;  /* 0x0000009d9c02723e */ /* 0x000fc600048060ff */
[----:B------:R0:W-:Y:S04]  /*3ebc0*/  STL [R1+0x418], R0 ;  /* 0x0004180001007387 */ /* 0x0001e80000100800 */
[----:B------:R2:W-:Y:S01]  /*3ebd0*/  STL [R1+0x414], R2 ;  /* 0x0004140201007387 */ /* 0x0005e20000100800 */
[----:B-1----:R-:W-:Y:S02]  /*3ebe0*/  F2FP.SATFINITE.E5M2.F32.PACK_AB_MERGE_C R3, R154, R155, RZ ;  /* 0x0000009b9a03723e */ /* 0x002fe400048060ff */
[----:B0-----:R-:W-:-:S03]  /*3ebf0*/  F2FP.SATFINITE.E5M2.F32.PACK_AB_MERGE_C R0, R152, R153, RZ ;  /* 0x000000999800723e */ /* 0x001fc600048060ff */
[----:B------:R-:W-:Y:S04]  /*3ec00*/  STL [R1+0x410], R3 ;  /* 0x0004100301007387 */ /* 0x000fe80000100800 */
[----:B------:R0:W-:Y:S01]  /*3ec10*/  STL [R1+0x40c], R0 ;  /* 0x00040c0001007387 */ /* 0x0001e20000100800 */
[----:B--2---:R-:W-:-:S05]  /*3ec20*/  F2FP.SATFINITE.E5M2.F32.PACK_AB_MERGE_C R2, R22, R23, RZ ;  /* 0x000000171602723e */ /* 0x004fca00048060ff */
[----:B------:R-:W-:Y:S04]  /*3ec30*/  STL [R1+0x408], R2 ;  /* 0x0004080201007387 */ /* 0x000fe80000100800 */
[----:B------:R-:W2:Y:S04]  /*3ec40*/  LDL.LU R110, [R1+0x200] ;  /* 0x00020000016e7983 */ /* 0x000ea80000300800 */
[----:B------:R-:W2:Y:S01]  /*3ec50*/  LDL.LU R109, [R1+0x204] ;  /* 0x00020400016d7983 */ /* 0x000ea20000300800 */
[----:B0-----:R-:W-:-:S05]  /*3ec60*/  F2FP.SATFINITE.E5M2.F32.PACK_AB_MERGE_C R0, R18, R19, RZ ;  /* 0x000000131200723e */ /* 0x001fca00048060ff */
[----:B------:R0:W-:Y:S04]  /*3ec70*/  STL [R1+0x400], R0 ;  /* 0x0004000001007387 */ /* 0x0001e80000100800 */
[----:B------:R-:W3:Y:S04]  /*3ec80*/  LDL.LU R108, [R1+0x208] ;  /* 0x00020800016c7983 */ /* 0x000ee80000300800 */
[----:B------:R-:W3:Y:S04]  /*3ec90*/  LDL.LU R251, [R1+0x20c] ;  /* 0x00020c0001fb7983 */ /* 0x000ee80000300800 */
[----:B------:R-:W4:Y:S04]  /*3eca0*/  LDL.LU R106, [R1+0x210] ;  /* 0x00021000016a7983 */ /* 0x000f280000300800 */
[----:B------:R-:W4:Y:S04]  /*3ecb0*/  LDL.LU R249, [R1+0x214] ;  /* 0x0002140001f97983 */ /* 0x000f280000300800 */
[----:B------:R-:W2:Y:S04]  /*3ecc0*/  LDL.LU R107, [R1+0x218] ;  /* 0x00021800016b7983 */ /* 0x000ea80000300800 */
[----:B------:R-:W2:Y:S04]  /*3ecd0*/  LDL.LU R247, [R1+0x21c] ;  /* 0x00021c0001f77983 */ /* 0x000ea80000300800 */
        /* <DEDUP_REMOVED lines=82> */
[----:B------:R-:W0:Y:S04]  /*3f200*/  LDL.LU R183, [R1+0x368] ;  /* 0x0003680001b77983 */ /* 0x000e280000300800 */
[----:B------:R-:W0:Y:S04]  /*3f210*/  LDL.LU R182, [R1+0x36c] ;  /* 0x00036c0001b67983 */ /* 0x000e280000300800 */
        /* <DEDUP_REMOVED lines=28> */
[----:B------:R-:W-:-:S03]  /*3f3e0*/  F2FP.SATFINITE.E5M2.F32.PACK_AB_MERGE_C R4, R20, R21, RZ ;  /* 0x000000151404723e */ /* 0x000fc600048060ff */
        /* <DEDUP_REMOVED lines=8> */
[----:B---3--:R-:W-:-:S02]  /*3f470*/  F2FP.SATFINITE.E5M2.F32.PACK_AB_MERGE_C R16, R252, R89, RZ ;  /* 0x00000059fc10723e */ /* 0x008fc400048060ff */
[----:B--2---:R-:W-:Y:S02]  /*3f480*/  F2FP.SATFINITE.E5M2.F32.PACK_AB_MERGE_C R3, R90, R91, RZ ;  /* 0x0000005b5a03723e */ /* 0x004fe400048060ff */
[----:B----4-:R-:W-:Y:S02]  /*3f490*/  F2FP.SATFINITE.E5M2.F32.PACK_AB_MERGE_C R5, R223, R224, RZ ;  /* 0x000000e0df05723e */ /* 0x010fe400048060ff */
[----:B------:R-:W-:Y:S02]  /*3f4a0*/  F2FP.SATFINITE.E5M2.F32.PACK_AB_MERGE_C R15, R92, R93, RZ ;  /* 0x0000005d5c0f723e */ /* 0x000fe400048060ff */
[----:B------:R-:W-:Y:S02]  /*3f4b0*/  F2FP.SATFINITE.E5M2.F32.PACK_AB_MERGE_C R223, R221, R222, RZ ;  /* 0x000000dedddf723e */ /* 0x000fe400048060ff */
[----:B------:R-:W-:Y:S02]  /*3f4c0*/  F2FP.SATFINITE.E5M2.F32.PACK_AB_MERGE_C R221, R219, R220, RZ ;  /* 0x000000dcdbdd723e */ /* 0x000fe400048060ff */
[----:B------:R-:W-:-:S02]  /*3f4d0*/  F2FP.SATFINITE.E5M2.F32.PACK_AB_MERGE_C R13, R94, R95, RZ ;  /* 0x0000005f5e0d723e */ /* 0x000fc400048060ff */
[----:B------:R-:W-:Y:S02]  /*3f4e0*/  F2FP.SATFINITE.E5M2.F32.PACK_AB_MERGE_C R219, R217, R218, RZ ;  /* 0x000000dad9db723e */ /* 0x000fe400048060ff */
[----:B------:R-:W-:Y:S02]  /*3f4f0*/  F2FP.SATFINITE.E5M2.F32.PACK_AB_MERGE_C R6, R215, R216, RZ ;  /* 0x000000d8d706723e */ /* 0x000fe400048060ff */
        /* <DEDUP_REMOVED lines=12> */
[----:B0-----:R-:W-:-:S05]  /*3f5c0*/  F2FP.SATFINITE.E5M2.F32.PACK_AB_MERGE_C R0, R182, R183, RZ ;  /* 0x000000b7b600723e */ /* 0x001fca00048060ff */
[----:B------:R0:W-:Y:S01]  /*3f5d0*/  STL [R1+0xe88], R0 ;  /* 0x000e880001007387 */ /* 0x0001e20000100800 */
[----:B------:R-:W-:Y:S02]  /*3f5e0*/  F2FP.SATFINITE.E5M2.F32.PACK_AB_MERGE_C R193, R180, R181, RZ ;  /* 0x000000b5b4c1723e */ /* 0x000fe400048060ff */
[----:B0-----:R-:W-:-:S05]  /*3f5f0*/  F2FP.SATFINITE.E5M2.F32.PACK_AB_MERGE_C R0, R174, R175, RZ ;  /* 0x000000afae00723e */ /* 0x001fca00048060ff */
[----:B------:R0:W-:Y:S01]  /*3f600*/  STL [R1+0xe7c], R0 ;  /* 0x000e7c0001007387 */ /* 0x0001e20000100800 */
[----:B------:R-:W-:Y:S02]  /*3f610*/  F2FP.SATFINITE.E5M2.F32.PACK_AB_MERGE_C R191, R178, R179, RZ ;  /* 0x000000b3b2bf723e */ /* 0x000fe400048060ff */
[----:B------:R-:W-:Y:S02]  /*3f620*/  F2FP.SATFINITE.E5M2.F32.PACK_AB_MERGE_C R199, R188, R189, RZ ;  /* 0x000000bdbcc7723e */ /* 0x000fe400048060ff */
        /* <DEDUP_REMOVED lines=11> */
[----:B------:R-:W-:Y:S02]  /*3f6e0*/  F2FP.SATFINITE.E5M2.F32.PACK_AB_MERGE_C R186, R172, R173, RZ ;  /* 0x000000adacba723e */ /* 0x000fe400048060ff */
[----:B------:R-:W-:-:S05]  /*3f6f0*/  F2FP.SATFINITE.E5M2.F32.PACK_AB_MERGE_C R22, R22, R23, RZ ;  /* 0x000000171616723e */ /* 0x000fca00048060ff */
[----:B------:R1:W-:Y:S04]  /*3f700*/  STL [R1+0xe84], R22 ;  /* 0x000e841601007387 */ /* 0x0003e80000100800 */
[----:B------:R-:W2:Y:S04]  /*3f710*/  LDL.LU R89, [R1] ;  /* 0x0000000001597983 */ /* 0x000ea80000300800 */
[----:B------:R-:W2:Y:S01]  /*3f720*/  LDL.LU R166, [R1+0x4] ;  /* 0x0000040001a67983 */ /* 0x000ea20000300800 */
[----:B0-----:R-:W-:-:S05]  /*3f730*/  F2FP.SATFINITE.E5M2.F32.PACK_AB_MERGE_C R0, R18, R19, RZ ;  /* 0x000000131200723e */ /* 0x001fca00048060ff */
[----:B------:R0:W-:Y:S04]  /*3f740*/  STL [R1+0xe80], R0 ;  /* 0x000e800001007387 */ /* 0x0001e80000100800 */
[----:B------:R-:W3:Y:S04]  /*3f750*/  LDL.LU R90, [R1+0x8] ;  /* 0x00000800015a7983 */ /* 0x000ee80000300800 */
[----:B------:R-:W3:Y:S04]  /*3f760*/  LDL.LU R164, [R1+0xc] ;  /* 0x00000c0001a47983 */ /* 0x000ee80000300800 */
[----:B------:R-:W4:Y:S04]  /*3f770*/  LDL.LU R91, [R1+0x10] ;  /* 0x00001000015b7983 */ /* 0x000f280000300800 */
[----:B------:R-:W4:Y:S04]  /*3f780*/  LDL.LU R162, [R1+0x14] ;  /* 0x0000140001a27983 */ /* 0x000f280000300800 */
[----:B------:R-:W4:Y:S04]  /*3f790*/  LDL.LU R92, [R1+0x18] ;  /* 0x00001800015c7983 */ /* 0x000f280000300800 */
[----:B------:R-:W4:Y:S04]  /*3f7a0*/  LDL.LU R160, [R1+0x1c] ;  /* 0x00001c0001a07983 */ /* 0x000f280000300800 */
[----:B------:R-:W4:Y:S01]  /*3f7b0*/  LDL.LU R93, [R1+0x20] ;  /* 0x00002000015d7983 */ /* 0x000f220000300800 */
[----:B------:R-:W-:-:S03]  /*3f7c0*/  F2FP.SATFINITE.E5M2.F32.PACK_AB_MERGE_C R195, R184, R185, RZ ;  /* 0x000000b9b8c3723e */ /* 0x000fc600048060ff */
[----:B------:R-:W4:Y:S01]  /*3f7d0*/  LDL.LU R158, [R1+0x24] ;  /* 0x00002400019e7983 */ /* 0x000f220000300800 */
[----:B------:R-:W-:-:S03]  /*3f7e0*/  F2FP.SATFINITE.E5M2.F32.PACK_AB_MERGE_C R172, R154, R155, RZ ;  /* 0x0000009b9aac723e */ /* 0x000fc600048060ff */
[----:B------:R-:W4:Y:S01]  /*3f7f0*/  LDL.LU R94, [R1+0x28] ;  /* 0x00002800015e7983 */ /* 0x000f220000300800 */
[----:B------:R-:W-:-:S03]  /*3f800*/  F2FP.SATFINITE.E5M2.F32.PACK_AB_MERGE_C R184, R170, R171, RZ ;  /* 0x000000abaab8723e */ /* 0x000fc600048060ff */
[----:B------:R-:W4:Y:S01]  /*3f810*/  LDL.LU R156, [R1+0x2c] ;  /* 0x00002c00019c7983 */ /* 0x000f220000300800 */
[----:B------:R-:W-:-:S03]  /*3f820*/  F2FP.SATFINITE.E5M2.F32.PACK_AB_MERGE_C R170, R152, R153, RZ ;  /* 0x0000009998aa723e */ /* 0x000fc600048060ff */
        /* <DEDUP_REMOVED lines=9> */
[----:B-1----:R-:W4:Y:S01]  /*3f8c0*/  LDL.LU R22, [R1+0x44] ;  /* 0x0000440001167983 */ /* 0x002f220000300800 */
[----:B------:R-:W-:-:S03]  /*3f8d0*/  F2FP.SATFINITE.E5M2.F32.PACK_AB_MERGE_C R235, R235, R100, RZ ;  /* 0x00000064ebeb723e */ /* 0x000fc600048060ff */
[----:B------:R-:W4:Y:S04]  /*3f8e0*/  LDL.LU R99, [R1+0x48] ;  /* 0x0000480001637983 */ /* 0x000f280000300800 */
[----:B------:R-:W4:Y:S01]  /*3f8f0*/  LDL.LU R20, [R1+0x4c] ;  /* 0x00004c0001147983 */ /* 0x000f220000300800 */
        /* <DEDUP_REMOVED lines=114> */
[----:B0-----:R-:W4:Y:S01]  /*40020*/  LDL.LU R0, [R1+0x1d8] ;  /* 0x0001d80001007983 */ /* 0x001f220000300800 */
[----:B------:R-:W-:-:S03]  /*40030*/  F2FP.SATFINITE.E5M2.F32.PACK_AB_MERGE_C R12, R248, R250, RZ ;  /* 0x000000faf80c723e */ /* 0x000fc600048060ff */
[----:B------:R-:W4:Y:S04]  /*40040*/  LDL.LU R244, [R1+0x1dc] ;  /* 0x0001dc0001f47983 */ /* 0x000f280000300800 */
[----:B------:R-:W4:Y:S04]  /*40050*/  LDL.LU R148, [R1+0x1e0] ;  /* 0x0001e00001947983 */ /* 0x000f280000300800 */
[----:B------:R-:W4:Y:S04]  /*40060*/  LDL.LU R246, [R1+0x1e4] ;  /* 0x0001e40001f67983 */ /* 0x000f280000300800 */
[----:B------:R-:W4:Y:S04]  /*40070*/  LDL.LU R149, [R1+0x1e8] ;  /* 0x0001e80001957983 */ /* 0x000f280000300800 */
[----:B------:R-:W4:Y:S01]  /*40080*/  LDL.LU R248, [R1+0x1ec] ;  /* 0x0001ec0001f87983 */ /* 0x000f220000300800 */
[----:B--2---:R-:W-:-:S03]  /*40090*/  F2FP.SATFINITE.E5M2.F32.PACK_AB_MERGE_C R166, R166, R89, RZ ;  /* 0x00000059a6a6723e */ /* 0x004fc600048060ff */
[----:B------:R-:W2:Y:S01]  /*400a0*/  LDL.LU R151, [R1+0x1f0] ;  /* 0x0001f00001977983 */ /* 0x000ea20000300800 */
[----:B---3--:R-:W-:-:S03]  /*400b0*/  F2FP.SATFINITE.E5M2.F32.PACK_AB_MERGE_C R164, R164, R90, RZ ;  /* 0x0000005aa4a4723e */ /* 0x008fc600048060ff */
[----:B------:R-:W2:Y:S01]  /*400c0*/  LDL.LU R250, [R1+0x1f4] ;  /* 0x0001f40001fa7983 */ /* 0x000ea20000300800 */
[----:B----4-:R-:W-:-:S03]  /*400d0*/  F2FP.SATFINITE.E5M2.F32.PACK_AB_MERGE_C R162, R162, R91, RZ ;  /* 0x0000005ba2a2723e */ /* 0x010fc600048060ff */
[----:B------:R-:W3:Y:S01]  /*400e0*/  LDL.LU R150, [R1+0x1f8] ;  /* 0x0001f80001967983 */ /* 0x000ee20000300800 */
[----:B------:R-:W-:-:S03]  /*400f0*/  F2FP.SATFINITE.E5M2.F32.PACK_AB_MERGE_C R160, R160, R92, RZ ;  /* 0x0000005ca0a0723e */ /* 0x000fc600048060ff */
[----:B------:R-:W3:Y:S01]  /*40100*/  LDL.LU R252, [R1+0x1fc] ;  /* 0x0001fc0001fc7983 */ /* 0x000ee20000300800 */
[----:B------:R-:W-:-:S03]  /*40110*/  F2FP.SATFINITE.E5M2.F32.PACK_AB_MERGE_C R158, R158, R93, RZ ;  /* 0x0000005d9e9e723e */ /* 0x000fc600048060ff */
        /* <DEDUP_REMOVED lines=45> */
[----:B------:R-:W4:Y:S04]  /*403f0*/  LDL.LU R112, [R1+0x1a40] ;  /* 0x001a400001707983 */ /* 0x000f280000300800 */
[----:B------:R-:W4:Y:S04]  /*40400*/  LDL.LU R113, [R1+0x1a3c] ;  /* 0x001a3c0001717983 */ /* 0x000f280000300800 */
[----:B------:R-:W4:Y:S04]  /*40410*/  LDL.LU R115, [R1+0x1a38] ;  /* 0x001a380001737983 */ /* 0x000f280000300800 */
[----:B------:R-:W4:Y:S01]  /*40420*/  LDL.LU R114, [R1+0x1a34] ;  /* 0x001a340001727983 */ /* 0x000f220000300800 */
[----:B------:R-:W-:-:S02]  /*40430*/  F2FP.SATFINITE.E5M2.F32.PACK_AB_MERGE_C R179, R179, R116, RZ ;  /* 0x00000074b3b3723e */ /* 0x000fc400048060ff */
[----:B------:R-:W-:Y:S01]  /*40440*/  F2FP.SATFINITE.E5M2.F32.PACK_AB_MERGE_C R181, R181, R117, RZ ;  /* 0x00000075b5b5723e */ /* 0x000fe200048060ff */
[----:B------:R-:W4:Y:S01]  /*40450*/  LDL.LU R116, [R1+0x1a30] ;  /* 0x001a300001747983 */ /* 0x000f220000300800 */
[----:B------:R-:W-:Y:S02]  /*40460*/  F2FP.SATFINITE.E5M2.F32.PACK_AB_MERGE_C R183, R183, R118, RZ ;  /* 0x00000076b7b7723e */ /* 0x000fe400048060ff */
[----:B------:R-:W-:Y:S01]  /*40470*/  F2FP.SATFINITE.E5M2.F32.PACK_AB_MERGE_C R185, R185, R119, RZ ;  /* 0x00000077b9b9723e */ /* 0x000fe200048060ff */
        /* <DEDUP_REMOVED lines=65> */
[----:B--2---:R-:W-:-:S03]  /*40890*/  F2FP.SATFINITE.E5M2.F32.PACK_AB_MERGE_C R250, R250, R151, RZ ;  /* 0x00000097fafa723e */ /* 0x004fc600048060ff */
[----:B------:R-:W2:Y:S01]  /*408a0*/  LDL.LU R151, [R1+0x19a4] ;  /* 0x0019a40001977983 */ /* 0x000ea20000300800 */
[----:B---3--:R-:W-:-:S03]  /*408b0*/  F2FP.SATFINITE.E5M2.F32.PACK_AB_MERGE_C R252, R252, R150, RZ ;  /* 0x00000096fcfc723e */ /* 0x008fc600048060ff */
[----:B------:R-:W2:Y:S04]  /*408c0*/  LDL.LU R150, [R1+0x19a0] ;  /* 0x0019a00001967983 */ /* 0x000ea80000300800 */
[----:B------:R-:W3:Y:S01]  /*408d0*/  LDL.LU R31, [R1+0x400] ;  /* 0x00040000011f7983 */ /* 0x000ee20000300800 */
[----:B----4-:R-:W-:-:S05]  /*408e0*/  F2FP.SATFINITE.E5M2.F32.PACK_AB_MERGE_C R29, R115, R114, RZ ;  /* 0x00000072731d723e */ /* 0x010fca00048060ff */
[----:B------:R0:W-:Y:S04]  /*408f0*/  STL [R1+0xe70], R29 ;  /* 0x000e701d01007387 */ /* 0x0001e80000100800 */
[----:B------:R-:W4:Y:S04]  /*40900*/  LDL.LU R41, [R1+0x414] ;  /* 0x0004140001297983 */ /* 0x000f280000300800 */
[----:B------:R-:W4:Y:S01]  /*40910*/  LDL.LU R39, [R1+0x408] ;  /* 0x0004080001277983 */ /* 0x000f220000300800 */
[----:B0-----:R-:W-:-:S05]  /*40920*/  F2FP.SATFINITE.E5M2.F32.PACK_AB_MERGE_C R29, R123, R122, RZ ;  /* 0x0000007a7b1d723e */ /* 0x001fca00048060ff */
[----:B------:R0:W-:Y:S01]  /*40930*/  STL [R1+0xe64], R29 ;  /* 0x000e641d01007387 */ /* 0x0001e20000100800 */
[----:B------:R-:W-:Y:S02]  /*40940*/  LOP3.LUT R252, R252, 0xffff, RZ, 0xc0, !PT ;  /* 0x0000fffffcfc7812 */ /* 0x000fe400078ec0ff */
[----:B0-----:R-:W-:-:S05]  /*40950*/  F2FP.SATFINITE.E5M2.F32.PACK_AB_MERGE_C R29, R131, R130, RZ ;  /* 0x00000082831d723e */ /* 0x001fca00048060ff */
[----:B------:R0:W-:Y:S02]  /*40960*/  STL [R1+0xe60], R29 ;  /* 0x000e601d01007387 */ /* 0x0001e40000100800 */
[----:B0-----:R-:W-:-:S05]  /*40970*/  F2FP.SATFINITE.E5M2.F32.PACK_AB_MERGE_C R29, R139, R138, RZ ;  /* 0x0000008a8b1d723e */ /* 0x001fca00048060ff */
[----:B------:R0:W-:Y:S01]  /*40980*/  STL [R1+0xe74], R29 ;  /* 0x000e741d01007387 */ /* 0x0001e20000100800 */
[----:B------:R-:W-:Y:S01]  /*40990*/  F2FP.SATFINITE.E5M2.F32.PACK_AB_MERGE_C R33, R147, R146, RZ ;  /* 0x000000929321723e */ /* 0x000fe200048060ff */
[----:B0-----:R-:W-:-:S04]  /*409a0*/  VIADD R29, R0, 0x58 ;  /* 0x00000058001d7836 */ /* 0x001fc80000000000 */
[----:B------:R2:W-:Y:S01]  /*409b0*/  STL [R1+0xe6c], R33 ;  /* 0x000e6c2101007387 */ /* 0x0005e20000100800 */
[----:B------:R-:W-:Y:S01]  /*409c0*/  ISETP.GE.AND P2, PT, R29, UR4, PT ;  /* 0x000000041d007c0c */ /* 0x000fe2000bf46270 */
[----:B------:R-:W-:Y:S01]  /*409d0*/  VIADD R35, R0, 0x56 ;  /* 0x0000005600237836 */ /* 0x000fe20000000000 */
[----:B------:R-:W-:-:S04]  /*409e0*/  ULDC UR4, c[0x0][0x22c] ;  /* 0x00008b0000047ab9 */ /* 0x000fc80000000800 */
[----:B------:R-:W-:Y:S01]  /*409f0*/  ISETP.GE.AND P0, PT, R35, UR4, PT ;  /* 0x0000000423007c0c */ /* 0x000fe2000bf06270 */
[----:B------:R-:W-:Y:S01]  /*40a00*/  ULDC UR4, c[0x0][0x248] ;  /* 0x0000920000047ab9 */ /* 0x000fe20000000800 */
[----:B--2---:R-:W-:Y:S02]  /*40a10*/  F2FP.SATFINITE.E5M2.F32.PACK_AB_MERGE_C R33, R151, R150, RZ ;  /* 0x000000969721723e */ /* 0x004fe400048060ff */
[----:B---3--:R-:W-:-:S03]  /*40a20*/  LOP3.LUT R29, R31, 0xffff, RZ, 0xc0, !PT ;  /* 0x0000ffff1f1d7812 */ /* 0x008fc600078ec0ff */
[----:B------:R0:W-:Y:S01]  /*40a30*/  STL [R1+0xe68], R33 ;  /* 0x000e682101007387 */ /* 0x0001e20000100800 */
[--C-:B------:R-:W-:Y:S02]  /*40a40*/  SHF.R.U32.HI R31, RZ, 0x8, R252.reuse ;  /* 0x00000008ff1f7819 */ /* 0x100fe400000116fc */
[----:B------:R-:W-:Y:S02]  /*40a50*/  SHF.R.U32.HI R37, RZ, 0x8, R29 ;  /* 0x00000008ff257819 */ /* 0x000fe4000001161d */
[----:B------:R-:W-:Y:S02]  /*40a60*/  LOP3.LUT R31, R31, 0xffff, RZ, 0xc0, !PT ;  /* 0x0000ffff1f1f7812 */ /* 0x000fe400078ec0ff */
[----:B------:R-:W-:Y:S01]  /*40a70*/  LOP3.LUT R37, R37, 0xffff, RZ, 0xc0, !PT ;  /* 0x0000ffff25257812 */ /* 0x000fe200078ec0ff */
[----:B0-----:R-:W-:Y:S01]  /*40a80*/  VIADD R33, R0, 0x57 ;  /* 0x0000005700217836 */ /* 0x001fe20000000000 */
[----:B------:R-:W-:-:S04]  /*40a90*/  PRMT R35, R29, 0x3340, R252 ;  /* 0x000033401d237816 */ /* 0x000fc800000000fc */
[----:B------:R-:W-:Y:S01]  /*40aa0*/  ISETP.GE.AND P1, PT, R33, UR5, PT ;  /* 0x0000000521007c0c */ /* 0x000fe2000bf26270 */
[----:B------:R-:W-:Y:S01]  /*40ab0*/  STL [R1+0x1254], R35 ;  /* 0x0012542301007387 */ /* 0x000fe20000100800 */
[----:B------:R-:W-:Y:S01]  /*40ac0*/  PRMT R33, R37, 0x3340, R31 ;  /* 0x0000334025217816 */ /* 0x000fe2000000001f */
[----:B------:R-:W-:-:S04]  /*40ad0*/  ULDC UR5, c[0x0][0x248] ;  /* 0x0000920000057ab9 */ /* 0x000fc80000000800 */
[----:B------:R0:W-:Y:S01]  /*40ae0*/  STL [R1+0x114c], R33 ;  /* 0x00114c2101007387 */ /* 0x0001e20000100800 */
[----:B----4-:R-:W-:-:S03]  /*40af0*/  LOP3.LUT R29, R41, 0xffff, RZ, 0xc0, !PT ;  /* 0x0000ffff291d7812 */ /* 0x010fc600078ec0ff */
[----:B------:R-:W2:Y:S01]  /*40b00*/  LDL.LU R41, [R1+0x418] ;  /* 0x0004180001297983 */ /* 0x000ea20000300800 */
[----:B------:R-:W-:-:S03]  /*40b10*/  LOP3.LUT R31, R39, 0xffff, RZ, 0xc0, !PT ;  /* 0x0000ffff271f7812 */ /* 0x000fc600078ec0ff */
[----:B------:R-:W3:Y:S01]  /*40b20*/  LDL.LU R39, [R1+0x410] ;  /* 0x0004100001277983 */ /* 0x000ee20000300800 */
[----:B------:R-:W-:Y:S02]  /*40b30*/  F2FP.SATFINITE.E5M2.F32.PACK_AB_MERGE_C R148, R149, R148, RZ ;  /* 0x000000949594723e */ /* 0x000fe400048060ff */
[----:B------:R-:W-:Y:S02]  /*40b40*/  LOP3.LUT R168, R168, 0xffff, RZ, 0xc0, !PT ;  /* 0x0000ffffa8a87812 */ /* 0x000fe400078ec0ff */
[----:B------:R-:W-:Y:S02]  /*40b50*/  LOP3.LUT R148, R148, 0xffff, RZ, 0xc0, !PT ;  /* 0x0000ffff94947812 */ /* 0x000fe400078ec0ff */
[----:B------:R-:W-:Y:S02]  /*40b60*/  LOP3.LUT R248, R248, 0xffff, RZ, 0xc0, !PT ;  /* 0x0000fffff8f87812 */ /* 0x000fe400078ec0ff */
[----:B------:R-:W-:Y:S02]  /*40b70*/  PRMT R37, R168, 0x3340, R148 ;  /* 0x00003340a8257816 */ /* 0x000fe40000000094 */
[----:B------:R-:W-:-:S03]  /*40b80*/  F2FP.SATFINITE.E5M2.F32.PACK_AB_MERGE_C R144, R145, R144, RZ ;  /* 0x000000909190723e */ /* 0x000fc600048060ff */
[----:B------:R1:W-:Y:S01]  /*40b90*/  STL [R1+0x1250], R37 ;  /* 0x0012502501007387 */ /* 0x0003e20000100800 */
[----:B------:R-:W-:Y:S02]  /*40ba0*/  LOP3.LUT R170, R170, 0xffff, RZ, 0xc0, !PT ;  /* 0x0000ffffaaaa7812 */ /* 0x000fe400078ec0ff */
[----:B------:R-:W-:Y:S02]  /*40bb0*/  LOP3.LUT R144, R144, 0xffff, RZ, 0xc0, !PT ;  /* 0x0000ffff90907812 */ /* 0x000fe400078ec0ff */
[----:B0-----:R-:W-:Y:S02]  /*40bc0*/  SHF.R.U32.HI R33, RZ, 0x8, R168 ;  /* 0x00000008ff217819 */ /* 0x001fe400000116a8 */
[----:B------:R-:W-:Y:S02]  /*40bd0*/  SHF.R.U32.HI R148, RZ, 0x8, R148 ;  /* 0x00000008ff947819 */ /* 0x000fe40000011694 */
[----:B-1----:R-:W-:Y:S02]  /*40be0*/  PRMT R37, R31, 0x3340, R248 ;  /* 0x000033401f257816 */ /* 0x002fe400000000f8 */
[----:B------:R-:W-:-:S02]  /*40bf0*/  LOP3.LUT R242, R242, 0xffff, RZ, 0xc0, !PT ;  /* 0x0000fffff2f27812 */ /* 0x000fc400078ec0ff */
[----:B------:R-:W-:Y:S01]  /*40c00*/  SHF.R.U32.HI R35, RZ, 0x8, R31 ;  /* 0x00000008ff237819 */ /* 0x000fe2000001161f */
[----:B------:R0:W-:Y:S01]  /*40c10*/  STL [R1+0x11ec], R37 ;  /* 0x0011ec2501007387 */ /* 0x0001e20000100800 */
[----:B------:R-:W-:Y:S02]  /*40c20*/  SHF.R.U32.HI R248, RZ, 0x8, R248 ;  /* 0x00000008fff87819 */ /* 0x000fe400000116f8 */
[----:B------:R-:W-:Y:S02]  /*40c30*/  PRMT R43, R170, 0x3340, R144 ;  /* 0x00003340aa2b7816 */ /* 0x000fe40000000090 */
[----:B------:R-:W-:Y:S02]  /*40c40*/  LOP3.LUT R33, R33, 0xffff, RZ, 0xc0, !PT ;  /* 0x0000ffff21217812 */ /* 0x000fe400078ec0ff */
[----:B------:R-:W-:Y:S02]  /*40c50*/  LOP3.LUT R148, R148, 0xffff, RZ, 0xc0, !PT ;  /* 0x0000ffff94947812 */ /* 0x000fe400078ec0ff */
[----:B------:R-:W-:-:S02]  /*40c60*/  SHF.R.U32.HI R31, RZ, 0x8, R170 ;  /* 0x00000008ff1f7819 */ /* 0x000fc400000116aa */
[----:B0-----:R-:W-:Y:S02]  /*40c70*/  SHF.R.U32.HI R37, RZ, 0x8, R29 ;  /* 0x00000008ff257819 */ /* 0x001fe4000001161d */
[----:B------:R-:W-:Y:S02]  /*40c80*/  SHF.R.U32.HI R144, RZ, 0x8, R144 ;  /* 0x00000008ff907819 */ /* 0x000fe40000011690 */
[--C-:B------:R-:W-:Y:S02]  /*40c90*/  PRMT R29, R29, 0x3340, R242.reuse ;  /* 0x000033401d1d7816 */ /* 0x100fe400000000f2 */
[----:B------:R-:W-:Y:S02]  /*40ca0*/  SHF.R.U32.HI R242, RZ, 0x8, R242 ;  /* 0x00000008fff27819 */ /* 0x000fe400000116f2 */
[----:B------:R-:W-:Y:S02]  /*40cb0*/  LOP3.LUT R35, R35, 0xffff, RZ, 0xc0, !PT ;  /* 0x0000ffff23237812 */ /* 0x000fe400078ec0ff */
[----:B------:R-:W-:-:S02]  /*40cc0*/  LOP3.LUT R248, R248, 0xffff, RZ, 0xc0, !PT ;  /* 0x0000fffff8f87812 */ /* 0x000fc400078ec0ff */
[----:B------:R-:W-:Y:S01]  /*40cd0*/  PRMT R33, R33, 0x3340, R148 ;  /* 0x0000334021217816 */ /* 0x000fe20000000094 */
[----:B------:R-:W-:Y:S01]  /*40ce0*/  STL [R1+0x11e8], R43 ;  /* 0x0011e82b01007387 */ /* 0x000fe20000100800 */
[----:B------:R-:W-:Y:S02]  /*40cf0*/  LOP3.LUT R31, R31, 0xffff, RZ, 0xc0, !PT ;  /* 0x0000ffff1f1f7812 */ /* 0x000fe400078ec0ff */
[----:B------:R-:W-:Y:S01]  /*40d00*/  LOP3.LUT R144, R144, 0xffff, RZ, 0xc0, !PT ;  /* 0x0000ffff90907812 */ /* 0x000fe200078ec0ff */
[----:B------:R0:W-:Y:S01]  /*40d10*/  STL [R1+0x11f8], R29 ;  /* 0x0011f81d01007387 */ /* 0x0001e20000100800 */
[----:B------:R-:W-:Y:S02]  /*40d20*/  LOP3.LUT R37, R37, 0xffff, RZ, 0xc0, !PT ;  /* 0x0000ffff25257812 */ /* 0x000fe400078ec0ff */
[----:B------:R-:W-:Y:S01]  /*40d30*/  LOP3.LUT R242, R242, 0xffff, RZ, 0xc0, !PT ;  /* 0x0000fffff2f27812 */ /* 0x000fe200078ec0ff */
[----:B------:R1:W-:Y:S01]  /*40d40*/  STL [R1+0x1120], R33 ;  /* 0x0011202101007387 */ /* 0x0003e20000100800 */
[----:B------:R-:W-:-:S02]  /*40d50*/  PRMT R31, R31, 0x3340, R144 ;  /* 0x000033401f1f7816 */ /* 0x000fc40000000090 */
[----:B0-----:R-:W-:Y:S02]  /*40d60*/  PRMT R29, R35, 0x3340, R248 ;  /* 0x00003340231d7816 */ /* 0x001fe400000000f8 */
[----:B-1----:R-:W-:-:S03]  /*40d70*/  PRMT R33, R37, 0x3340, R242 ;  /* 0x0000334025217816 */ /* 0x002fc600000000f2 */
[----:B------:R2:W-:Y:S04]  /*40d80*/  STL [R1+0xfb0], R29 ;  /* 0x000fb01d01007387 */ /* 0x0005e80000100800 */
[----:B------:R3:W-:Y:S04]  /*40d90*/  STL [R1+0xfac], R31 ;  /* 0x000fac1f01007387 */ /* 0x0007e80000100800 */
[----:B------:R0:W-:Y:S01]  /*40da0*/  STL [R1+0xfcc], R33 ;  /* 0x000fcc2101007387 */ /* 0x0001e20000100800 */
[----:B--2---:R-:W-:-:S03]  /*40db0*/  LOP3.LUT R29, R41, 0xffff, RZ, 0xc0, !PT ;  /* 0x0000ffff291d7812 */ /* 0x004fc600078ec0ff */
[----:B------:R-:W2:Y:S01]  /*40dc0*/  LDL.LU R41, [R1+0x41c] ;  /* 0x00041c0001297983 */ /* 0x000ea20000300800 */
[----:B---3--:R-:W-:-:S03]  /*40dd0*/  LOP3.LUT R31, R39, 0xffff, RZ, 0xc0, !PT ;  /* 0x0000ffff271f7812 */ /* 0x008fc600078ec0ff */
[----:B------:R-:W3:Y:S01]  /*40de0*/  LDL.LU R39, [R1+0x40c] ;  /* 0x00040c0001277983 */ /* 0x000ee20000300800 */
[----:B------:R-:W-:Y:S02]  /*40df0*/  F2FP.SATFINITE.E5M2.F32.PACK_AB_MERGE_C R140, R141, R140, RZ ;  /* 0x0000008c8d8c723e */ /* 0x000fe400048060ff */
[----:B------:R-:W-:Y:S02]  /*40e00*/  LOP3.LUT R244, R244, 0xffff, RZ, 0xc0, !PT ;  /* 0x0000fffff4f47812 */ /* 0x000fe400078ec0ff */
[----:B------:R-:W-:Y:S02]  /*40e10*/  LOP3.LUT R174, R174, 0xffff, RZ, 0xc0, !PT ;  /* 0x0000ffffaeae7812 */ /* 0x000fe400078ec0ff */
[----:B------:R-:W-:Y:S02]  /*40e20*/  LOP3.LUT R140, R140, 0xffff, RZ, 0xc0, !PT ;  /* 0x0000ffff8c8c7812 */ /* 0x000fe400078ec0ff */
[----:B------:R-:W-:Y:S02]  /*40e30*/  PRMT R35, R31, 0x3340, R244 ;  /* 0x000033401f237816 */ /* 0x000fe400000000f4 */
[----:B------:R-:W-:-:S02]  /*40e40*/  PRMT R37, R174, 0x3340, R140 ;  /* 0x00003340ae257816 */ /* 0x000fc4000000008c */
[----:B------:R-:W-:Y:S01]  /*40e50*/  LOP3.LUT R240, R240, 0xffff, RZ, 0xc0, !PT ;  /* 0x0000fffff0f07812 */ /* 0x000fe200078ec0ff */
[----:B------:R-:W-:Y:S01]  /*40e60*/  STL [R1+0x124c], R35 ;  /* 0x00124c2301007387 */ /* 0x000fe20000100800 */
[----:B------:R-:W-:-:S03]  /*40e70*/  F2FP.SATFINITE.E5M2.F32.PACK_AB_MERGE_C R136, R137, R136, RZ ;  /* 0x000000888988723e */ /* 0x000fc600048060ff */
[----:B------:R1:W-:Y:S01]  /*40e80*/  STL [R1+0x1248], R37 ;  /* 0x0012482501007387 */ /* 0x0003e20000100800 */
[----:B0-----:R-:W-:Y:S02]  /*40e90*/  SHF.R.U32.HI R33, RZ, 0x8, R31 ;  /* 0x00000008ff217819 */ /* 0x001fe4000001161f */
[----:B------:R-:W-:Y:S02]  /*40ea0*/  SHF.R.U32.HI R244, RZ, 0x8, R244 ;  /* 0x00000008fff47819 */ /* 0x000fe400000116f4 */
[----:B------:R-:W-:Y:S02]  /*40eb0*/  LOP3.LUT R176, R176, 0xffff, RZ, 0xc0, !PT ;  /* 0x0000ffffb0b07812 */ /* 0x000fe400078ec0ff */
[----:B------:R-:W-:Y:S02]  /*40ec0*/  LOP3.LUT R136, R136, 0xffff, RZ, 0xc0, !PT ;  /* 0x0000ffff88887812 */ /* 0x000fe400078ec0ff */
[----:B-1----:R-:W-:Y:S02]  /*40ed0*/  PRMT R37, R29, 0x3340, R240 ;  /* 0x000033401d257816 */ /* 0x002fe400000000f0 */
[----:B------:R-:W-:-:S02]  /*40ee0*/  SHF.R.U32.HI R31, RZ, 0x8, R174 ;  /* 0x00000008ff1f7819 */ /* 0x000fc400000116ae */
[----:B------:R-:W-:Y:S01]  /*40ef0*/  SHF.R.U32.HI R140, RZ, 0x8, R140 ;  /* 0x00000008ff8c7819 */ /* 0x000fe2000001168c */
[----:B------:R0:W-:Y:S01]  /*40f00*/  STL [R1+0x11d4], R37 ;  /* 0x0011d42501007387 */ /* 0x0001e20000100800 */
[----:B------:R-:W-:Y:S02]  /*40f10*/  LOP3.LUT R33, R33, 0xffff, RZ, 0xc0, !PT ;  /* 0x0000ffff21217812 */ /* 0x000fe400078ec0ff */
[----:B------:R-:W-:Y:S02]  /*40f20*/  LOP3.LUT R244, R244, 0xffff, RZ, 0xc0, !PT ;  /* 0x0000fffff4f47812 */ /* 0x000fe400078ec0ff */
[----:B------:R-:W-:Y:S02]  /*40f30*/  SHF.R.U32.HI R35, RZ, 0x8, R29 ;  /* 0x00000008ff237819 */ /* 0x000fe4000001161d */
[----:B------:R-:W-:Y:S02]  /*40f40*/  SHF.R.U32.HI R240, RZ, 0x8, R240 ;  /* 0x00000008fff07819 */ /* 0x000fe400000116f0 */
[----:B------:R-:W-:-:S02]  /*40f50*/  SHF.R.U32.HI R29, RZ, 0x8, R176 ;  /* 0x00000008ff1d7819 */ /* 0x000fc400000116b0 */
[--C-:B0-----:R-:W-:Y:S02]  /*40f60*/  PRMT R37, R176, 0x3340, R136.reuse ;  /* 0x00003340b0257816 */ /* 0x101fe40000000088 */
[----:B------:R-:W-:Y:S02]  /*40f70*/  SHF.R.U32.HI R136, RZ, 0x8, R136 ;  /* 0x00000008ff887819 */ /* 0x000fe40000011688 */
[----:B------:R-:W-:Y:S02]  /*40f80*/  LOP3.LUT R31, R31, 0xffff, RZ, 0xc0, !PT ;  /* 0x0000ffff1f1f7812 */ /* 0x000fe400078ec0ff */
[----:B------:R-:W-:Y:S02]  /*40f90*/  LOP3.LUT R140, R140, 0xffff, RZ, 0xc0, !PT ;  /* 0x0000ffff8c8c7812 */ /* 0x000fe400078ec0ff */
[----:B------:R-:W-:Y:S02]  /*40fa0*/  PRMT R33, R33, 0x3340, R244 ;  /* 0x0000334021217816 */ /* 0x000fe400000000f4 */
[----:B------:R-:W-:-:S02]  /*40fb0*/  LOP3.LUT R35, R35, 0xffff, RZ, 0xc0, !PT ;  /* 0x0000ffff23237812 */ /* 0x000fc400078ec0ff */
[----:B------:R-:W-:Y:S01]  /*40fc0*/  LOP3.LUT R240, R240, 0xffff, RZ, 0xc0, !PT ;  /* 0x0000fffff0f07812 */ /* 0x000fe200078ec0ff */
[----:B------:R0:W-:Y:S01]  /*40fd0*/  STL [R1+0x11cc], R37 ;  /* 0x0011cc2501007387 */ /* 0x0001e20000100800 */
[----:B------:R-:W-:Y:S02]  /*40fe0*/  LOP3.LUT R29, R29, 0xffff, RZ, 0xc0, !PT ;  /* 0x0000ffff1d1d7812 */ /* 0x000fe400078ec0ff */
[----:B------:R-:W-:Y:S01]  /*40ff0*/  LOP3.LUT R136, R136, 0xffff, RZ, 0xc0, !PT ;  /* 0x0000ffff88887812 */ /* 0x000fe200078ec0ff */
[----:B------:R1:W-:Y:S01]  /*41000*/  STL [R1+0x10c8], R33 ;  /* 0x0010c82101007387 */ /* 0x0003e20000100800 */
[----:B0-----:R-:W-:Y:S02]  /*41010*/  PRMT R37, R31, 0x3340, R140 ;  /* 0x000033401f257816 */ /* 0x001fe4000000008c */
[----:B------:R-:W-:Y:S02]  /*41020*/  PRMT R31, R35, 0x3340, R240 ;  /* 0x00003340231f7816 */ /* 0x000fe400000000f0 */
[----:B-1----:R-:W-:Y:S01]  /*41030*/  PRMT R33, R29, 0x3340, R136 ;  /* 0x000033401d217816 */ /* 0x002fe20000000088 */
[----:B------:R-:W-:Y:S04]  /*41040*/  STL [R1+0x10c4], R37 ;  /* 0x0010c42501007387 */ /* 0x000fe80000100800 */
[----:B------:R-:W-:Y:S04]  /*41050*/  STL [R1+0xf94], R31 ;  /* 0x000f941f01007387 */ /* 0x000fe80000100800 */
[----:B------:R0:W-:Y:S02]  /*41060*/  STL [R1+0xf90], R33 ;  /* 0x000f902101007387 */ /* 0x0001e40000100800 */
[----:B0-----:R-:W-:-:S02]  /*41070*/  LOP3.LUT R33, R4, 0xffff, RZ, 0xc0, !PT ;  /* 0x0000ffff04217812 */ /* 0x001fc400078ec0ff */
[----:B---3--:R-:W-:Y:S02]  /*41080*/  LOP3.LUT R31, R39, 0xffff, RZ, 0xc0, !PT ;  /* 0x0000ffff271f7812 */ /* 0x008fe400078ec0ff */
[----:B------:R-:W3:Y:S04]  /*41090*/  LDL.LU R39, [R1+0x424] ;  /* 0x0004240001277983 */ /* 0x000ee80000300800 */
[----:B------:R-:W4:Y:S01]  /*410a0*/  LDL.LU R4, [R1+0x199c] ;  /* 0x00199c0001047983 */ /* 0x000f220000300800 */
[----:B------:R-:W-:Y:S02]  /*410b0*/  LOP3.LUT R250, R250, 0xffff, RZ, 0xc0, !PT ;  /* 0x0000fffffafa7812 */ /* 0x000fe400078ec0ff */
[----:B------:R-:W-:Y:S02]  /*410c0*/  LOP3.LUT R246, R246, 0xffff, RZ, 0xc0, !PT ;  /* 0x0000fffff6f67812 */ /* 0x000fe400078ec0ff */
[----:B------:R-:W-:-:S02]  /*410d0*/  PRMT R37, R33, 0x3340, R250 ;  /* 0x0000334021257816 */ /* 0x000fc400000000fa */
[----:B------:R-:W-:-:S03]  /*410e0*/  F2FP.SATFINITE.E5M2.F32.PACK_AB_MERGE_C R142, R143, R142, RZ ;  /* 0x0000008e8f8e723e */ /* 0x000fc600048060ff */
[----:B------:R0:W-:Y:S01]  /*410f0*/  STL [R1+0x1244], R37 ;  /* 0x0012442501007387 */ /* 0x0001e20000100800 */
[----:B--2---:R-:W-:Y:S02]  /*41100*/  LOP3.LUT R29, R41, 0xffff, RZ, 0xc0, !PT ;  /* 0x0000ffff291d7812 */ /* 0x004fe400078ec0ff */
[----:B------:R-:W-:Y:S02]  /*41110*/  LOP3.LUT R172, R172, 0xffff, RZ, 0xc0, !PT ;  /* 0x0000ffffacac7812 */ /* 0x000fe400078ec0ff */
[----:B------:R-:W-:Y:S02]  /*41120*/  LOP3.LUT R142, R142, 0xffff, RZ, 0xc0, !PT ;  /* 0x0000ffff8e8e7812 */ /* 0x000fe400078ec0ff */
[----:B------:R-:W-:Y:S02]  /*41130*/  LOP3.LUT R238, R238, 0xffff, RZ, 0xc0, !PT ;  /* 0x0000ffffeeee7812 */ /* 0x000fe400078ec0ff */
[----:B0-----:R-:W-:Y:S02]  /*41140*/  PRMT R37, R31, 0x3340, R246 ;  /* 0x000033401f257816 */ /* 0x001fe400000000f6 */
[----:B------:R-:W-:-:S02]  /*41150*/  SHF.R.U32.HI R35, RZ, 0x8, R33 ;  /* 0x00000008ff237819 */ /* 0x000fc40000011621 */
[----:B------:R-:W-:Y:S01]  /*41160*/  SHF.R.U32.HI R250, RZ, 0x8, R250 ;  /* 0x00000008fffa7819 */ /* 0x000fe200000116fa */
[----:B------:R0:W-:Y:S01]  /*41170*/  STL [R1+0x1240], R37 ;  /* 0x0012402501007387 */ /* 0x0001e20000100800 */
[----:B------:R-:W-:Y:S02]  /*41180*/  SHF.R.U32.HI R33, RZ, 0x8, R31 ;  /* 0x00000008ff217819 */ /* 0x000fe4000001161f */
[----:B------:R-:W-:Y:S02]  /*41190*/  SHF.R.U32.HI R246, RZ, 0x8, R246 ;  /* 0x00000008fff67819 */ /* 0x000fe400000116f6 */
[----:B------:R-:W-:Y:S02]  /*411a0*/  PRMT R41, R172, 0x3340, R142 ;  /* 0x00003340ac297816 */ /* 0x000fe4000000008e */
[----:B------:R-:W-:Y:S02]  /*411b0*/  SHF.R.U32.HI R31, RZ, 0x8, R172 ;  /* 0x00000008ff1f7819 */ /* 0x000fe400000116ac */
[----:B------:R-:W-:-:S02]  /*411c0*/  SHF.R.U32.HI R142, RZ, 0x8, R142 ;  /* 0x00000008ff8e7819 */ /* 0x000fc4000001168e */
[----:B0-----:R-:W-:Y:S02]  /*411d0*/  SHF.R.U32.HI R37, RZ, 0x8, R29 ;  /* 0x00000008ff257819 */ /* 0x001fe4000001161d */
[--C-:B------:R-:W-:Y:S02]  /*411e0*/  PRMT R29, R29, 0x3340, R238.reuse ;  /* 0x000033401d1d7816 */ /* 0x100fe400000000ee */
[----:B------:R-:W-:Y:S02]  /*411f0*/  SHF.R.U32.HI R238, RZ, 0x8, R238 ;  /* 0x00000008ffee7819 */ /* 0x000fe400000116ee */
[----:B------:R-:W-:Y:S02]  /*41200*/  LOP3.LUT R35, R35, 0xffff, RZ, 0xc0, !PT ;  /* 0x0000ffff23237812 */ /* 0x000fe400078ec0ff */
[----:B------:R-:W-:Y:S02]  /*41210*/  LOP3.LUT R250, R250, 0xffff, RZ, 0xc0, !PT ;  /* 0x0000fffffafa7812 */ /* 0x000fe400078ec0ff */
[----:B------:R-:W-:-:S02]  /*41220*/  LOP3.LUT R33, R33, 0xffff, RZ, 0xc0, !PT ;  /* 0x0000ffff21217812 */ /* 0x000fc400078ec0ff */
[----:B------:R-:W-:Y:S01]  /*41230*/  LOP3.LUT R246, R246, 0xffff, RZ, 0xc0, !PT ;  /* 0x0000fffff6f67812 */ /* 0x000fe200078ec0ff */
[----:B------:R-:W-:Y:S01]  /*41240*/  STL [R1+0x123c], R41 ;  /* 0x00123c2901007387 */ /* 0x000fe20000100800 */
[----:B------:R-:W-:Y:S02]  /*41250*/  LOP3.LUT R31, R31, 0xffff, RZ, 0xc0, !PT ;  /* 0x0000ffff1f1f7812 */ /* 0x000fe400078ec0ff */
[----:B------:R-:W-:Y:S01]  /*41260*/  LOP3.LUT R142, R142, 0xffff, RZ, 0xc0, !PT ;  /* 0x0000ffff8e8e7812 */ /* 0x000fe200078ec0ff */
[----:B------:R0:W-:Y:S01]  /*41270*/  STL [R1+0x11c4], R29 ;  /* 0x0011c41d01007387 */ /* 0x0001e20000100800 */
[----:B------:R-:W-:Y:S02]  /*41280*/  LOP3.LUT R37, R37, 0xffff, RZ, 0xc0, !PT ;  /* 0x0000ffff25257812 */ /* 0x000fe400078ec0ff */
[----:B------:R-:W-:Y:S02]  /*41290*/  LOP3.LUT R238, R238, 0xffff, RZ, 0xc0, !PT ;  /* 0x0000ffffeeee7812 */ /* 0x000fe400078ec0ff */
[----:B------:R-:W-:-:S02]  /*412a0*/  PRMT R35, R35, 0x3340, R250 ;  /* 0x0000334023237816 */ /* 0x000fc400000000fa */
[----:B------:R-:W-:Y:S02]  /*412b0*/  PRMT R31, R31, 0x3340, R142 ;  /* 0x000033401f1f7816 */ /* 0x000fe4000000008e */
[----:B0-----:R-:W-:Y:S02]  /*412c0*/  PRMT R29, R33, 0x3340, R246 ;  /* 0x00003340211d7816 */ /* 0x001fe400000000f6 */
[----:B------:R-:W-:Y:S01]  /*412d0*/  PRMT R33, R37, 0x3340, R238 ;  /* 0x0000334025217816 */ /* 0x000fe200000000ee */
[----:B------:R-:W-:Y:S04]  /*412e0*/  STL [R1+0x10ac], R35 ;  /* 0x0010ac2301007387 */ /* 0x000fe80000100800 */
[----:B------:R3:W-:Y:S04]  /*412f0*/  STL [R1+0x1090], R29 ;  /* 0x0010901d01007387 */ /* 0x0007e80000100800 */
[----:B------:R4:W-:Y:S04]  /*41300*/  STL [R1+0x108c], R31 ;  /* 0x00108c1f01007387 */ /* 0x0009e80000100800 */
[----:B------:R0:W-:Y:S01]  /*41310*/  STL [R1+0xf8c], R33 ;  /* 0x000f8c2101007387 */ /* 0x0001e20000100800 */
[----:B---3--:R-:W-:-:S02]  /*41320*/  LOP3.LUT R29, R39, 0xffff, RZ, 0xc0, !PT ;  /* 0x0000ffff271d7812 */ /* 0x008fc400078ec0ff */
[----:B----4-:R-:W-:Y:S02]  /*41330*/  LOP3.LUT R31, R4, 0xffff, RZ, 0xc0, !PT ;  /* 0x0000ffff041f7812 */ /* 0x010fe400078ec0ff */
[----:B------:R-:W2:Y:S04]  /*41340*/  LDL.LU R4, [R1+0x1998] ;  /* 0x0019980001047983 */ /* 0x000ea80000300800 */
[----:B------:R-:W3:Y:S04]  /*41350*/  LDL.LU R41, [R1+0x434] ;  /* 0x0004340001297983 */ /* 0x000ee80000300800 */
[----:B------:R-:W4:Y:S01]  /*41360*/  LDL.LU R39, [R1+0x42c] ;  /* 0x00042c0001277983 */ /* 0x000f220000300800 */
[----:B------:R-:W-:-:S02]  /*41370*/  LOP3.LUT R234, R234, 0xffff, RZ, 0xc0, !PT ;  /* 0x0000ffffeaea7812 */ /* 0x000fc400078ec0ff */
[----:B------:R-:W-:Y:S02]  /*41380*/  F2FP.SATFINITE.E5M2.F32.PACK_AB_MERGE_C R132, R133, R132, RZ ;  /* 0x000000848584723e */ /* 0x000fe400048060ff */
[----:B------:R-:W-:Y:S02]  /*41390*/  PRMT R35, R29, 0x3340, R234 ;  /* 0x000033401d237816 */ /* 0x000fe400000000ea */
[----:B------:R-:W-:Y:S02]  /*413a0*/  LOP3.LUT R236, R236, 0xffff, RZ, 0xc0, !PT ;  /* 0x0000ffffecec7812 */ /* 0x000fe400078ec0ff */
[----:B------:R-:W-:Y:S02]  /*413b0*/  LOP3.LUT R180, R180, 0xffff, RZ, 0xc0, !PT ;  /* 0x0000ffffb4b47812 */ /* 0x000fe400078ec0ff */
[----:B------:R-:W-:Y:S01]  /*413c0*/  LOP3.LUT R132, R132, 0xffff, RZ, 0xc0, !PT ;  /* 0x0000ffff84847812 */ /* 0x000fe200078ec0ff */
[----:B------:R1:W-:Y:S01]  /*413d0*/  STL [R1+0x1238], R35 ;  /* 0x0012382301007387 */ /* 0x0003e20000100800 */
[----:B------:R-:W-:-:S02]  /*413e0*/  F2FP.SATFINITE.E5M2.F32.PACK_AB_MERGE_C R134, R135, R134, RZ ;  /* 0x000000868786723e */ /* 0x000fc400048060ff */
[----:B------:R-:W-:Y:S02]  /*413f0*/  PRMT R37, R180, 0x3340, R132 ;  /* 0x00003340b4257816 */ /* 0x000fe40000000084 */
[----:B0-----:R-:W-:Y:S02]  /*41400*/  SHF.R.U32.HI R33, RZ, 0x8, R29 ;  /* 0x00000008ff217819 */ /* 0x001fe4000001161d */
[----:B------:R-:W-:Y:S02]  /*41410*/  SHF.R.U32.HI R234, RZ, 0x8, R234 ;  /* 0x00000008ffea7819 */ /* 0x000fe400000116ea */
[----:B-1----:R-:W-:Y:S02]  /*41420*/  PRMT R35, R31, 0x3340, R236 ;  /* 0x000033401f237816 */ /* 0x002fe400000000ec */
[----:B------:R-:W-:Y:S02]  /*41430*/  LOP3.LUT R178, R178, 0xffff, RZ, 0xc0, !PT ;  /* 0x0000ffffb2b27812 */ /* 0x000fe400078ec0ff */
[----:B------:R-:W-:Y:S01]  /*41440*/  LOP3.LUT R134, R134, 0xffff, RZ, 0xc0, !PT ;  /* 0x0000ffff86867812 */ /* 0x000fe200078ec0ff */
[----:B------:R0:W-:Y:S01]  /*41450*/  STL [R1+0x1234], R35 ;  /* 0x0012342301007387 */ /* 0x0001e20000100800 */
[----:B------:R-:W-:-:S02]  /*41460*/  SHF.R.U32.HI R29, RZ, 0x8, R31 ;  /* 0x00000008ff1d7819 */ /* 0x000fc4000001161f */
[----:B------:R-:W-:Y:S01]  /*41470*/  SHF.R.U32.HI R236, RZ, 0x8, R236 ;  /* 0x00000008ffec7819 */ /* 0x000fe200000116ec */
[----:B------:R1:W-:Y:S01]  /*41480*/  STL [R1+0x1230], R37 ;  /* 0x0012302501007387 */ /* 0x0003e20000100800 */
[----:B------:R-:W-:Y:S02]  /*41490*/  LOP3.LUT R33, R33, 0xffff, RZ, 0xc0, !PT ;  /* 0x0000ffff21217812 */ /* 0x000fe400078ec0ff */
[----:B------:R-:W-:Y:S02]  /*414a0*/  LOP3.LUT R234, R234, 0xffff, RZ, 0xc0, !PT ;  /* 0x0000ffffeaea7812 */ /* 0x000fe400078ec0ff */
[----:B------:R-:W-:Y:S02]  /*414b0*/  SHF.R.U32.HI R31, RZ, 0x8, R180 ;  /* 0x00000008ff1f7819 */ /* 0x000fe400000116b4 */
[----:B------:R-:W-:Y:S02]  /*414c0*/  SHF.R.U32.HI R132, RZ, 0x8, R132 ;  /* 0x00000008ff847819 */ /* 0x000fe40000011684 */
[----:B0-----:R-:W-:-:S02]  /*414d0*/  SHF.R.U32.HI R35, RZ, 0x8, R178 ;  /* 0x00000008ff237819 */ /* 0x001fc400000116b2 */
[--C-:B-1----:R-:W-:Y:S02]  /*414e0*/  PRMT R37, R178, 0x3340, R134.reuse ;  /* 0x00003340b2257816 */ /* 0x102fe40000000086 */
[----:B------:R-:W-:Y:S02]  /*414f0*/  SHF.R.U32.HI R134, RZ, 0x8, R134 ;  /* 0x00000008ff867819 */ /* 0x000fe40000011686 */
[----:B------:R-:W-:Y:S02]  /*41500*/  LOP3.LUT R29, R29, 0xffff, RZ, 0xc0, !PT ;  /* 0x0000ffff1d1d7812 */ /* 0x000fe400078ec0ff */
[----:B------:R-:W-:Y:S02]  /*41510*/  LOP3.LUT R236, R236, 0xffff, RZ, 0xc0, !PT ;  /* 0x0000ffffecec7812 */ /* 0x000fe400078ec0ff */
[----:B------:R-:W-:Y:S02]  /*41520*/  PRMT R33, R33, 0x3340, R234 ;  /* 0x0000334021217816 */ /* 0x000fe400000000ea */
[----:B------:R-:W-:-:S02]  /*41530*/  LOP3.LUT R31, R31, 0xffff, RZ, 0xc0, !PT ;  /* 0x0000ffff1f1f7812 */ /* 0x000fc400078ec0ff */
[----:B------:R-:W-:Y:S02]  /*41540*/  LOP3.LUT R132, R132, 0xffff, RZ, 0xc0, !PT ;  /* 0x0000ffff84847812 */ /* 0x000fe400078ec0ff */
[----:B------:R-:W-:Y:S02]  /*41550*/  LOP3.LUT R35, R35, 0xffff, RZ, 0xc0, !PT ;  /* 0x0000ffff23237812 */ /* 0x000fe400078ec0ff */
[----:B------:R-:W-:Y:S01]  /*41560*/  LOP3.LUT R134, R134, 0xffff, RZ, 0xc0, !PT ;  /* 0x0000ffff86867812 */ /* 0x000fe200078ec0ff */
[----:B------:R-:W-:Y:S01]  /*41570*/  STL [R1+0x122c], R37 ;  /* 0x00122c2501007387 */ /* 0x000fe20000100800 */
[----:B------:R-:W-:Y:S02]  /*41580*/  PRMT R29, R29, 0x3340, R236 ;  /* 0x000033401d1d7816 */ /* 0x000fe400000000ec */
[----:B------:R-:W-:Y:S01]  /*41590*/  PRMT R31, R31, 0x3340, R132 ;  /* 0x000033401f1f7816 */ /* 0x000fe20000000084 */
[----:B------:R0:W-:Y:S04]  /*415a0*/  STL [R1+0x107c], R33 ;  /* 0x00107c2101007387 */ /* 0x0001e80000100800 */
[----:B------:R-:W-:Y:S01]  /*415b0*/  STL [R1+0x1074], R29 ;  /* 0x0010741d01007387 */ /* 0x000fe20000100800 */
[----:B0-----:R-:W-:-:S03]  /*415c0*/  PRMT R33, R35, 0x3340, R134 ;  /* 0x0000334023217816 */ /* 0x001fc60000000086 */
[----:B------:R-:W-:Y:S04]  /*415d0*/  STL [R1+0x104c], R31 ;  /* 0x00104c1f01007387 */ /* 0x000fe80000100800 */
[----:B------:R2:W-:Y:S02]  /*415e0*/  STL [R1+0x1048], R33 ;  /* 0x0010482101007387 */ /* 0x0005e40000100800 */
[----:B--2---:R-:W-:Y:S02]  /*415f0*/  LOP3.LUT R33, R4, 0xffff, RZ, 0xc0, !PT ;  /* 0x0000ffff04217812 */ /* 0x004fe400078ec0ff */
[----:B----4-:R-:W-:Y:S02]  /*41600*/  LOP3.LUT R31, R39, 0xffff, RZ, 0xc0, !PT ;  /* 0x0000ffff271f7812 */ /* 0x010fe400078ec0ff */
[----:B------:R-:W2:Y:S04]  /*41610*/  LDL.LU R39, [R1+0x43c] ;  /* 0x00043c0001277983 */ /* 0x000ea80000300800 */
[----:B------:R-:W4:Y:S01]  /*41620*/  LDL.LU R4, [R1+0x1994] ;  /* 0x0019940001047983 */ /* 0x000f220000300800 */
[----:B---3--:R-:W-:-:S02]  /*41630*/  LOP3.LUT R29, R41, 0xffff, RZ, 0xc0, !PT ;  /* 0x0000ffff291d7812 */ /* 0x008fc400078ec0ff */
[----:B------:R-:W-:Y:S02]  /*41640*/  LOP3.LUT R226, R226, 0xffff, RZ, 0xc0, !PT ;  /* 0x0000ffffe2e27812 */ /* 0x000fe400078ec0ff */
[----:B------:R-:W-:Y:S02]  /*41650*/  LOP3.LUT R232, R232, 0xffff, RZ, 0xc0, !PT ;  /* 0x0000ffffe8e87812 */ /* 0x000fe400078ec0ff */
[----:B------:R-:W-:Y:S02]  /*41660*/  PRMT R37, R29, 0x3340, R226 ;  /* 0x000033401d257816 */ /* 0x000fe400000000e2 */
[----:B------:R-:W-:-:S03]  /*41670*/  LOP3.LUT R230, R230, 0xffff, RZ, 0xc0, !PT ;  /* 0x0000ffffe6e67812 */ /* 0x000fc600078ec0ff */
[----:B------:R0:W-:Y:S01]  /*41680*/  STL [R1+0x1228], R37 ;  /* 0x0012282501007387 */ /* 0x0001e20000100800 */
[----:B------:R-:W-:Y:S02]  /*41690*/  F2FP.SATFINITE.E5M2.F32.PACK_AB_MERGE_C R128, R129, R128, RZ ;  /* 0x000000808180723e */ /* 0x000fe400048060ff */
[----:B------:R-:W-:Y:S02]  /*416a0*/  SHF.R.U32.HI R35, RZ, 0x8, R29 ;  /* 0x00000008ff237819 */ /* 0x000fe4000001161d */
[----:B0-----:R-:W-:Y:S02]  /*416b0*/  PRMT R37, R33, 0x3340, R232 ;  /* 0x0000334021257816 */ /* 0x001fe400000000e8 */
[----:B------:R-:W-:-:S03]  /*416c0*/  SHF.R.U32.HI R29, RZ, 0x8, R33 ;  /* 0x00000008ff1d7819 */ /* 0x000fc60000011621 */
[----:B------:R0:W-:Y:S01]  /*416d0*/  STL [R1+0x1224], R37 ;  /* 0x0012242501007387 */ /* 0x0001e20000100800 */
[----:B------:R-:W-:Y:S02]  /*416e0*/  SHF.R.U32.HI R33, RZ, 0x8, R31 ;  /* 0x00000008ff217819 */ /* 0x000fe4000001161f */
[----:B------:R-:W-:Y:S02]  /*416f0*/  LOP3.LUT R182, R182, 0xffff, RZ, 0xc0, !PT ;  /* 0x0000ffffb6b67812 */ /* 0x000fe400078ec0ff */
[----:B------:R-:W-:Y:S02]  /*41700*/  LOP3.LUT R128, R128, 0xffff, RZ, 0xc0, !PT ;  /* 0x0000ffff80807812 */ /* 0x000fe400078ec0ff */
[--C-:B0-----:R-:W-:Y:S02]  /*41710*/  PRMT R37, R31, 0x3340, R230.reuse ;  /* 0x000033401f257816 */ /* 0x101fe400000000e6 */
[----:B------:R-:W-:-:S03]  /*41720*/  SHF.R.U32.HI R230, RZ, 0x8, R230 ;  /* 0x00000008ffe67819 */ /* 0x000fc600000116e6 */
[----:B------:R0:W-:Y:S01]  /*41730*/  STL [R1+0x1220], R37 ;  /* 0x0012202501007387 */ /* 0x0001e20000100800 */
[----:B------:R-:W-:Y:S02]  /*41740*/  SHF.R.U32.HI R232, RZ, 0x8, R232 ;  /* 0x00000008ffe87819 */ /* 0x000fe400000116e8 */
[----:B------:R-:W-:Y:S02]  /*41750*/  PRMT R41, R182, 0x3340, R128 ;  /* 0x00003340b6297816 */ /* 0x000fe40000000080 */
[----:B------:R-:W-:Y:S02]  /*41760*/  SHF.R.U32.HI R31, RZ, 0x8, R182 ;  /* 0x00000008ff1f7819 */ /* 0x000fe400000116b6 */
[----:B------:R-:W-:Y:S02]  /*41770*/  SHF.R.U32.HI R128, RZ, 0x8, R128 ;  /* 0x00000008ff807819 */ /* 0x000fe40000011680 */
[----:B0-----:R-:W-:Y:S02]  /*41780*/  LOP3.LUT R37, R33, 0xffff, RZ, 0xc0, !PT ;  /* 0x0000ffff21257812 */ /* 0x001fe400078ec0ff */
[----:B------:R-:W-:-:S02]  /*41790*/  LOP3.LUT R33, R230, 0xffff, RZ, 0xc0, !PT ;  /* 0x0000ffffe6217812 */ /* 0x000fc400078ec0ff */
[----:B------:R-:W-:Y:S02]  /*417a0*/  SHF.R.U32.HI R226, RZ, 0x8, R226 ;  /* 0x00000008ffe27819 */ /* 0x000fe400000116e2 */
[----:B------:R-:W-:Y:S02]  /*417b0*/  LOP3.LUT R29, R29, 0xffff, RZ, 0xc0, !PT ;  /* 0x0000ffff1d1d7812 */ /* 0x000fe400078ec0ff */
[----:B------:R-:W-:Y:S02]  /*417c0*/  LOP3.LUT R232, R232, 0xffff, RZ, 0xc0, !PT ;  /* 0x0000ffffe8e87812 */ /* 0x000fe400078ec0ff */
[----:B------:R-:W-:Y:S02]  /*417d0*/  PRMT R33, R37, 0x3340, R33 ;  /* 0x0000334025217816 */ /* 0x000fe40000000021 */
[----:B------:R-:W-:Y:S02]  /*417e0*/  LOP3.LUT R31, R31, 0xffff, RZ, 0xc0, !PT ;  /* 0x0000ffff1f1f7812 */ /* 0x000fe400078ec0ff */
[----:B------:R-:W-:-:S02]  /*417f0*/  LOP3.LUT R128, R128, 0xffff, RZ, 0xc0, !PT ;  /* 0x0000ffff80807812 */ /* 0x000fc400078ec0ff */
[----:B------:R-:W-:Y:S02]  /*41800*/  LOP3.LUT R35, R35, 0xffff, RZ, 0xc0, !PT ;  /* 0x0000ffff23237812 */ /* 0x000fe400078ec0ff */
[----:B------:R-:W-:Y:S01]  /*41810*/  LOP3.LUT R226, R226, 0xffff, RZ, 0xc0, !PT ;  /* 0x0000ffffe2e27812 */ /* 0x000fe200078ec0ff */
[----:B------:R-:W-:Y:S01]  /*41820*/  STL [R1+0x121c], R41 ;  /* 0x00121c2901007387 */ /* 0x000fe20000100800 */
[----:B------:R-:W-:Y:S02]  /*41830*/  PRMT R29, R29, 0x3340, R232 ;  /* 0x000033401d1d7816 */ /* 0x000fe400000000e8 */
[----:B------:R-:W-:Y:S01]  /*41840*/  PRMT R31, R31, 0x3340, R128 ;  /* 0x000033401f1f7816 */ /* 0x000fe20000000080 */
[----:B------:R0:W-:Y:S04]  /*41850*/  STL [R1+0x1034], R33 ;  /* 0x0010342101007387 */ /* 0x0001e80000100800 */
[----:B------:R2:W-:Y:S01]  /*41860*/  STL [R1+0x1038], R29 ;  /* 0x0010381d01007387 */ /* 0x0005e20000100800 */
[----:B0-----:R-:W-:-:S03]  /*41870*/  PRMT R33, R35, 0x3340, R226 ;  /* 0x0000334023217816 */ /* 0x001fc600000000e2 */
[----:B------:R4:W-:Y:S04]  /*41880*/  STL [R1+0x103c], R31 ;  /* 0x00103c1f01007387 */ /* 0x0009e80000100800 */
[----:B------:R0:W-:Y:S01]  /*41890*/  STL [R1+0x1040], R33 ;  /* 0x0010402101007387 */ /* 0x0001e20000100800 */
[----:B--2---:R-:W-:Y:S02]  /*418a0*/  LOP3.LUT R29, R39, 0xffff, RZ, 0xc0, !PT ;  /* 0x0000ffff271d7812 */ /* 0x004fe400078ec0ff */
[----:B----4-:R-:W-:Y:S02]  /*418b0*/  LOP3.LUT R31, R4, 0xffff, RZ, 0xc0, !PT ;  /* 0x0000ffff041f7812 */ /* 0x010fe400078ec0ff */
[----:B------:R-:W2:Y:S04]  /*418c0*/  LDL.LU R4, [R1+0x1990] ;  /* 0x0019900001047983 */ /* 0x000ea80000300800 */
[----:B------:R-:W3:Y:S04]  /*418d0*/  LDL.LU R41, [R1+0x444] ;  /* 0x0004440001297983 */ /* 0x000ee80000300800 */
[----:B------:R-:W4:Y:S01]  /*418e0*/  LDL.LU R39, [R1+0x440] ;  /* 0x0004400001277983 */ /* 0x000f220000300800 */
[----:B------:R-:W-:-:S02]  /*418f0*/  F2FP.SATFINITE.E5M2.F32.PACK_AB_MERGE_C R124, R125, R124, RZ ;  /* 0x0000007c7d7c723e */ /* 0x000fc400048060ff */
[----:B------:R-:W-:Y:S02]  /*41900*/  LOP3.LUT R228, R228, 0xffff, RZ, 0xc0, !PT ;  /* 0x0000ffffe4e47812 */ /* 0x000fe400078ec0ff */
[----:B------:R-:W-:Y:S02]  /*41910*/  LOP3.LUT R186, R186, 0xffff, RZ, 0xc0, !PT ;  /* 0x0000ffffbaba7812 */ /* 0x000fe400078ec0ff */
[----:B------:R-:W-:Y:S02]  /*41920*/  LOP3.LUT R124, R124, 0xffff, RZ, 0xc0, !PT ;  /* 0x0000ffff7c7c7812 */ /* 0x000fe400078ec0ff */
[----:B------:R-:W-:Y:S02]  /*41930*/  PRMT R37, R31, 0x3340, R228 ;  /* 0x000033401f257816 */ /* 0x000fe400000000e4 */
[----:B------:R-:W-:Y:S02]  /*41940*/  PRMT R43, R186, 0x3340, R124 ;  /* 0x00003340ba2b7816 */ /* 0x000fe4000000007c */
[----:B------:R-:W-:Y:S01]  /*41950*/  LOP3.LUT R222, R222, 0xffff, RZ, 0xc0, !PT ;  /* 0x0000ffffdede7812 */ /* 0x000fe200078ec0ff */
[----:B------:R-:W-:Y:S01]  /*41960*/  STL [R1+0x1218], R37 ;  /* 0x0012182501007387 */ /* 0x000fe20000100800 */
[----:B------:R-:W-:-:S03]  /*41970*/  F2FP.SATFINITE.E5M2.F32.PACK_AB_MERGE_C R126, R127, R126, RZ ;  /* 0x0000007e7f7e723e */ /* 0x000fc600048060ff */
[----:B------:R1:W-:Y:S01]  /*41980*/  STL [R1+0x1214], R43 ;  /* 0x0012142b01007387 */ /* 0x0003e20000100800 */
[----:B------:R-:W-:Y:S02]  /*41990*/  LOP3.LUT R184, R184, 0xffff, RZ, 0xc0, !PT ;  /* 0x0000ffffb8b87812 */ /* 0x000fe400078ec0ff */
[----:B------:R-:W-:Y:S02]  /*419a0*/  LOP3.LUT R126, R126, 0xffff, RZ, 0xc0, !PT ;  /* 0x0000ffff7e7e7812 */ /* 0x000fe400078ec0ff */
[----:B0-----:R-:W-:Y:S02]  /*419b0*/  SHF.R.U32.HI R33, RZ, 0x8, R31 ;  /* 0x00000008ff217819 */ /* 0x001fe4000001161f */
[----:B------:R-:W-:Y:S02]  /*419c0*/  SHF.R.U32.HI R35, RZ, 0x8, R228 ;  /* 0x00000008ff237819 */ /* 0x000fe400000116e4 */
[----:B-1----:R-:W-:Y:S02]  /*419d0*/  PRMT R43, R29, 0x3340, R222 ;  /* 0x000033401d2b7816 */ /* 0x002fe400000000de */
[----:B------:R-:W-:-:S02]  /*419e0*/  SHF.R.U32.HI R31, RZ, 0x8, R186 ;  /* 0x00000008ff1f7819 */ /* 0x000fc400000116ba */
[----:B------:R-:W-:Y:S01]  /*419f0*/  SHF.R.U32.HI R124, RZ, 0x8, R124 ;  /* 0x00000008ff7c7819 */ /* 0x000fe2000001167c */
[----:B------:R0:W-:Y:S01]  /*41a00*/  STL [R1+0x120c], R43 ;  /* 0x00120c2b01007387 */ /* 0x0001e20000100800 */
[----:B------:R-:W-:Y:S02]  /*41a10*/  SHF.R.U32.HI R37, RZ, 0x8, R29 ;  /* 0x00000008ff257819 */ /* 0x000fe4000001161d */
[----:B------:R-:W-:Y:S02]  /*41a20*/  LOP3.LUT R33, R33, 0xffff, RZ, 0xc0, !PT ;  /* 0x0000ffff21217812 */ /* 0x000fe400078ec0ff */
[----:B------:R-:W-:Y:S02]  /*41a30*/  LOP3.LUT R35, R35, 0xffff, RZ, 0xc0, !PT ;  /* 0x0000ffff23237812 */ /* 0x000fe400078ec0ff */
[----:B------:R-:W-:Y:S02]  /*41a40*/  SHF.R.U32.HI R29, RZ, 0x8, R184 ;  /* 0x00000008ff1d7819 */ /* 0x000fe400000116b8 */
[----:B0-----:R-:W-:-:S02]  /*41a50*/  PRMT R43, R184, 0x3340, R126 ;  /* 0x00003340b82b7816 */ /* 0x001fc4000000007e */
[----:B------:R-:W-:Y:S02]  /*41a60*/  SHF.R.U32.HI R126, RZ, 0x8, R126 ;  /* 0x00000008ff7e7819 */ /* 0x000fe4000001167e */
        /* <DEDUP_REMOVED lines=27> */
[----:B0-----:R-:W-:Y:S02]  /*41c20*/  PRMT R37, R31, 0x3340, R220 ;  /* 0x000033401f257816 */ /* 0x001fe400000000dc */
[----:B------:R-:W-:-:S03]  /*41c30*/  LOP3.LUT R188, R188, 0xffff, RZ, 0xc0, !PT ;  /* 0x0000ffffbcbc7812 */ /* 0x000fc600078ec0ff */
[----:B------:R0:W-:Y:S01]  /*41c40*/  STL [R1+0x1204], R37 ;  /* 0x0012042501007387 */ /* 0x0001e20000100800 */
[----:B------:R-:W-:Y:S02]  /*41c50*/  LOP3.LUT R120, R120, 0xffff, RZ, 0xc0, !PT ;  /* 0x0000ffff78787812 */ /* 0x000fe400078ec0ff */
[----:B------:R-:W-:Y:S02]  /*41c60*/  SHF.R.U32.HI R35, RZ, 0x8, R29 ;  /* 0x00000008ff237819 */ /* 0x000fe4000001161d */
[----:B------:R-:W-:Y:S02]  /*41c70*/  SHF.R.U32.HI R29, RZ, 0x8, R31 ;  /* 0x00000008ff1d7819 */ /* 0x000fe4000001161f */
[--C-:B0-----:R-:W-:Y:S02]  /*41c80*/  PRMT R37, R33, 0x3340, R224.reuse ;  /* 0x0000334021257816 */ /* 0x101fe400000000e0 */
[----:B------:R-:W-:Y:S02]  /*41c90*/  SHF.R.U32.HI R31, RZ, 0x8, R33 ;  /* 0x00000008ff1f7819 */ /* 0x000fe40000011621 */
[----:B------:R-:W-:Y:S01]  /*41ca0*/  SHF.R.U32.HI R224, RZ, 0x8, R224 ;  /* 0x00000008ffe07819 */ /* 0x000fe200000116e0 */
[----:B------:R0:W-:Y:S01]  /*41cb0*/  STL [R1+0x1200], R37 ;  /* 0x0012002501007387 */ /* 0x0001e20000100800 */
[----:B------:R-:W-:-:S02]  /*41cc0*/  SHF.R.U32.HI R33, RZ, 0x8, R188 ;  /* 0x00000008ff217819 */ /* 0x000fc400000116bc */
[----:B------:R-:W-:Y:S02]  /*41cd0*/  SHF.R.U32.HI R218, RZ, 0x8, R218 ;  /* 0x00000008ffda7819 */ /* 0x000fe400000116da */
[----:B------:R-:W-:Y:S02]  /*41ce0*/  SHF.R.U32.HI R220, RZ, 0x8, R220 ;  /* 0x00000008ffdc7819 */ /* 0x000fe400000116dc */
[--C-:B0-----:R-:W-:Y:S02]  /*41cf0*/  PRMT R37, R188, 0x3340, R120.reuse ;  /* 0x00003340bc257816 */ /* 0x101fe40000000078 */
[----:B------:R-:W-:Y:S02]  /*41d00*/  SHF.R.U32.HI R120, RZ, 0x8, R120 ;  /* 0x00000008ff787819 */ /* 0x000fe40000011678 */
[----:B------:R-:W-:Y:S02]  /*41d10*/  LOP3.LUT R31, R31, 0xffff, RZ, 0xc0, !PT ;  /* 0x0000ffff1f1f7812 */ /* 0x000fe400078ec0ff */
[----:B------:R-:W-:-:S02]  /*41d20*/  LOP3.LUT R224, R224, 0xffff, RZ, 0xc0, !PT ;  /* 0x0000ffffe0e07812 */ /* 0x000fc400078ec0ff */
[----:B------:R-:W-:Y:S02]  /*41d30*/  LOP3.LUT R33, R33, 0xffff, RZ, 0xc0, !PT ;  /* 0x0000ffff21217812 */ /* 0x000fe400078ec0ff */
[----:B------:R-:W-:Y:S02]  /*41d40*/  LOP3.LUT R120, R120, 0xffff, RZ, 0xc0, !PT ;  /* 0x0000ffff78787812 */ /* 0x000fe400078ec0ff */
[----:B------:R-:W-:Y:S02]  /*41d50*/  LOP3.LUT R35, R35, 0xffff, RZ, 0xc0, !PT ;  /* 0x0000ffff23237812 */ /* 0x000fe400078ec0ff */
[----:B------:R-:W-:Y:S01]  /*41d60*/  LOP3.LUT R218, R218, 0xffff, RZ, 0xc0, !PT ;  /* 0x0000ffffdada7812 */ /* 0x000fe200078ec0ff */
[----:B------:R0:W-:Y:S01]  /*41d70*/  STL [R1+0x11fc], R37 ;  /* 0x0011fc2501007387 */ /* 0x0001e20000100800 */
[----:B------:R-:W-:Y:S02]  /*41d80*/  LOP3.LUT R29, R29, 0xffff, RZ, 0xc0, !PT ;  /* 0x0000ffff1d1d7812 */ /* 0x000fe400078ec0ff */
[----:B------:R-:W-:-:S02]  /*41d90*/  LOP3.LUT R220, R220, 0xffff, RZ, 0xc0, !PT ;  /* 0x0000ffffdcdc7812 */ /* 0x000fc400078ec0ff */
[----:B------:R-:W-:Y:S02]  /*41da0*/  PRMT R41, R31, 0x3340, R224 ;  /* 0x000033401f297816 */ /* 0x000fe400000000e0 */
[----:B------:R-:W-:Y:S02]  /*41db0*/  PRMT R31, R35, 0x3340, R218 ;  /* 0x00003340231f7816 */ /* 0x000fe400000000da */
[----:B0-----:R-:W-:Y:S02]  /*41dc0*/  PRMT R37, R33, 0x3340, R120 ;  /* 0x0000334021257816 */ /* 0x001fe40000000078 */
[----:B------:R-:W-:Y:S01]  /*41dd0*/  PRMT R33, R29, 0x3340, R220 ;  /* 0x000033401d217816 */ /* 0x000fe200000000dc */
[----:B------:R-:W-:Y:S04]  /*41de0*/  STL [R1+0x1014], R41 ;  /* 0x0010142901007387 */ /* 0x000fe80000100800 */
[----:B------:R-:W-:Y:S04]  /*41df0*/  STL [R1+0x1018], R37 ;  /* 0x0010182501007387 */ /* 0x000fe80000100800 */
[----:B------:R4:W-:Y:S04]  /*41e00*/  STL [R1+0x101c], R31 ;  /* 0x00101c1f01007387 */ /* 0x0009e80000100800 */
[----:B------:R-:W-:Y:S01]  /*41e10*/  STL [R1+0x1020], R33 ;  /* 0x0010202101007387 */ /* 0x000fe20000100800 */
[----:B----4-:R-:W-:-:S03]  /*41e20*/  LOP3.LUT R31, R4, 0xffff, RZ, 0xc0, !PT ;  /* 0x0000ffff041f7812 */ /* 0x010fc600078ec0ff */
[----:B------:R-:W3:Y:S01]  /*41e30*/  LDL.LU R4, [R1+0x1988] ;  /* 0x0019880001047983 */ /* 0x000ee20000300800 */
[----:B------:R-:W-:Y:S02]  /*41e40*/  F2FP.SATFINITE.E5M2.F32.PACK_AB_MERGE_C R116, R117, R116, RZ ;  /* 0x000000747574723e */ /* 0x000fe400048060ff */
[----:B------:R-:W-:Y:S01]  /*41e50*/  LOP3.LUT R216, R216, 0xffff, RZ, 0xc0, !PT ;  /* 0x0000ffffd8d87812 */ /* 0x000fe200078ec0ff */
[----:B------:R-:W4:Y:S01]  /*41e60*/  LDL.LU R43, [R1+0x454] ;  /* 0x00045400012b7983 */ /* 0x000f220000300800 */
[----:B------:R-:W-:Y:S02]  /*41e70*/  LOP3.LUT R193, R193, 0xffff, RZ, 0xc0, !PT ;  /* 0x0000ffffc1c17812 */ /* 0x000fe400078ec0ff */
[----:B------:R-:W-:Y:S02]  /*41e80*/  LOP3.LUT R116, R116, 0xffff, RZ, 0xc0, !PT ;  /* 0x0000ffff74747812 */ /* 0x000fe400078ec0ff */
[----:B------:R-:W-:Y:S02]  /*41e90*/  PRMT R37, R31, 0x3340, R216 ;  /* 0x000033401f257816 */ /* 0x000fe400000000d8 */
[----:B------:R-:W-:-:S02]  /*41ea0*/  PRMT R41, R193, 0x3340, R116 ;  /* 0x00003340c1297816 */ /* 0x000fc40000000074 */
[----:B--2---:R-:W-:Y:S02]  /*41eb0*/  LOP3.LUT R29, R39, 0xffff, RZ, 0xc0, !PT ;  /* 0x0000ffff271d7812 */ /* 0x004fe400078ec0ff */
[----:B------:R-:W-:Y:S01]  /*41ec0*/  LOP3.LUT R214, R214, 0xffff, RZ, 0xc0, !PT ;  /* 0x0000ffffd6d67812 */ /* 0x000fe200078ec0ff */
[----:B------:R-:W-:Y:S01]  /*41ed0*/  STL [R1+0x11e4], R37 ;  /* 0x0011e42501007387 */ /* 0x000fe20000100800 */
[----:B------:R-:W-:-:S03]  /*41ee0*/  F2FP.SATFINITE.E5M2.F32.PACK_AB_MERGE_C R118, R119, R118, RZ ;  /* 0x000000767776723e */ /* 0x000fc600048060ff */
[----:B------:R0:W-:Y:S01]  /*41ef0*/  STL [R1+0x11f4], R41 ;  /* 0x0011f42901007387 */ /* 0x0001e20000100800 */
[----:B------:R-:W-:Y:S02]  /*41f00*/  LOP3.LUT R191, R191, 0xffff, RZ, 0xc0, !PT ;  /* 0x0000ffffbfbf7812 */ /* 0x000fe400078ec0ff */
[----:B------:R-:W-:Y:S02]  /*41f10*/  LOP3.LUT R118, R118, 0xffff, RZ, 0xc0, !PT ;  /* 0x0000ffff76767812 */ /* 0x000fe400078ec0ff */
[----:B0-----:R-:W-:Y:S02]  /*41f20*/  PRMT R41, R29, 0x3340, R214 ;  /* 0x000033401d297816 */ /* 0x001fe400000000d6 */
[----:B------:R-:W-:-:S03]  /*41f30*/  SHF.R.U32.HI R37, RZ, 0x8, R29 ;  /* 0x00000008ff257819 */ /* 0x000fc6000001161d */
[----:B------:R0:W-:Y:S01]  /*41f40*/  STL [R1+0x11e0], R41 ;  /* 0x0011e02901007387 */ /* 0x0001e20000100800 */
[----:B------:R-:W-:Y:S02]  /*41f50*/  SHF.R.U32.HI R35, RZ, 0x8, R193 ;  /* 0x00000008ff237819 */ /* 0x000fe400000116c1 */
        /* <DEDUP_REMOVED lines=8> */
[----:B------:R-:W-:Y:S02]  /*41fe0*/  LOP3.LUT R35, R35, 0xffff, RZ, 0xc0, !PT ;  /* 0x0000ffff23237812 */ /* 0x000fe400078ec0ff */
[----:B------:R-:W-:Y:S02]  /*41ff0*/  LOP3.LUT R39, R39, 0xffff, RZ, 0xc0, !PT ;  /* 0x0000ffff27277812 */ /* 0x000fe400078ec0ff */
[----:B0-----:R-:W-:Y:S02]  /*42000*/  LOP3.LUT R41, R29, 0xffff, RZ, 0xc0, !PT ;  /* 0x0000ffff1d297812 */ /* 0x001fe400078ec0ff */
[----:B------:R-:W-:Y:S02]  /*42010*/  LOP3.LUT R29, R118, 0xffff, RZ, 0xc0, !PT ;  /* 0x0000ffff761d7812 */ /* 0x000fe400078ec0ff */
[----:B------:R-:W-:-:S02]  /*42020*/  LOP3.LUT R37, R37, 0xffff, RZ, 0xc0, !PT ;  /* 0x0000ffff25257812 */ /* 0x000fc400078ec0ff */
[----:B------:R-:W-:Y:S02]  /*42030*/  LOP3.LUT R214, R214, 0xffff, RZ, 0xc0, !PT ;  /* 0x0000ffffd6d67812 */ /* 0x000fe400078ec0ff */
[----:B------:R-:W-:Y:S02]  /*42040*/  LOP3.LUT R33, R33, 0xffff, RZ, 0xc0, !PT ;  /* 0x0000ffff21217812 */ /* 0x000fe400078ec0ff */
[----:B------:R-:W-:Y:S02]  /*42050*/  LOP3.LUT R31, R31, 0xffff, RZ, 0xc0, !PT ;  /* 0x0000ffff1f1f7812 */ /* 0x000fe400078ec0ff */
[----:B------:R-:W-:Y:S02]  /*42060*/  PRMT R39, R35, 0x3340, R39 ;  /* 0x0000334023277816 */ /* 0x000fe40000000027 */
[----:B------:R-:W-:Y:S02]  /*42070*/  PRMT R35, R41, 0x3340, R29 ;  /* 0x0000334029237816 */ /* 0x000fe4000000001d */
[----:B------:R-:W-:-:S02]  /*42080*/  PRMT R29, R37, 0x3340, R214 ;  /* 0x00003340251d7816 */ /* 0x000fc400000000d6 */
[----:B------:R-:W-:Y:S01]  /*42090*/  PRMT R33, R33, 0x3340, R31 ;  /* 0x0000334021217816 */ /* 0x000fe2000000001f */
[----:B------:R-:W-:Y:S04]  /*420a0*/  STL [R1+0x100c], R39 ;  /* 0x00100c2701007387 */ /* 0x000fe80000100800 */
[----:B------:R-:W-:Y:S04]  /*420b0*/  STL [R1+0x1010], R35 ;  /* 0x0010102301007387 */ /* 0x000fe80000100800 */
[----:B------:R3:W-:Y:S04]  /*420c0*/  STL [R1+0x1004], R29 ;  /* 0x0010041d01007387 */ /* 0x0007e80000100800 */
[----:B------:R0:W-:Y:S01]  /*420d0*/  STL [R1+0x1008], R33 ;  /* 0x0010082101007387 */ /* 0x0001e20000100800 */
[----:B---3--:R-:W-:-:S03]  /*420e0*/  LOP3.LUT R29, R4, 0xffff, RZ, 0xc0, !PT ;  /* 0x0000ffff041d7812 */ /* 0x008fc600078ec0ff */
[----:B------:R-:W2:Y:S01]  /*420f0*/  LDL.LU R4, [R1+0x1984] ;  /* 0x0019840001047983 */ /* 0x000ea20000300800 */
[----:B------:R-:W-:Y:S02]  /*42100*/  LOP3.LUT R210, R210, 0xffff, RZ, 0xc0, !PT ;  /* 0x0000ffffd2d27812 */ /* 0x000fe400078ec0ff */
[----:B----4-:R-:W-:Y:S01]  /*42110*/  LOP3.LUT R31, R43, 0xffff, RZ, 0xc0, !PT ;  /* 0x0000ffff2b1f7812 */ /* 0x010fe200078ec0ff */
[----:B------:R-:W3:Y:S01]  /*42120*/  LDL.LU R45, [R1+0x45c] ;  /* 0x00045c00012d7983 */ /* 0x000ee20000300800 */
[----:B------:R-:W-:Y:S02]  /*42130*/  F2FP.SATFINITE.E5M2.F32.PACK_AB_MERGE_C R112, R113, R112, RZ ;  /* 0x000000707170723e */ /* 0x000fe400048060ff */
[----:B------:R-:W-:Y:S02]  /*42140*/  SHF.R.U32.HI R37, RZ, 0x8, R31 ;  /* 0x00000008ff257819 */ /* 0x000fe4000001161f */
[----:B------:R-:W-:Y:S02]  /*42150*/  PRMT R31, R31, 0x3340, R210 ;  /* 0x000033401f1f7816 */ /* 0x000fe400000000d2 */
[----:B------:R-:W-:-:S02]  /*42160*/  LOP3.LUT R212, R212, 0xffff, RZ, 0xc0, !PT ;  /* 0x0000ffffd4d47812 */ /* 0x000fc400078ec0ff */
[----:B------:R-:W-:Y:S02]  /*42170*/  LOP3.LUT R195, R195, 0xffff, RZ, 0xc0, !PT ;  /* 0x0000ffffc3c37812 */ /* 0x000fe400078ec0ff */
[----:B------:R-:W-:Y:S01]  /*42180*/  LOP3.LUT R112, R112, 0xffff, RZ, 0xc0, !PT ;  /* 0x0000ffff70707812 */ /* 0x000fe200078ec0ff */
[----:B------:R1:W-:Y:S01]  /*42190*/  STL [R1+0x11d0], R31 ;  /* 0x0011d01f01007387 */ /* 0x0003e20000100800 */
[----:B------:R-:W-:Y:S02]  /*421a0*/  F2FP.SATFINITE.E5M2.F32.PACK_AB_MERGE_C R108, R109, R108, RZ ;  /* 0x0000006c6d6c723e */ /* 0x000fe400048060ff */
[----:B0-----:R-:W-:Y:S02]  /*421b0*/  SHF.R.U32.HI R33, RZ, 0x8, R29 ;  /* 0x00000008ff217819 */ /* 0x001fe4000001161d */
[----:B------:R-:W-:Y:S02]  /*421c0*/  PRMT R29, R29, 0x3340, R212 ;  /* 0x000033401d1d7816 */ /* 0x000fe400000000d4 */
[----:B------:R-:W-:-:S02]  /*421d0*/  LOP3.LUT R199, R199, 0xffff, RZ, 0xc0, !PT ;  /* 0x0000ffffc7c77812 */ /* 0x000fc400078ec0ff */
[--C-:B-1----:R-:W-:Y:S02]  /*421e0*/  PRMT R31, R195, 0x3340, R112.reuse ;  /* 0x00003340c31f7816 */ /* 0x102fe40000000070 */
[----:B------:R-:W-:Y:S01]  /*421f0*/  LOP3.LUT R108, R108, 0xffff, RZ, 0xc0, !PT ;  /* 0x0000ffff6c6c7812 */ /* 0x000fe200078ec0ff */
[----:B------:R0:W-:Y:S01]  /*42200*/  STL [R1+0x11d8], R29 ;  /* 0x0011d81d01007387 */ /* 0x0001e20000100800 */
[----:B------:R-:W-:Y:S02]  /*42210*/  SHF.R.U32.HI R41, RZ, 0x8, R195 ;  /* 0x00000008ff297819 */ /* 0x000fe400000116c3 */
[----:B------:R-:W-:Y:S01]  /*42220*/  SHF.R.U32.HI R43, RZ, 0x8, R112 ;  /* 0x00000008ff2b7819 */ /* 0x000fe20000011670 */
[----:B------:R1:W-:Y:S01]  /*42230*/  STL [R1+0x11c8], R31 ;  /* 0x0011c81f01007387 */ /* 0x0003e20000100800 */
[----:B------:R-:W-:Y:S02]  /*42240*/  SHF.R.U32.HI R39, RZ, 0x8, R210 ;  /* 0x00000008ff277819 */ /* 0x000fe400000116d2 */
[----:B------:R-:W-:-:S02]  /*42250*/  SHF.R.U32.HI R35, RZ, 0x8, R212 ;  /* 0x00000008ff237819 */ /* 0x000fc400000116d4 */
[----:B------:R-:W-:Y:S02]  /*42260*/  LOP3.LUT R41, R41, 0xffff, RZ, 0xc0, !PT ;  /* 0x0000ffff29297812 */ /* 0x000fe400078ec0ff */
[----:B0-----:R-:W-:Y:S02]  /*42270*/  SHF.R.U32.HI R29, RZ, 0x8, R199 ;  /* 0x00000008ff1d7819 */ /* 0x001fe400000116c7 */
[----:B------:R-:W-:Y:S02]  /*42280*/  LOP3.LUT R43, R43, 0xffff, RZ, 0xc0, !PT ;  /* 0x0000ffff2b2b7812 */ /* 0x000fe400078ec0ff */
[----:B-1----:R-:W-:Y:S02]  /*42290*/  SHF.R.U32.HI R31, RZ, 0x8, R108 ;  /* 0x00000008ff1f7819 */ /* 0x002fe4000001166c */
[----:B------:R-:W-:Y:S02]  /*422a0*/  LOP3.LUT R37, R37, 0xffff, RZ, 0xc0, !PT ;  /* 0x0000ffff25257812 */ /* 0x000fe400078ec0ff */
[----:B------:R-:W-:-:S02]  /*422b0*/  LOP3.LUT R39, R39, 0xffff, RZ, 0xc0, !PT ;  /* 0x0000ffff27277812 */ /* 0x000fc400078ec0ff */
[----:B------:R-:W-:Y:S02]  /*422c0*/  LOP3.LUT R33, R33, 0xffff, RZ, 0xc0, !PT ;  /* 0x0000ffff21217812 */ /* 0x000fe400078ec0ff */
[----:B------:R-:W-:Y:S02]  /*422d0*/  LOP3.LUT R35, R35, 0xffff, RZ, 0xc0, !PT ;  /* 0x0000ffff23237812 */ /* 0x000fe400078ec0ff */
[----:B------:R-:W-:Y:S02]  /*422e0*/  PRMT R47, R199, 0x3340, R108 ;  /* 0x00003340c72f7816 */ /* 0x000fe4000000006c */
[----:B------:R-:W-:Y:S02]  /*422f0*/  LOP3.LUT R29, R29, 0xffff, RZ, 0xc0, !PT ;  /* 0x0000ffff1d1d7812 */ /* 0x000fe400078ec0ff */
[----:B------:R-:W-:Y:S02]  /*42300*/  LOP3.LUT R31, R31, 0xffff, RZ, 0xc0, !PT ;  /* 0x0000ffff1f1f7812 */ /* 0x000fe400078ec0ff */
[----:B------:R-:W-:-:S02]  /*42310*/  PRMT R41, R41, 0x3340, R43 ;  /* 0x0000334029297816 */ /* 0x000fc4000000002b */
[----:B------:R-:W-:Y:S02]  /*42320*/  PRMT R37, R37, 0x3340, R39 ;  /* 0x0000334025257816 */ /* 0x000fe40000000027 */
[----:B------:R-:W-:Y:S01]  /*42330*/  PRMT R35, R33, 0x3340, R35 ;  /* 0x0000334021237816 */ /* 0x000fe20000000023 */
[----:B------:R0:W-:Y:S01]  /*42340*/  STL [R1+0x11dc], R47 ;  /* 0x0011dc2f01007387 */ /* 0x0001e20000100800 */
[----:B------:R-:W-:-:S03]  /*42350*/  PRMT R33, R29, 0x3340, R31 ;  /* 0x000033401d217816 */ /* 0x000fc6000000001f */
[----:B------:R-:W-:Y:S04]  /*42360*/  STL [R1+0xff4], R41 ;  /* 0x000ff42901007387 */ /* 0x000fe80000100800 */
[----:B------:R-:W-:Y:S04]  /*42370*/  STL [R1+0xff8], R37 ;  /* 0x000ff82501007387 */ /* 0x000fe80000100800 */
[----:B------:R-:W-:Y:S04]  /*42380*/  STL [R1+0xffc], R35 ;  /* 0x000ffc2301007387 */ /* 0x000fe80000100800 */
[----:B------:R1:W-:Y:S01]  /*42390*/  STL [R1+0x1000], R33 ;  /* 0x0010002101007387 */ /* 0x0003e20000100800 */
[----:B--2---:R-:W-:-:S03]  /*423a0*/  LOP3.LUT R31, R4, 0xffff, RZ, 0xc0, !PT ;  /* 0x0000ffff041f7812 */ /* 0x004fc600078ec0ff */
[----:B------:R-:W2:Y:S04]  /*423b0*/  LDL.LU R4, [R1+0x1980] ;  /* 0x0019800001047983 */ /* 0x000ea80000300800 */
[----:B0-----:R-:W4:Y:S01]  /*423c0*/  LDL.LU R47, [R1+0x464] ;  /* 0x00046400012f7983 */ /* 0x001f220000300800 */
[----:B------:R-:W-:Y:S02]  /*423d0*/  F2FP.SATFINITE.E5M2.F32.PACK_AB_MERGE_C R104, R105, R104, RZ ;  /* 0x000000686968723e */ /* 0x000fe400048060ff */
[----:B------:R-:W-:Y:S02]  /*423e0*/  F2FP.SATFINITE.E5M2.F32.PACK_AB_MERGE_C R110, R111, R110, RZ ;  /* 0x0000006e6f6e723e */ /* 0x000fe400048060ff */
[----:B------:R-:W-:Y:S02]  /*423f0*/  LOP3.LUT R208, R208, 0xffff, RZ, 0xc0, !PT ;  /* 0x0000ffffd0d07812 */ /* 0x000fe400078ec0ff */
[----:B------:R-:W-:-:S02]  /*42400*/  LOP3.LUT R201, R201, 0xffff, RZ, 0xc0, !PT ;  /* 0x0000ffffc9c97812 */ /* 0x000fc400078ec0ff */
[----:B------:R-:W-:Y:S02]  /*42410*/  LOP3.LUT R104, R104, 0xffff, RZ, 0xc0, !PT ;  /* 0x0000ffff68687812 */ /* 0x000fe400078ec0ff */
[----:B------:R-:W-:Y:S02]  /*42420*/  LOP3.LUT R197, R197, 0xffff, RZ, 0xc0, !PT ;  /* 0x0000ffffc5c57812 */ /* 0x000fe400078ec0ff */
[----:B------:R-:W-:Y:S02]  /*42430*/  LOP3.LUT R110, R110, 0xffff, RZ, 0xc0, !PT ;  /* 0x0000ffff6e6e7812 */ /* 0x000fe400078ec0ff */
[----:B-1----:R-:W-:Y:S02]  /*42440*/  SHF.R.U32.HI R33, RZ, 0x8, R31 ;  /* 0x00000008ff217819 */ /* 0x002fe4000001161f */
[----:B------:R-:W-:Y:S02]  /*42450*/  PRMT R31, R31, 0x3340, R208 ;  /* 0x000033401f1f7816 */ /* 0x000fe400000000d0 */
[----:B------:R-:W-:-:S02]  /*42460*/  PRMT R37, R201, 0x3340, R104 ;  /* 0x00003340c9257816 */ /* 0x000fc40000000068 */
[--C-:B------:R-:W-:Y:S02]  /*42470*/  PRMT R39, R197, 0x3340, R110.reuse ;  /* 0x00003340c5277816 */ /* 0x100fe4000000006e */
[----:B---3--:R-:W-:Y:S01]  /*42480*/  LOP3.LUT R29, R45, 0xffff, RZ, 0xc0, !PT ;  /* 0x0000ffff2d1d7812 */ /* 0x008fe200078ec0ff */
[----:B------:R-:W-:Y:S01]  /*42490*/  STL [R1+0x11b8], R31 ;  /* 0x0011b81f01007387 */ /* 0x000fe20000100800 */
[----:B------:R-:W-:Y:S02]  /*424a0*/  LOP3.LUT R206, R206, 0xffff, RZ, 0xc0, !PT ;  /* 0x0000ffffcece7812 */ /* 0x000fe400078ec0ff */
[----:B------:R-:W-:Y:S01]  /*424b0*/  SHF.R.U32.HI R41, RZ, 0x8, R197 ;  /* 0x00000008ff297819 */ /* 0x000fe200000116c5 */
[----:B------:R0:W-:Y:S01]  /*424c0*/  STL [R1+0x11bc], R37 ;  /* 0x0011bc2501007387 */ /* 0x0001e20000100800 */
[----:B------:R-:W-:-:S03]  /*424d0*/  SHF.R.U32.HI R43, RZ, 0x8, R110 ;  /* 0x00000008ff2b7819 */ /* 0x000fc6000001166e */
[----:B------:R1:W-:Y:S01]  /*424e0*/  STL [R1+0x11c0], R39 ;  /* 0x0011c02701007387 */ /* 0x0003e20000100800 */
[----:B------:R-:W-:Y:S02]  /*424f0*/  SHF.R.U32.HI R35, RZ, 0x8, R208 ;  /* 0x00000008ff237819 */ /* 0x000fe400000116d0 */
[----:B------:R-:W-:Y:S02]  /*42500*/  SHF.R.U32.HI R45, RZ, 0x8, R201 ;  /* 0x00000008ff2d7819 */ /* 0x000fe400000116c9 */
[----:B0-----:R-:W-:Y:S02]  /*42510*/  SHF.R.U32.HI R37, RZ, 0x8, R29 ;  /* 0x00000008ff257819 */ /* 0x001fe4000001161d */
[--C-:B------:R-:W-:Y:S02]  /*42520*/  PRMT R29, R29, 0x3340, R206.reuse ;  /* 0x000033401d1d7816 */ /* 0x100fe400000000ce */
[----:B-1----:R-:W-:Y:S02]  /*42530*/  SHF.R.U32.HI R39, RZ, 0x8, R206 ;  /* 0x00000008ff277819 */ /* 0x002fe400000116ce */
[----:B------:R-:W-:-:S02]  /*42540*/  SHF.R.U32.HI R31, RZ, 0x8, R104 ;  /* 0x00000008ff1f7819 */ /* 0x000fc40000011668 */
[----:B------:R-:W-:Y:S02]  /*42550*/  LOP3.LUT R41, R41, 0xffff, RZ, 0xc0, !PT ;  /* 0x0000ffff29297812 */ /* 0x000fe400078ec0ff */
[----:B------:R-:W-:Y:S01]  /*42560*/  LOP3.LUT R43, R43, 0xffff, RZ, 0xc0, !PT ;  /* 0x0000ffff2b2b7812 */ /* 0x000fe200078ec0ff */
[----:B------:R0:W-:Y:S01]  /*42570*/  STL [R1+0x11b4], R29 ;  /* 0x0011b41d01007387 */ /* 0x0001e20000100800 */
[----:B------:R-:W-:Y:S02]  /*42580*/  LOP3.LUT R37, R37, 0xffff, RZ, 0xc0, !PT ;  /* 0x0000ffff25257812 */ /* 0x000fe400078ec0ff */
[----:B------:R-:W-:Y:S02]  /*42590*/  LOP3.LUT R39, R39, 0xffff, RZ, 0xc0, !PT ;  /* 0x0000ffff27277812 */ /* 0x000fe400078ec0ff */
[----:B------:R-:W-:Y:S02]  /*425a0*/  LOP3.LUT R33, R33, 0xffff, RZ, 0xc0, !PT ;  /* 0x0000ffff21217812 */ /* 0x000fe400078ec0ff */
[----:B------:R-:W-:-:S02]  /*425b0*/  LOP3.LUT R35, R35, 0xffff, RZ, 0xc0, !PT ;  /* 0x0000ffff23237812 */ /* 0x000fc400078ec0ff */
[----:B------:R-:W-:Y:S02]  /*425c0*/  LOP3.LUT R31, R31, 0xffff, RZ, 0xc0, !PT ;  /* 0x0000ffff1f1f7812 */ /* 0x000fe400078ec0ff */
[----:B0-----:R-:W-:Y:S02]  /*425d0*/  LOP3.LUT R29, R45, 0xffff, RZ, 0xc0, !PT ;  /* 0x0000ffff2d1d7812 */ /* 0x001fe400078ec0ff */
[----:B------:R-:W-:Y:S02]  /*425e0*/  PRMT R41, R41, 0x3340, R43 ;  /* 0x0000334029297816 */ /* 0x000fe4000000002b */
[----:B------:R-:W-:Y:S02]  /*425f0*/  PRMT R37, R37, 0x3340, R39 ;  /* 0x0000334025257816 */ /* 0x000fe40000000027 */
[----:B------:R-:W-:Y:S02]  /*42600*/  PRMT R35, R33, 0x3340, R35 ;  /* 0x0000334021237816 */ /* 0x000fe40000000023 */
[----:B------:R-:W-:Y:S01]  /*42610*/  PRMT R33, R29, 0x3340, R31 ;  /* 0x000033401d217816 */ /* 0x000fe2000000001f */
[----:B------:R0:W-:Y:S04]  /*42620*/  STL [R1+0xff0], R41 ;  /* 0x000ff02901007387 */ /* 0x0001e80000100800 */
[----:B------:R1:W-:Y:S04]  /*42630*/  STL [R1+0xfe4], R37 ;  /* 0x000fe42501007387 */ /* 0x0003e80000100800 */
[----:B------:R-:W-:Y:S04]  /*42640*/  STL [R1+0xfe8], R35 ;  /* 0x000fe82301007387 */ /* 0x000fe80000100800 */
[----:B------:R-:W-:Y:S01]  /*42650*/  STL [R1+0xfec], R33 ;  /* 0x000fec2101007387 */ /* 0x000fe20000100800 */
[----:B--2---:R-:W-:-:S03]  /*42660*/  LOP3.LUT R29, R4, 0xffff, RZ, 0xc0, !PT ;  /* 0x0000ffff041d7812 */ /* 0x004fc600078ec0ff */
[----:B------:R-:W2:Y:S01]  /*42670*/  LDL.LU R4, [R1+0x197c] ;  /* 0x00197c0001047983 */ /* 0x000ea20000300800 */
[----:B----4-:R-:W-:-:S03]  /*42680*/  LOP3.LUT R31, R47, 0xffff, RZ, 0xc0, !PT ;  /* 0x0000ffff2f1f7812 */ /* 0x010fc600078ec0ff */
[----:B------:R-:W3:Y:S04]  /*42690*/  LDL.LU R51, [R1+0x624] ;  /* 0x0006240001337983 */ /* 0x000ee80000300800 */
[----:B------:R-:W4:Y:S01]  /*426a0*/  LDL.LU R47, [R1+0x620] ;  /* 0x00062000012f7983 */ /* 0x000f220000300800 */
[----:B------:R-:W-:Y:S02]  /*426b0*/  LOP3.LUT R202, R202, 0xffff, RZ, 0xc0, !PT ;  /* 0x0000ffffcaca7812 */ /* 0x000fe400078ec0ff */
[----:B------:R-:W-:Y:S01]  /*426c0*/  F2FP.SATFINITE.E5M2.F32.PACK_AB_MERGE_C R100, R101, R100, RZ ;  /* 0x000000646564723e */ /* 0x000fe200048060ff */
[----:B------:R-:W2:Y:S01]  /*426d0*/  LDL.LU R49, [R1+0x46c] ;  /* 0x00046c0001317983 */ /* 0x000ea20000300800 */
[----:B0-----:R-:W-:Y:S02]  /*426e0*/  SHF.R.U32.HI R41, RZ, 0x8, R31 ;  /* 0x00000008ff297819 */ /* 0x001fe4000001161f */
[----:B------:R-:W-:-:S02]  /*426f0*/  PRMT R31, R31, 0x3340, R202 ;  /* 0x000033401f1f7816 */ /* 0x000fc400000000ca */
[----:B------:R-:W-:Y:S02]  /*42700*/  LOP3.LUT R204, R204, 0xffff, RZ, 0xc0, !PT ;  /* 0x0000ffffcccc7812 */ /* 0x000fe400078ec0ff */
[----:B------:R-:W-:Y:S02]  /*42710*/  LOP3.LUT R205, R205, 0xffff, RZ, 0xc0, !PT ;  /* 0x0000ffffcdcd7812 */ /* 0x000fe400078ec0ff */
[----:B------:R-:W-:Y:S01]  /*42720*/  LOP3.LUT R100, R100, 0xffff, RZ, 0xc0, !PT ;  /* 0x0000ffff64647812 */ /* 0x000fe200078ec0ff */
[----:B------:R0:W-:Y:S01]  /*42730*/  STL [R1+0x11a4], R31 ;  /* 0x0011a41f01007387 */ /* 0x0001e20000100800 */
[----:B------:R-:W-:Y:S02]  /*42740*/  F2FP.SATFINITE.E5M2.F32.PACK_AB_MERGE_C R102, R103, R102, RZ ;  /* 0x000000666766723e */ /* 0x000fe400048060ff */
[----:B-1----:R-:W-:Y:S02]  /*42750*/  SHF.R.U32.HI R37, RZ, 0x8, R29 ;  /* 0x00000008ff257819 */ /* 0x002fe4000001161d */
[----:B------:R-:W-:-:S02]  /*42760*/  PRMT R29, R29, 0x3340, R204 ;  /* 0x000033401d1d7816 */ /* 0x000fc400000000cc */
[----:B------:R-:W-:Y:S02]  /*42770*/  LOP3.LUT R203, R203, 0xffff, RZ, 0xc0, !PT ;  /* 0x0000ffffcbcb7812 */ /* 0x000fe400078ec0ff */
[----:B0-----:R-:W-:Y:S02]  /*42780*/  PRMT R31, R205, 0x3340, R100 ;  /* 0x00003340cd1f7816 */ /* 0x001fe40000000064 */
[----:B------:R-:W-:Y:S01]  /*42790*/  LOP3.LUT R102, R102, 0xffff, RZ, 0xc0, !PT ;  /* 0x0000ffff66667812 */ /* 0x000fe200078ec0ff */
[----:B------:R0:W-:Y:S01]  /*427a0*/  STL [R1+0x11a8], R29 ;  /* 0x0011a81d01007387 */ /* 0x0001e20000100800 */
[----:B------:R-:W-:Y:S02]  /*427b0*/  SHF.R.U32.HI R43, RZ, 0x8, R202 ;  /* 0x00000008ff2b7819 */ /* 0x000fe400000116ca */
[----:B------:R-:W-:Y:S01]  /*427c0*/  SHF.R.U32.HI R39, RZ, 0x8, R204 ;  /* 0x00000008ff277819 */ /* 0x000fe200000116cc */
[----:B------:R1:W-:Y:S01]  /*427d0*/  STL [R1+0x11ac], R31 ;  /* 0x0011ac1f01007387 */ /* 0x0003e20000100800 */
[----:B------:R-:W-:-:S02]  /*427e0*/  SHF.R.U32.HI R33, RZ, 0x8, R205 ;  /* 0x00000008ff217819 */ /* 0x000fc400000116cd */
[----:B------:R-:W-:Y:S02]  /*427f0*/  SHF.R.U32.HI R35, RZ, 0x8, R100 ;  /* 0x00000008ff237819 */ /* 0x000fe40000011664 */
[----:B------:R-:W-:Y:S02]  /*42800*/  LOP3.LUT R41, R41, 0xffff, RZ, 0xc0, !PT ;  /* 0x0000ffff29297812 */ /* 0x000fe400078ec0ff */
[----:B0-----:R-:W-:Y:S02]  /*42810*/  SHF.R.U32.HI R29, RZ, 0x8, R203 ;  /* 0x00000008ff1d7819 */ /* 0x001fe400000116cb */
[----:B------:R-:W-:Y:S02]  /*42820*/  LOP3.LUT R43, R43, 0xffff, RZ, 0xc0, !PT ;  /* 0x0000ffff2b2b7812 */ /* 0x000fe400078ec0ff */
[----:B-1----:R-:W-:Y:S02]  /*42830*/  SHF.R.U32.HI R31, RZ, 0x8, R102 ;  /* 0x00000008ff1f7819 */ /* 0x002fe40000011666 */
[----:B------:R-:W-:-:S02]  /*42840*/  LOP3.LUT R37, R37, 0xffff, RZ, 0xc0, !PT ;  /* 0x0000ffff25257812 */ /* 0x000fc400078ec0ff */
[----:B------:R-:W-:Y:S02]  /*42850*/  LOP3.LUT R39, R39, 0xffff, RZ, 0xc0, !PT ;  /* 0x0000ffff27277812 */ /* 0x000fe400078ec0ff */
[----:B------:R-:W-:Y:S02]  /*42860*/  LOP3.LUT R33, R33, 0xffff, RZ, 0xc0, !PT ;  /* 0x0000ffff21217812 */ /* 0x000fe400078ec0ff */
[----:B------:R-:W-:Y:S02]  /*42870*/  LOP3.LUT R35, R35, 0xffff, RZ, 0xc0, !PT ;  /* 0x0000ffff23237812 */ /* 0x000fe400078ec0ff */
[----:B------:R-:W-:Y:S02]  /*42880*/  PRMT R45, R203, 0x3340, R102 ;  /* 0x00003340cb2d7816 */ /* 0x000fe40000000066 */
[----:B------:R-:W-:Y:S02]  /*42890*/  LOP3.LUT R29, R29, 0xffff, RZ, 0xc0, !PT ;  /* 0x0000ffff1d1d7812 */ /* 0x000fe400078ec0ff */
[----:B------:R-:W-:-:S02]  /*428a0*/  LOP3.LUT R31, R31, 0xffff, RZ, 0xc0, !PT ;  /* 0x0000ffff1f1f7812 */ /* 0x000fc400078ec0ff */
[----:B------:R-:W-:Y:S02]  /*428b0*/  PRMT R41, R41, 0x3340, R43 ;  /* 0x0000334029297816 */ /* 0x000fe4000000002b */
[----:B------:R-:W-:Y:S02]  /*428c0*/  PRMT R37, R37, 0x3340, R39 ;  /* 0x0000334025257816 */ /* 0x000fe40000000027 */
[----:B------:R-:W-:Y:S01]  /*428d0*/  PRMT R33, R33, 0x3340, R35 ;  /* 0x0000334021217816 */ /* 0x000fe20000000023 */
[----:B------:R-:W-:Y:S01]  /*428e0*/  STL [R1+0x11b0], R45 ;  /* 0x0011b02d01007387 */ /* 0x000fe20000100800 */
[----:B------:R-:W-:-:S03]  /*428f0*/  PRMT R29, R29, 0x3340, R31 ;  /* 0x000033401d1d7816 */ /* 0x000fc6000000001f */
[----:B------:R-:W-:Y:S04]  /*42900*/  STL [R1+0xfd4], R41 ;  /* 0x000fd42901007387 */ /* 0x000fe80000100800 */
[----:B------:R-:W-:Y:S04]  /*42910*/  STL [R1+0xfd8], R37 ;  /* 0x000fd82501007387 */ /* 0x000fe80000100800 */
[----:B------:R4:W-:Y:S04]  /*42920*/  STL [R1+0xfdc], R33 ;  /* 0x000fdc2101007387 */ /* 0x0009e80000100800 */
[----:B------:R0:W-:Y:S01]  /*42930*/  STL [R1+0xfe0], R29 ;  /* 0x000fe01d01007387 */ /* 0x0001e20000100800 */
[----:B----4-:R-:W-:-:S03]  /*42940*/  LOP3.LUT R33, R47, 0xffff, RZ, 0xc0, !PT ;  /* 0x0000ffff2f217812 */ /* 0x010fc600078ec0ff */
[----:B------:R-:W4:Y:S01]  /*42950*/  LDL.LU R47, [R1+0x474] ;  /* 0x00047400012f7983 */ /* 0x000f220000300800 */
[----:B---3--:R-:W-:Y:S02]  /*42960*/  LOP3.LUT R31, R51, 0xffff, RZ, 0xc0, !PT ;  /* 0x0000ffff331f7812 */ /* 0x008fe400078ec0ff */
[----:B------:R-:W-:Y:S02]  /*42970*/  LOP3.LUT R166, R166, 0xffff, RZ, 0xc0, !PT ;  /* 0x0000ffffa6a67812 */ /* 0x000fe400078ec0ff */
[----:B------:R-:W-:Y:S02]  /*42980*/  LOP3.LUT R43, R24, 0xffff, RZ, 0xc0, !PT ;  /* 0x0000ffff182b7812 */ /* 0x000fe400078ec0ff */
[----:B------:R-:W-:Y:S02]  /*42990*/  PRMT R24, R31, 0x3340, R166 ;  /* 0x000033401f187816 */ /* 0x000fe400000000a6 */
[----:B------:R-:W-:Y:S02]  /*429a0*/  LOP3.LUT R164, R164, 0xffff, RZ, 0xc0, !PT ;  /* 0x0000ffffa4a47812 */ /* 0x000fe400078ec0ff */
[----:B--2---:R-:W-:-:S02]  /*429b0*/  LOP3.LUT R37, R49, 0xffff, RZ, 0xc0, !PT ;  /* 0x0000ffff31257812 */ /* 0x004fc400078ec0ff */
[----:B0-----:R-:W-:Y:S02]  /*429c0*/  LOP3.LUT R29, R17, 0xffff, RZ, 0xc0, !PT ;  /* 0x0000ffff111d7812 */ /* 0x001fe400078ec0ff */
[----:B------:R-:W2:Y:S01]  /*429d0*/  LDL.LU R17, [R1+0x1978] ;  /* 0x0019780001117983 */ /* 0x000ea20000300800 */
[----:B------:R-:W-:-:S03]  /*429e0*/  LOP3.LUT R198, R198, 0xffff, RZ, 0xc0, !PT ;  /* 0x0000ffffc6c67812 */ /* 0x000fc600078ec0ff */
[----:B------:R0:W-:Y:S01]  /*429f0*/  STL [R1+0x110c], R24 ;  /* 0x00110c1801007387 */ /* 0x0001e20000100800 */
[----:B------:R-:W-:Y:S02]  /*42a00*/  SHF.R.U32.HI R39, RZ, 0x8, R37 ;  /* 0x00000008ff277819 */ /* 0x000fe40000011625 */
[----:B------:R-:W-:Y:S02]  /*42a10*/  PRMT R37, R37, 0x3340, R198 ;  /* 0x0000334025257816 */ /* 0x000fe400000000c6 */
[----:B------:R-:W-:Y:S02]  /*42a20*/  SHF.R.U32.HI R252, RZ, 0x8, R31 ;  /* 0x00000008fffc7819 */ /* 0x000fe4000001161f */
[----:B0-----:R-:W-:Y:S02]  /*42a30*/  PRMT R24, R33, 0x3340, R164 ;  /* 0x0000334021187816 */ /* 0x001fe400000000a4 */
[----:B------:R-:W-:Y:S02]  /*42a40*/  SHF.R.U32.HI R31, RZ, 0x8, R33 ;  /* 0x00000008ff1f7819 */ /* 0x000fe40000011621 */
[----:B------:R-:W-:Y:S01]  /*42a50*/  SHF.R.U32.HI R41, RZ, 0x8, R198 ;  /* 0x00000008ff297819 */ /* 0x000fe200000116c6 */
[----:B------:R0:W-:Y:S01]  /*42a60*/  STL [R1+0x1114], R24 ;  /* 0x0011141801007387 */ /* 0x0001e20000100800 */
[----:B------:R-:W-:-:S02]  /*42a70*/  SHF.R.U32.HI R33, RZ, 0x8, R164 ;  /* 0x00000008ff217819 */ /* 0x000fc400000116a4 */
[----:B------:R-:W-:Y:S01]  /*42a80*/  PRMT R45, R29, 0x3340, R43 ;  /* 0x000033401d2d7816 */ /* 0x000fe2000000002b */
[----:B------:R1:W-:Y:S01]  /*42a90*/  STL [R1+0x11a0], R37 ;  /* 0x0011a02501007387 */ /* 0x0003e20000100800 */
[----:B------:R-:W-:Y:S02]  /*42aa0*/  LOP3.LUT R31, R31, 0xffff, RZ, 0xc0, !PT ;  /* 0x0000ffff1f1f7812 */ /* 0x000fe400078ec0ff */
[----:B0-----:R-:W-:Y:S02]  /*42ab0*/  SHF.R.U32.HI R24, RZ, 0x8, R29 ;  /* 0x00000008ff187819 */ /* 0x001fe4000001161d */
[----:B------:R-:W-:Y:S02]  /*42ac0*/  SHF.R.U32.HI R29, RZ, 0x8, R43 ;  /* 0x00000008ff1d7819 */ /* 0x000fe4000001162b */
[----:B-1----:R-:W-:Y:S02]  /*42ad0*/  LOP3.LUT R37, R39, 0xffff, RZ, 0xc0, !PT ;  /* 0x0000ffff27257812 */ /* 0x002fe400078ec0ff */
[----:B------:R-:W-:-:S02]  /*42ae0*/  LOP3.LUT R39, R41, 0xffff, RZ, 0xc0, !PT ;  /* 0x0000ffff29277812 */ /* 0x000fc400078ec0ff */
[----:B------:R-:W-:Y:S02]  /*42af0*/  LOP3.LUT R33, R33, 0xffff, RZ, 0xc0, !PT ;  /* 0x0000ffff21217812 */ /* 0x000fe400078ec0ff */
[----:B------:R-:W-:Y:S02]  /*42b00*/  LOP3.LUT R24, R24, 0xffff, RZ, 0xc0, !PT ;  /* 0x0000ffff18187812 */ /* 0x000fe400078ec0ff */
[----:B------:R-:W-:Y:S02]  /*42b10*/  LOP3.LUT R29, R29, 0xffff, RZ, 0xc0, !PT ;  /* 0x0000ffff1d1d7812 */ /* 0x000fe400078ec0ff */
[----:B------:R-:W-:Y:S02]  /*42b20*/  PRMT R37, R37, 0x3340, R39 ;  /* 0x0000334025257816 */ /* 0x000fe40000000027 */
[----:B------:R-:W-:Y:S02]  /*42b30*/  PRMT R33, R31, 0x3340, R33 ;  /* 0x000033401f217816 */ /* 0x000fe40000000021 */
[----:B------:R-:W-:Y:S01]  /*42b40*/  PRMT R24, R24, 0x3340, R29 ;  /* 0x0000334018187816 */ /* 0x000fe2000000001d */
[----:B------:R-:W-:Y:S01]  /*42b50*/  STL [R1+0x1118], R45 ;  /* 0x0011182d01007387 */ /* 0x000fe20000100800 */
[----:B------:R-:W-:-:S03]  /*42b60*/  LOP3.LUT R29, R4, 0xffff, RZ, 0xc0, !PT ;  /* 0x0000ffff041d7812 */ /* 0x000fc600078ec0ff */
[----:B------:R-:W-:Y:S04]  /*42b70*/  STL [R1+0xfd0], R37 ;  /* 0x000fd02501007387 */ /* 0x000fe80000100800 */
[----:B------:R-:W-:Y:S04]  /*42b80*/  STL [R1+0xf20], R33 ;  /* 0x000f202101007387 */ /* 0x000fe80000100800 */
[----:B------:R0:W-:Y:S04]  /*42b90*/  STL [R1+0xf24], R24 ;  /* 0x000f241801007387 */ /* 0x0001e80000100800 */
[----:B------:R-:W3:Y:S04]  /*42ba0*/  LDL.LU R4, [R1+0x1974] ;  /* 0x0019740001047983 */ /* 0x000ee80000300800 */
[----:B------:R-:W2:Y:S01]  /*42bb0*/  LDL.LU R49, [R1+0x61c] ;  /* 0x00061c0001317983 */ /* 0x000ea20000300800 */
[----:B----4-:R-:W-:-:S03]  /*42bc0*/  LOP3.LUT R31, R47, 0xffff, RZ, 0xc0, !PT ;  /* 0x0000ffff2f1f7812 */ /* 0x010fc600078ec0ff */
[----:B------:R-:W4:Y:S01]  /*42bd0*/  LDL.LU R47, [R1+0x618] ;  /* 0x00061800012f7983 */ /* 0x000f220000300800 */
[----:B------:R-:W-:Y:S02]  /*42be0*/  LOP3.LUT R194, R194, 0xffff, RZ, 0xc0, !PT ;  /* 0x0000ffffc2c27812 */ /* 0x000fe400078ec0ff */
[----:B------:R-:W-:Y:S02]  /*42bf0*/  LOP3.LUT R200, R200, 0xffff, RZ, 0xc0, !PT ;  /* 0x0000ffffc8c87812 */ /* 0x000fe400078ec0ff */
[----:B0-----:R-:W-:Y:S02]  /*42c00*/  SHF.R.U32.HI R24, RZ, 0x8, R31 ;  /* 0x00000008ff187819 */ /* 0x001fe4000001161f */
[----:B------:R-:W-:Y:S02]  /*42c10*/  PRMT R33, R31, 0x3340, R194 ;  /* 0x000033401f217816 */ /* 0x000fe400000000c2 */
[----:B------:R-:W-:Y:S02]  /*42c20*/  SHF.R.U32.HI R31, RZ, 0x8, R29 ;  /* 0x00000008ff1f7819 */ /* 0x000fe4000001161d */
[----:B------:R-:W-:-:S02]  /*42c30*/  PRMT R29, R29, 0x3340, R200 ;  /* 0x000033401d1d7816 */ /* 0x000fc400000000c8 */
[----:B------:R-:W-:Y:S02]  /*42c40*/  LOP3.LUT R251, R251, 0xffff, RZ, 0xc0, !PT ;  /* 0x0000fffffbfb7812 */ /* 0x000fe400078ec0ff */
[----:B------:R-:W-:Y:S01]  /*42c50*/  LOP3.LUT R26, R26, 0xffff, RZ, 0xc0, !PT ;  /* 0x0000ffff1a1a7812 */ /* 0x000fe200078ec0ff */
[----:B------:R-:W-:Y:S01]  /*42c60*/  STL [R1+0x119c], R33 ;  /* 0x00119c2101007387 */ /* 0x000fe20000100800 */
[----:B------:R-:W-:Y:S02]  /*42c70*/  F2FP.SATFINITE.E5M2.F32.PACK_AB_MERGE_C R96, R97, R96, RZ ;  /* 0x000000606160723e */ /* 0x000fe400048060ff */
[----:B------:R-:W-:Y:S01]  /*42c80*/  SHF.R.U32.HI R35, RZ, 0x8, R166 ;  /* 0x00000008ff237819 */ /* 0x000fe200000116a6 */
[----:B------:R0:W-:Y:S01]  /*42c90*/  STL [R1+0x1194], R29 ;  /* 0x0011941d01007387 */ /* 0x0001e20000100800 */
[----:B------:R-:W-:Y:S02]  /*42ca0*/  LOP3.LUT R252, R252, 0xffff, RZ, 0xc0, !PT ;  /* 0x0000fffffcfc7812 */ /* 0x000fe400078ec0ff */
[----:B------:R-:W-:-:S02]  /*42cb0*/  LOP3.LUT R35, R35, 0xffff, RZ, 0xc0, !PT ;  /* 0x0000ffff23237812 */ /* 0x000fc400078ec0ff */
[----:B------:R-:W-:Y:S02]  /*42cc0*/  LOP3.LUT R207, R207, 0xffff, RZ, 0xc0, !PT ;  /* 0x0000ffffcfcf7812 */ /* 0x000fe400078ec0ff */
[----:B------:R-:W-:Y:S02]  /*42cd0*/  LOP3.LUT R96, R96, 0xffff, RZ, 0xc0, !PT ;  /* 0x0000ffff60607812 */ /* 0x000fe400078ec0ff */
[--C-:B0-----:R-:W-:Y:S02]  /*42ce0*/  PRMT R29, R251, 0x3340, R26.reuse ;  /* 0x00003340fb1d7816 */ /* 0x101fe4000000001a */
[----:B------:R-:W-:Y:S02]  /*42cf0*/  SHF.R.U32.HI R37, RZ, 0x8, R251 ;  /* 0x00000008ff257819 */ /* 0x000fe400000116fb */
[----:B------:R-:W-:Y:S01]  /*42d00*/  SHF.R.U32.HI R39, RZ, 0x8, R26 ;  /* 0x00000008ff277819 */ /* 0x000fe2000001161a */
[----:B------:R0:W-:Y:S01]  /*42d10*/  STL [R1+0x1140], R29 ;  /* 0x0011401d01007387 */ /* 0x0001e20000100800 */
[----:B------:R-:W-:-:S02]  /*42d20*/  SHF.R.U32.HI R33, RZ, 0x8, R200 ;  /* 0x00000008ff217819 */ /* 0x000fc400000116c8 */
[----:B------:R-:W-:Y:S02]  /*42d30*/  PRMT R252, R252, 0x3340, R35 ;  /* 0x00003340fcfc7816 */ /* 0x000fe40000000023 */
[----:B------:R-:W-:Y:S02]  /*42d40*/  SHF.R.U32.HI R41, RZ, 0x8, R207 ;  /* 0x00000008ff297819 */ /* 0x000fe400000116cf */
[----:B------:R-:W-:Y:S02]  /*42d50*/  SHF.R.U32.HI R35, RZ, 0x8, R194 ;  /* 0x00000008ff237819 */ /* 0x000fe400000116c2 */
[----:B0-----:R-:W-:Y:S02]  /*42d60*/  SHF.R.U32.HI R29, RZ, 0x8, R96 ;  /* 0x00000008ff1d7819 */ /* 0x001fe40000011660 */
[----:B------:R-:W-:Y:S02]  /*42d70*/  LOP3.LUT R37, R37, 0xffff, RZ, 0xc0, !PT ;  /* 0x0000ffff25257812 */ /* 0x000fe400078ec0ff */
[----:B------:R-:W-:-:S02]  /*42d80*/  LOP3.LUT R39, R39, 0xffff, RZ, 0xc0, !PT ;  /* 0x0000ffff27277812 */ /* 0x000fc400078ec0ff */
[----:B------:R-:W-:Y:S02]  /*42d90*/  LOP3.LUT R31, R31, 0xffff, RZ, 0xc0, !PT ;  /* 0x0000ffff1f1f7812 */ /* 0x000fe400078ec0ff */
        /* <DEDUP_REMOVED lines=14> */
[----:B------:R-:W-:Y:S01]  /*42e80*/  STL [R1+0xfc8], R29 ;  /* 0x000fc81d01007387 */ /* 0x000fe20000100800 */
[----:B----4-:R-:W-:-:S03]  /*42e90*/  LOP3.LUT R26, R47, 0xffff, RZ, 0xc0, !PT ;  /* 0x0000ffff2f1a7812 */ /* 0x010fc600078ec0ff */
[----:B------:R-:W4:Y:S01]  /*42ea0*/  LDL.LU R47, [R1+0x47c] ;  /* 0x00047c00012f7983 */ /* 0x000f220000300800 */
[----:B--2---:R-:W-:Y:S02]  /*42eb0*/  LOP3.LUT R24, R49, 0xffff, RZ, 0xc0, !PT ;  /* 0x0000ffff31187812 */ /* 0x004fe400078ec0ff */
[----:B------:R-:W-:Y:S02]  /*42ec0*/  LOP3.LUT R162, R162, 0xffff, RZ, 0xc0, !PT ;  /* 0x0000ffffa2a27812 */ /* 0x000fe400078ec0ff */
[----:B------:R-:W-:Y:S02]  /*42ed0*/  LOP3.LUT R160, R160, 0xffff, RZ, 0xc0, !PT ;  /* 0x0000ffffa0a07812 */ /* 0x000fe400078ec0ff */
[----:B------:R-:W-:Y:S02]  /*42ee0*/  PRMT R35, R24, 0x3340, R162 ;  /* 0x0000334018237816 */ /* 0x000fe400000000a2 */
[----:B------:R-:W-:Y:S02]  /*42ef0*/  LOP3.LUT R33, R17, 0xffff, RZ, 0xc0, !PT ;  /* 0x0000ffff11217812 */ /* 0x000fe400078ec0ff */
[----:B------:R-:W2:Y:S01]  /*42f00*/  LDL.LU R17, [R1+0x1970] ;  /* 0x0019700001117983 */ /* 0x000ea20000300800 */
        /* <DEDUP_REMOVED lines=8> */
[--C-:B------:R-:W-:Y:S02]  /*42f90*/  SHF.R.U32.HI R39, RZ, 0x8, R196.reuse ;  /* 0x00000008ff277819 */ /* 0x100fe400000116c4 */
[----:B0-----:R-:W-:Y:S02]  /*42fa0*/  PRMT R35, R33, 0x3340, R196 ;  /* 0x0000334021237816 */ /* 0x001fe400000000c4 */
[----:B------:R-:W-:-:S03]  /*42fb0*/  SHF.R.U32.HI R33, RZ, 0x8, R211 ;  /* 0x00000008ff217819 */ /* 0x000fc600000116d3 */
[----:B------:R0:W-:Y:S01]  /*42fc0*/  STL [R1+0x118c], R35 ;  /* 0x00118c2301007387 */ /* 0x0001e20000100800 */
[----:B------:R-:W-:Y:S02]  /*42fd0*/  SHF.R.U32.HI R29, RZ, 0x8, R24 ;  /* 0x00000008ff1d7819 */ /* 0x000fe40000011618 */
[----:B------:R-:W-:Y:S02]  /*42fe0*/  SHF.R.U32.HI R31, RZ, 0x8, R162 ;  /* 0x00000008ff1f7819 */ /* 0x000fe400000116a2 */
[----:B------:R-:W-:Y:S02]  /*42ff0*/  SHF.R.U32.HI R24, RZ, 0x8, R26 ;  /* 0x00000008ff187819 */ /* 0x000fe4000001161a */
[----:B------:R-:W-:Y:S02]  /*43000*/  SHF.R.U32.HI R26, RZ, 0x8, R160 ;  /* 0x00000008ff1a7819 */ /* 0x000fe400000116a0 */
[----:B0-----:R-:W-:Y:S02]  /*43010*/  SHF.R.U32.HI R35, RZ, 0x8, R92 ;  /* 0x00000008ff237819 */ /* 0x001fe4000001165c */
[----:B------:R-:W-:-:S02]  /*43020*/  LOP3.LUT R37, R37, 0xffff, RZ, 0xc0, !PT ;  /* 0x0000ffff25257812 */ /* 0x000fc400078ec0ff */
[----:B------:R-:W-:Y:S02]  /*43030*/  LOP3.LUT R39, R39, 0xffff, RZ, 0xc0, !PT ;  /* 0x0000ffff27277812 */ /* 0x000fe400078ec0ff */
        /* <DEDUP_REMOVED lines=15> */
[----:B------:R-:W3:Y:S04]  /*43130*/  LDL.LU R49, [R1+0x614] ;  /* 0x0006140001317983 */ /* 0x000ee80000300800 */
[----:B------:R-:W-:Y:S01]  /*43140*/  STL [R1+0xf44], R24 ;  /* 0x000f441801007387 */ /* 0x000fe20000100800 */
[----:B----4-:R-:W-:-:S03]  /*43150*/  LOP3.LUT R26, R47, 0xffff, RZ, 0xc0, !PT ;  /* 0x0000ffff2f1a7812 */ /* 0x010fc600078ec0ff */
[----:B------:R-:W4:Y:S01]  /*43160*/  LDL.LU R47, [R1+0x610] ;  /* 0x00061000012f7983 */ /* 0x000f220000300800 */
[----:B------:R-:W-:Y:S02]  /*43170*/  LOP3.LUT R189, R189, 0xffff, RZ, 0xc0, !PT ;  /* 0x0000ffffbdbd7812 */ /* 0x000fe400078ec0ff */
[----:B------:R-:W-:Y:S02]  /*43180*/  LOP3.LUT R249, R249, 0xffff, RZ, 0xc0, !PT ;  /* 0x0000fffff9f97812 */ /* 0x000fe400078ec0ff */
[----:B0-----:R-:W-:Y:S02]  /*43190*/  PRMT R29, R26, 0x3340, R189 ;  /* 0x000033401a1d7816 */ /* 0x001fe400000000bd */
[----:B------:R-:W-:-:S03]  /*431a0*/  LOP3.LUT R28, R28, 0xffff, RZ, 0xc0, !PT ;  /* 0x0000ffff1c1c7812 */ /* 0x000fc600078ec0ff */
[----:B------:R0:W-:Y:S01]  /*431b0*/  STL [R1+0x1184], R29 ;  /* 0x0011841d01007387 */ /* 0x0001e20000100800 */
[----:B------:R-:W-:Y:S02]  /*431c0*/  LOP3.LUT R247, R247, 0xffff, RZ, 0xc0, !PT ;  /* 0x0000fffff7f77812 */ /* 0x000fe400078ec0ff */
[----:B------:R-:W-:Y:S02]  /*431d0*/  LOP3.LUT R31, R30, 0xffff, RZ, 0xc0, !PT ;  /* 0x0000ffff1e1f7812 */ /* 0x000fe400078ec0ff */
[----:B------:R-:W-:Y:S02]  /*431e0*/  F2FP.SATFINITE.E5M2.F32.PACK_AB_MERGE_C R94, R95, R94, RZ ;  /* 0x0000005e5f5e723e */ /* 0x000fe400048060ff */
[----:B0-----:R-:W-:Y:S02]  /*431f0*/  PRMT R29, R249, 0x3340, R28 ;  /* 0x00003340f91d7816 */ /* 0x001fe4000000001c */
[----:B------:R-:W-:-:S03]  /*43200*/  LOP3.LUT R209, R209, 0xffff, RZ, 0xc0, !PT ;  /* 0x0000ffffd1d17812 */ /* 0x000fc600078ec0ff */
[----:B------:R0:W-:Y:S01]  /*43210*/  STL [R1+0x1128], R29 ;  /* 0x0011281d01007387 */ /* 0x0001e20000100800 */
[----:B------:R-:W-:Y:S02]  /*43220*/  LOP3.LUT R94, R94, 0xffff, RZ, 0xc0, !PT ;  /* 0x0000ffff5e5e7812 */ /* 0x000fe400078ec0ff */
[----:B------:R-:W-:Y:S02]  /*43230*/  SHF.R.U32.HI R33, RZ, 0x8, R249 ;  /* 0x00000008ff217819 */ /* 0x000fe400000116f9 */
[----:B------:R-:W-:Y:S02]  /*43240*/  SHF.R.U32.HI R35, RZ, 0x8, R28 ;  /* 0x00000008ff237819 */ /* 0x000fe4000001161c */
[----:B0-----:R-:W-:Y:S02]  /*43250*/  PRMT R29, R247, 0x3340, R31 ;  /* 0x00003340f71d7816 */ /* 0x001fe4000000001f */
[----:B------:R-:W-:Y:S02]  /*43260*/  SHF.R.U32.HI R30, RZ, 0x8, R247 ;  /* 0x00000008ff1e7819 */ /* 0x000fe400000116f7 */
[----:B------:R-:W-:Y:S01]  /*43270*/  SHF.R.U32.HI R31, RZ, 0x8, R31 ;  /* 0x00000008ff1f7819 */ /* 0x000fe2000001161f */
[----:B------:R0:W-:Y:S01]  /*43280*/  STL [R1+0x112c], R29 ;  /* 0x00112c1d01007387 */ /* 0x0001e20000100800 */
[----:B------:R-:W-:-:S02]  /*43290*/  SHF.R.U32.HI R24, RZ, 0x8, R26 ;  /* 0x00000008ff187819 */ /* 0x000fc4000001161a */
[----:B------:R-:W-:Y:S02]  /*432a0*/  SHF.R.U32.HI R28, RZ, 0x8, R209 ;  /* 0x00000008ff1c7819 */ /* 0x000fe400000116d1 */
[----:B------:R-:W-:Y:S02]  /*432b0*/  SHF.R.U32.HI R26, RZ, 0x8, R189 ;  /* 0x00000008ff1a7819 */ /* 0x000fe400000116bd */
[----:B------:R-:W-:Y:S02]  /*432c0*/  LOP3.LUT R33, R33, 0xffff, RZ, 0xc0, !PT ;  /* 0x0000ffff21217812 */ /* 0x000fe400078ec0ff */
[----:B0-----:R-:W-:Y:S02]  /*432d0*/  SHF.R.U32.HI R29, RZ, 0x8, R94 ;  /* 0x00000008ff1d7819 */ /* 0x001fe4000001165e */
[----:B------:R-:W-:Y:S02]  /*432e0*/  LOP3.LUT R35, R35, 0xffff, RZ, 0xc0, !PT ;  /* 0x0000ffff23237812 */ /* 0x000fe400078ec0ff */
        /* <DEDUP_REMOVED lines=12> */
[----:B------:R0:W-:Y:S04]  /*433b0*/  STL [R1+0xf30], R33 ;  /* 0x000f302101007387 */ /* 0x0001e80000100800 */
[----:B------:R-:W-:Y:S04]  /*433c0*/  STL [R1+0xf34], R30 ;  /* 0x000f341e01007387 */ /* 0x000fe80000100800 */
[----:B------:R-:W-:Y:S04]  /*433d0*/  STL [R1+0xfb4], R29 ;  /* 0x000fb41d01007387 */ /* 0x000fe80000100800 */
[----:B------:R1:W-:Y:S01]  /*433e0*/  STL [R1+0xfa8], R24 ;  /* 0x000fa81801007387 */ /* 0x0003e20000100800 */
[----:B----4-:R-:W-:-:S03]  /*433f0*/  LOP3.LUT R26, R47, 0xffff, RZ, 0xc0, !PT ;  /* 0x0000ffff2f1a7812 */ /* 0x010fc600078ec0ff */
[----:B------:R-:W4:Y:S01]  /*43400*/  LDL.LU R47, [R1+0x484] ;  /* 0x00048400012f7983 */ /* 0x000f220000300800 */
[----:B---3--:R-:W-:Y:S02]  /*43410*/  LOP3.LUT R28, R49, 0xffff, RZ, 0xc0, !PT ;  /* 0x0000ffff311c7812 */ /* 0x008fe400078ec0ff */
[----:B------:R-:W-:Y:S02]  /*43420*/  LOP3.LUT R158, R158, 0xffff, RZ, 0xc0, !PT ;  /* 0x0000ffff9e9e7812 */ /* 0x000fe400078ec0ff */
[----:B------:R-:W-:Y:S02]  /*43430*/  LOP3.LUT R156, R156, 0xffff, RZ, 0xc0, !PT ;  /* 0x0000ffff9c9c7812 */ /* 0x000fe400078ec0ff */
[----:B------:R-:W-:Y:S02]  /*43440*/  PRMT R31, R28, 0x3340, R158 ;  /* 0x000033401c1f7816 */ /* 0x000fe4000000009e */
[----:B0-----:R-:W-:Y:S02]  /*43450*/  PRMT R33, R26, 0x3340, R156 ;  /* 0x000033401a217816 */ /* 0x001fe4000000009c */
[----:B-1----:R-:W-:-:S02]  /*43460*/  LOP3.LUT R24, R4, 0xffff, RZ, 0xc0, !PT ;  /* 0x0000ffff04187812 */ /* 0x002fc400078ec0ff */
[----:B------:R-:W-:Y:S01]  /*43470*/  LOP3.LUT R192, R192, 0xffff, RZ, 0xc0, !PT ;  /* 0x0000ffffc0c07812 */ /* 0x000fe200078ec0ff */
[----:B------:R-:W3:Y:S01]  /*43480*/  LDL.LU R4, [R1+0x196c] ;  /* 0x00196c0001047983 */ /* 0x000ee20000300800 */
[----:B------:R-:W-:-:S03]  /*43490*/  F2FP.SATFINITE.E5M2.F32.PACK_AB_MERGE_C R88, R89, R88, RZ ;  /* 0x000000585958723e */ /* 0x000fc600048060ff */
[----:B------:R-:W-:Y:S01]  /*434a0*/  STL [R1+0x1110], R31 ;  /* 0x0011101f01007387 */ /* 0x000fe20000100800 */
[----:B------:R-:W-:-:S03]  /*434b0*/  LOP3.LUT R213, R213, 0xffff, RZ, 0xc0, !PT ;  /* 0x0000ffffd5d57812 */ /* 0x000fc600078ec0ff */
[----:B------:R0:W-:Y:S01]  /*434c0*/  STL [R1+0x111c], R33 ;  /* 0x00111c2101007387 */ /* 0x0001e20000100800 */
[----:B------:R-:W-:Y:S02]  /*434d0*/  LOP3.LUT R88, R88, 0xffff, RZ, 0xc0, !PT ;  /* 0x0000ffff58587812 */ /* 0x000fe400078ec0ff */
        /* <DEDUP_REMOVED lines=8> */
[----:B------:R-:W-:Y:S02]  /*43560*/  SHF.R.U32.HI R26, RZ, 0x8, R156 ;  /* 0x00000008ff1a7819 */ /* 0x000fe4000001169c */
[--C-:B0-----:R-:W-:Y:S02]  /*43570*/  PRMT R33, R213, 0x3340, R88.reuse ;  /* 0x00003340d5217816 */ /* 0x101fe40000000058 */
[----:B------:R-:W-:Y:S02]  /*43580*/  SHF.R.U32.HI R88, RZ, 0x8, R88 ;  /* 0x00000008ff587819 */ /* 0x000fe40000011658 */
[----:B------:R-:W-:-:S02]  /*43590*/  LOP3.LUT R31, R31, 0xffff, RZ, 0xc0, !PT ;  /* 0x0000ffff1f1f7812 */ /* 0x000fc400078ec0ff */
[----:B------:R-:W-:Y:S02]  /*435a0*/  LOP3.LUT R192, R192, 0xffff, RZ, 0xc0, !PT ;  /* 0x0000ffffc0c07812 */ /* 0x000fe400078ec0ff */
[----:B------:R-:W-:Y:S02]  /*435b0*/  LOP3.LUT R24, R24, 0xffff, RZ, 0xc0, !PT ;  /* 0x0000ffff18187812 */ /* 0x000fe400078ec0ff */
[----:B------:R-:W-:Y:S01]  /*435c0*/  LOP3.LUT R88, R88, 0xffff, RZ, 0xc0, !PT ;  /* 0x0000ffff58587812 */ /* 0x000fe200078ec0ff */
[----:B------:R0:W-:Y:S01]  /*435d0*/  STL [R1+0x1180], R33 ;  /* 0x0011802101007387 */ /* 0x0001e20000100800 */
[----:B------:R-:W-:Y:S02]  /*435e0*/  LOP3.LUT R29, R29, 0xffff, RZ, 0xc0, !PT ;  /* 0x0000ffff1d1d7812 */ /* 0x000fe400078ec0ff */
[----:B------:R-:W-:Y:S02]  /*435f0*/  LOP3.LUT R30, R30, 0xffff, RZ, 0xc0, !PT ;  /* 0x0000ffff1e1e7812 */ /* 0x000fe400078ec0ff */
[----:B------:R-:W-:-:S02]  /*43600*/  LOP3.LUT R28, R28, 0xffff, RZ, 0xc0, !PT ;  /* 0x0000ffff1c1c7812 */ /* 0x000fc400078ec0ff */
[----:B------:R-:W-:Y:S02]  /*43610*/  LOP3.LUT R26, R26, 0xffff, RZ, 0xc0, !PT ;  /* 0x0000ffff1a1a7812 */ /* 0x000fe400078ec0ff */
[----:B0-----:R-:W-:Y:S02]  /*43620*/  PRMT R33, R31, 0x3340, R192 ;  /* 0x000033401f217816 */ /* 0x001fe400000000c0 */
[----:B------:R-:W-:Y:S02]  /*43630*/  PRMT R31, R24, 0x3340, R88 ;  /* 0x00003340181f7816 */ /* 0x000fe40000000058 */
[----:B------:R-:W-:Y:S02]  /*43640*/  PRMT R24, R29, 0x3340, R30 ;  /* 0x000033401d187816 */ /* 0x000fe4000000001e */
[----:B------:R-:W-:Y:S01]  /*43650*/  PRMT R28, R28, 0x3340, R26 ;  /* 0x000033401c1c7816 */ /* 0x000fe2000000001a */
[----:B------:R-:W-:Y:S04]  /*43660*/  STL [R1+0xfa0], R33 ;  /* 0x000fa02101007387 */ /* 0x000fe80000100800 */
[----:B------:R-:W-:Y:S04]  /*43670*/  STL [R1+0xfa4], R31 ;  /* 0x000fa41f01007387 */ /* 0x000fe80000100800 */
[----:B------:R2:W-:Y:S04]  /*43680*/  STL [R1+0xf1c], R24 ;  /* 0x000f1c1801007387 */ /* 0x0005e80000100800 */
[----:B------:R0:W-:Y:S01]  /*43690*/  STL [R1+0xf28], R28 ;  /* 0x000f281c01007387 */ /* 0x0001e20000100800 */
[----:B--2---:R-:W-:-:S03]  /*436a0*/  LOP3.LUT R24, R17, 0xffff, RZ, 0xc0, !PT ;  /* 0x0000ffff11187812 */ /* 0x004fc600078ec0ff */
[----:B------:R-:W2:Y:S04]  /*436b0*/  LDL.LU R17, [R1+0x1968] ;  /* 0x0019680001117983 */ /* 0x000ea80000300800 */
[----:B------:R-:W3:Y:S01]  /*436c0*/  LDL.LU R49, [R1+0x60c] ;  /* 0x00060c0001317983 */ /* 0x000ee20000300800 */
[----:B----4-:R-:W-:-:S03]  /*436d0*/  LOP3.LUT R26, R47, 0xffff, RZ, 0xc0, !PT ;  /* 0x0000ffff2f1a7812 */ /* 0x010fc600078ec0ff */
[----:B------:R-:W4:Y:S01]  /*436e0*/  LDL.LU R47, [R1+0x608] ;  /* 0x00060800012f7983 */ /* 0x000f220000300800 */
[----:B------:R-:W-:Y:S02]  /*436f0*/  LOP3.LUT R185, R185, 0xffff, RZ, 0xc0, !PT ;  /* 0x0000ffffb9b97812 */ /* 0x000fe400078ec0ff */
[----:B------:R-:W-:Y:S02]  /*43700*/  LOP3.LUT R187, R187, 0xffff, RZ, 0xc0, !PT ;  /* 0x0000ffffbbbb7812 */ /* 0x000fe400078ec0ff */
[----:B------:R-:W-:Y:S02]  /*43710*/  LOP3.LUT R245, R245, 0xffff, RZ, 0xc0, !PT ;  /* 0x0000fffff5f57812 */ /* 0x000fe400078ec0ff */
[----:B------:R-:W-:Y:S02]  /*43720*/  LOP3.LUT R32, R32, 0xffff, RZ, 0xc0, !PT ;  /* 0x0000ffff20207812 */ /* 0x000fe400078ec0ff */
[----:B------:R-:W-:Y:S02]  /*43730*/  PRMT R30, R26, 0x3340, R185 ;  /* 0x000033401a1e7816 */ /* 0x000fe400000000b9 */
[----:B------:R-:W-:-:S02]  /*43740*/  PRMT R31, R24, 0x3340, R187 ;  /* 0x00003340181f7816 */ /* 0x000fc400000000bb */
[--C-:B------:R-:W-:Y:S01]  /*43750*/  PRMT R33, R245, 0x3340, R32.reuse ;  /* 0x00003340f5217816 */ /* 0x100fe20000000020 */
[----:B------:R1:W-:Y:S01]  /*43760*/  STL [R1+0x1174], R30 ;  /* 0x0011741e01007387 */ /* 0x0003e20000100800 */
[----:B------:R-:W-:Y:S02]  /*43770*/  LOP3.LUT R243, R243, 0xffff, RZ, 0xc0, !PT ;  /* 0x0000fffff3f37812 */ /* 0x000fe400078ec0ff */
[----:B------:R-:W-:Y:S01]  /*43780*/  LOP3.LUT R34, R34, 0xffff, RZ, 0xc0, !PT ;  /* 0x0000ffff22227812 */ /* 0x000fe200078ec0ff */
[----:B------:R1:W-:Y:S01]  /*43790*/  STL [R1+0x1178], R31 ;  /* 0x0011781f01007387 */ /* 0x0003e20000100800 */
[----:B------:R-:W-:-:S03]  /*437a0*/  SHF.R.U32.HI R32, RZ, 0x8, R32 ;  /* 0x00000008ff207819 */ /* 0x000fc60000011620 */
[----:B------:R1:W-:Y:S01]  /*437b0*/  STL [R1+0x10fc], R33 ;  /* 0x0010fc2101007387 */ /* 0x0003e20000100800 */
[----:B0-----:R-:W-:Y:S02]  /*437c0*/  SHF.R.U32.HI R28, RZ, 0x8, R26 ;  /* 0x00000008ff1c7819 */ /* 0x001fe4000001161a */
[----:B-1----:R-:W-:Y:S02]  /*437d0*/  SHF.R.U32.HI R30, RZ, 0x8, R245 ;  /* 0x00000008ff1e7819 */ /* 0x002fe400000116f5 */
[----:B------:R-:W-:Y:S02]  /*437e0*/  SHF.R.U32.HI R29, RZ, 0x8, R185 ;  /* 0x00000008ff1d7819 */ /* 0x000fe400000116b9 */
[----:B------:R-:W-:Y:S02]  /*437f0*/  SHF.R.U32.HI R31, RZ, 0x8, R243 ;  /* 0x00000008ff1f7819 */ /* 0x000fe400000116f3 */
[--C-:B------:R-:W-:Y:S02]  /*43800*/  PRMT R33, R243, 0x3340, R34.reuse ;  /* 0x00003340f3217816 */ /* 0x100fe40000000022 */
[----:B------:R-:W-:-:S02]  /*43810*/  SHF.R.U32.HI R34, RZ, 0x8, R34 ;  /* 0x00000008ff227819 */ /* 0x000fc40000011622 */
[----:B------:R-:W-:Y:S02]  /*43820*/  SHF.R.U32.HI R26, RZ, 0x8, R24 ;  /* 0x00000008ff1a7819 */ /* 0x000fe40000011618 */
[----:B------:R-:W-:Y:S02]  /*43830*/  SHF.R.U32.HI R24, RZ, 0x8, R187 ;  /* 0x00000008ff187819 */ /* 0x000fe400000116bb */
[----:B------:R-:W-:Y:S02]  /*43840*/  LOP3.LUT R30, R30, 0xffff, RZ, 0xc0, !PT ;  /* 0x0000ffff1e1e7812 */ /* 0x000fe400078ec0ff */
[----:B------:R-:W-:Y:S02]  /*43850*/  LOP3.LUT R32, R32, 0xffff, RZ, 0xc0, !PT ;  /* 0x0000ffff20207812 */ /* 0x000fe400078ec0ff */
[----:B------:R-:W-:Y:S02]  /*43860*/  LOP3.LUT R31, R31, 0xffff, RZ, 0xc0, !PT ;  /* 0x0000ffff1f1f7812 */ /* 0x000fe400078ec0ff */
[----:B------:R-:W-:-:S02]  /*43870*/  LOP3.LUT R34, R34, 0xffff, RZ, 0xc0, !PT ;  /* 0x0000ffff22227812 */ /* 0x000fc400078ec0ff */
[----:B------:R-:W-:Y:S02]  /*43880*/  LOP3.LUT R28, R28, 0xffff, RZ, 0xc0, !PT ;  /* 0x0000ffff1c1c7812 */ /* 0x000fe400078ec0ff */
[----:B------:R-:W-:Y:S02]  /*43890*/  LOP3.LUT R29, R29, 0xffff, RZ, 0xc0, !PT ;  /* 0x0000ffff1d1d7812 */ /* 0x000fe400078ec0ff */
[----:B------:R-:W-:Y:S02]  /*438a0*/  LOP3.LUT R26, R26, 0xffff, RZ, 0xc0, !PT ;  /* 0x0000ffff1a1a7812 */ /* 0x000fe400078ec0ff */
[----:B------:R-:W-:Y:S02]  /*438b0*/  LOP3.LUT R24, R24, 0xffff, RZ, 0xc0, !PT ;  /* 0x0000ffff18187812 */ /* 0x000fe400078ec0ff */
[----:B------:R-:W-:Y:S02]  /*438c0*/  PRMT R32, R30, 0x3340, R32 ;  /* 0x000033401e207816 */ /* 0x000fe40000000020 */
[----:B------:R-:W-:-:S02]  /*438d0*/  PRMT R30, R31, 0x3340, R34 ;  /* 0x000033401f1e7816 */ /* 0x000fc40000000022 */
[----:B------:R-:W-:Y:S01]  /*438e0*/  PRMT R29, R28, 0x3340, R29 ;  /* 0x000033401c1d7816 */ /* 0x000fe2000000001d */
[----:B------:R-:W-:Y:S01]  /*438f0*/  STL [R1+0x1100], R33 ;  /* 0x0011002101007387 */ /* 0x000fe20000100800 */
[----:B------:R-:W-:-:S03]  /*43900*/  PRMT R28, R26, 0x3340, R24 ;  /* 0x000033401a1c7816 */ /* 0x000fc60000000018 */
[----:B------:R-:W-:Y:S04]  /*43910*/  STL [R1+0xf0c], R32 ;  /* 0x000f0c2001007387 */ /* 0x000fe80000100800 */
[----:B------:R0:W-:Y:S04]  /*43920*/  STL [R1+0xf10], R30 ;  /* 0x000f101e01007387 */ /* 0x0001e80000100800 */
[----:B------:R-:W-:Y:S04]  /*43930*/  STL [R1+0xf98], R29 ;  /* 0x000f981d01007387 */ /* 0x000fe80000100800 */
[----:B------:R1:W-:Y:S01]  /*43940*/  STL [R1+0xf9c], R28 ;  /* 0x000f9c1c01007387 */ /* 0x0003e20000100800 */
[----:B----4-:R-:W-:-:S03]  /*43950*/  LOP3.LUT R24, R47, 0xffff, RZ, 0xc0, !PT ;  /* 0x0000ffff2f187812 */ /* 0x010fc600078ec0ff */
[----:B------:R-:W4:Y:S01]  /*43960*/  LDL.LU R47, [R1+0x48c] ;  /* 0x00048c00012f7983 */ /* 0x000f220000300800 */
[----:B---3--:R-:W-:Y:S02]  /*43970*/  LOP3.LUT R26, R49, 0xffff, RZ, 0xc0, !PT ;  /* 0x0000ffff311a7812 */ /* 0x008fe400078ec0ff */
[----:B------:R-:W-:Y:S02]  /*43980*/  LOP3.LUT R154, R154, 0xffff, RZ, 0xc0, !PT ;  /* 0x0000ffff9a9a7812 */ /* 0x000fe400078ec0ff */
[----:B------:R-:W-:Y:S02]  /*43990*/  LOP3.LUT R152, R152, 0xffff, RZ, 0xc0, !PT ;  /* 0x0000ffff98987812 */ /* 0x000fe400078ec0ff */
[----:B------:R-:W-:Y:S02]  /*439a0*/  LOP3.LUT R217, R217, 0xffff, RZ, 0xc0, !PT ;  /* 0x0000ffffd9d97812 */ /* 0x000fe400078ec0ff */
[----:B------:R-:W-:Y:S02]  /*439b0*/  LOP3.LUT R84, R84, 0xffff, RZ, 0xc0, !PT ;  /* 0x0000ffff54547812 */ /* 0x000fe400078ec0ff */
[----:B0-----:R-:W-:-:S02]  /*439c0*/  PRMT R30, R26, 0x3340, R154 ;  /* 0x000033401a1e7816 */ /* 0x001fc4000000009a */
[----:B------:R-:W-:Y:S02]  /*439d0*/  PRMT R31, R24, 0x3340, R152 ;  /* 0x00003340181f7816 */ /* 0x000fe40000000098 */
[--C-:B------:R-:W-:Y:S01]  /*439e0*/  PRMT R32, R217, 0x3340, R84.reuse ;  /* 0x00003340d9207816 */ /* 0x100fe20000000054 */
[----:B------:R0:W-:Y:S01]  /*439f0*/  STL [R1+0x1104], R30 ;  /* 0x0011041e01007387 */ /* 0x0001e20000100800 */
[----:B------:R-:W-:Y:S02]  /*43a00*/  LOP3.LUT R215, R215, 0xffff, RZ, 0xc0, !PT ;  /* 0x0000ffffd7d77812 */ /* 0x000fe400078ec0ff */
[----:B------:R-:W-:Y:S01]  /*43a10*/  LOP3.LUT R86, R86, 0xffff, RZ, 0xc0, !PT ;  /* 0x0000ffff56567812 */ /* 0x000fe200078ec0ff */
[----:B------:R3:W-:Y:S01]  /*43a20*/  STL [R1+0x1108], R31 ;  /* 0x0011081f01007387 */ /* 0x0007e20000100800 */
[----:B------:R-:W-:-:S03]  /*43a30*/  SHF.R.U32.HI R84, RZ, 0x8, R84 ;  /* 0x00000008ff547819 */ /* 0x000fc60000011654 */
[----:B------:R2:W-:Y:S01]  /*43a40*/  STL [R1+0x116c], R32 ;  /* 0x00116c2001007387 */ /* 0x0005e20000100800 */
[----:B-1----:R-:W-:Y:S02]  /*43a50*/  SHF.R.U32.HI R28, RZ, 0x8, R26 ;  /* 0x00000008ff1c7819 */ /* 0x002fe4000001161a */
[----:B0-----:R-:W-:Y:S02]  /*43a60*/  SHF.R.U32.HI R30, RZ, 0x8, R217 ;  /* 0x00000008ff1e7819 */ /* 0x001fe400000116d9 */
[----:B------:R-:W-:Y:S02]  /*43a70*/  SHF.R.U32.HI R29, RZ, 0x8, R154 ;  /* 0x00000008ff1d7819 */ /* 0x000fe4000001169a */
[----:B---3--:R-:W-:Y:S02]  /*43a80*/  SHF.R.U32.HI R31, RZ, 0x8, R215 ;  /* 0x00000008ff1f7819 */ /* 0x008fe400000116d7 */
[--C-:B--2---:R-:W-:Y:S02]  /*43a90*/  PRMT R32, R215, 0x3340, R86.reuse ;  /* 0x00003340d7207816 */ /* 0x104fe40000000056 */
[----:B------:R-:W-:-:S02]  /*43aa0*/  SHF.R.U32.HI R86, RZ, 0x8, R86 ;  /* 0x00000008ff567819 */ /* 0x000fc40000011656 */
[----:B------:R-:W-:Y:S02]  /*43ab0*/  SHF.R.U32.HI R26, RZ, 0x8, R24 ;  /* 0x00000008ff1a7819 */ /* 0x000fe40000011618 */
[----:B------:R-:W-:Y:S02]  /*43ac0*/  SHF.R.U32.HI R24, RZ, 0x8, R152 ;  /* 0x00000008ff187819 */ /* 0x000fe40000011698 */
[----:B------:R-:W-:Y:S02]  /*43ad0*/  LOP3.LUT R30, R30, 0xffff, RZ, 0xc0, !PT ;  /* 0x0000ffff1e1e7812 */ /* 0x000fe400078ec0ff */
[----:B------:R-:W-:Y:S02]  /*43ae0*/  LOP3.LUT R84, R84, 0xffff, RZ, 0xc0, !PT ;  /* 0x0000ffff54547812 */ /* 0x000fe400078ec0ff */
[----:B------:R-:W-:Y:S02]  /*43af0*/  LOP3.LUT R31, R31, 0xffff, RZ, 0xc0, !PT ;  /* 0x0000ffff1f1f7812 */ /* 0x000fe400078ec0ff */
[----:B------:R-:W-:Y:S01]  /*43b00*/  LOP3.LUT R86, R86, 0xffff, RZ, 0xc0, !PT ;  /* 0x0000ffff56567812 */ /* 0x000fe200078ec0ff */
[----:B------:R0:W-:Y:S01]  /*43b10*/  STL [R1+0x1170], R32 ;  /* 0x0011702001007387 */ /* 0x0001e20000100800 */
[----:B------:R-:W-:-:S02]  /*43b20*/  LOP3.LUT R28, R28, 0xffff, RZ, 0xc0, !PT ;  /* 0x0000ffff1c1c7812 */ /* 0x000fc400078ec0ff */
[----:B------:R-:W-:Y:S02]  /*43b30*/  LOP3.LUT R29, R29, 0xffff, RZ, 0xc0, !PT ;  /* 0x0000ffff1d1d7812 */ /* 0x000fe400078ec0ff */
[----:B------:R-:W-:Y:S02]  /*43b40*/  LOP3.LUT R26, R26, 0xffff, RZ, 0xc0, !PT ;  /* 0x0000ffff1a1a7812 */ /* 0x000fe400078ec0ff */
[----:B------:R-:W-:Y:S02]  /*43b50*/  LOP3.LUT R24, R24, 0xffff, RZ, 0xc0, !PT ;  /* 0x0000ffff18187812 */ /* 0x000fe400078ec0ff */
[----:B0-----:R-:W-:Y:S02]  /*43b60*/  PRMT R32, R30, 0x3340, R84 ;  /* 0x000033401e207816 */ /* 0x001fe40000000054 */
[----:B------:R-:W-:Y:S02]  /*43b70*/  PRMT R30, R31, 0x3340, R86 ;  /* 0x000033401f1e7816 */ /* 0x000fe40000000056 */
[----:B------:R-:W-:-:S02]  /*43b80*/  PRMT R29, R28, 0x3340, R29 ;  /* 0x000033401c1d7816 */ /* 0x000fc4000000001d */
[----:B------:R-:W-:Y:S01]  /*43b90*/  PRMT R28, R26, 0x3340, R24 ;  /* 0x000033401a1c7816 */ /* 0x000fe20000000018 */
[----:B------:R-:W-:Y:S01]  /*43ba0*/  STL [R1+0xf84], R32 ;  /* 0x000f842001007387 */ /* 0x000fe20000100800 */
[----:B------:R-:W-:-:S03]  /*43bb0*/  LOP3.LUT R26, R4, 0xffff, RZ, 0xc0, !PT ;  /* 0x0000ffff041a7812 */ /* 0x000fc600078ec0ff */
[----:B------:R-:W-:Y:S04]  /*43bc0*/  STL [R1+0xf88], R30 ;  /* 0x000f881e01007387 */ /* 0x000fe80000100800 */
[----:B------:R-:W-:Y:S04]  /*43bd0*/  STL [R1+0xf14], R29 ;  /* 0x000f141d01007387 */ /* 0x000fe80000100800 */
[----:B------:R0:W-:Y:S04]  /*43be0*/  STL [R1+0xf18], R28 ;  /* 0x000f181c01007387 */ /* 0x0001e80000100800 */
[----:B------:R-:W2:Y:S04]  /*43bf0*/  LDL.LU R4, [R1+0x1964] ;  /* 0x0019640001047983 */ /* 0x000ea80000300800 */
[----:B------:R-:W3:Y:S01]  /*43c00*/  LDL.LU R49, [R1+0x600] ;  /* 0x0006000001317983 */ /* 0x000ee20000300800 */
[----:B----4-:R-:W-:-:S03]  /*43c10*/  LOP3.LUT R24, R47, 0xffff, RZ, 0xc0, !PT ;  /* 0x0000ffff2f187812 */ /* 0x010fc600078ec0ff */
[----:B------:R-:W4:Y:S01]  /*43c20*/  LDL.LU R47, [R1+0x490] ;  /* 0x00049000012f7983 */ /* 0x000f220000300800 */
[----:B------:R-:W-:Y:S02]  /*43c30*/  LOP3.LUT R181, R181, 0xffff, RZ, 0xc0, !PT ;  /* 0x0000ffffb5b57812 */ /* 0x000fe400078ec0ff */
[----:B0-----:R-:W-:Y:S02]  /*43c40*/  SHF.R.U32.HI R28, RZ, 0x8, R24 ;  /* 0x00000008ff1c7819 */ /* 0x001fe40000011618 */
[----:B------:R-:W-:Y:S02]  /*43c50*/  PRMT R24, R24, 0x3340, R181 ;  /* 0x0000334018187816 */ /* 0x000fe400000000b5 */
[----:B------:R-:W-:Y:S02]  /*43c60*/  LOP3.LUT R241, R241, 0xffff, RZ, 0xc0, !PT ;  /* 0x0000fffff1f17812 */ /* 0x000fe400078ec0ff */
[----:B------:R-:W-:Y:S02]  /*43c70*/  LOP3.LUT R36, R36, 0xffff, RZ, 0xc0, !PT ;  /* 0x0000ffff24247812 */ /* 0x000fe400078ec0ff */
[----:B------:R-:W-:-:S02]  /*43c80*/  LOP3.LUT R239, R239, 0xffff, RZ, 0xc0, !PT ;  /* 0x0000ffffefef7812 */ /* 0x000fc400078ec0ff */
[----:B------:R-:W-:Y:S01]  /*43c90*/  LOP3.LUT R38, R38, 0xffff, RZ, 0xc0, !PT ;  /* 0x0000ffff26267812 */ /* 0x000fe200078ec0ff */
[----:B------:R0:W-:Y:S01]  /*43ca0*/  STL [R1+0x1164], R24 ;  /* 0x0011641801007387 */ /* 0x0001e20000100800 */
[----:B------:R-:W-:Y:S02]  /*43cb0*/  LOP3.LUT R183, R183, 0xffff, RZ, 0xc0, !PT ;  /* 0x0000ffffb7b77812 */ /* 0x000fe400078ec0ff */
[----:B------:R-:W-:Y:S02]  /*43cc0*/  PRMT R34, R239, 0x3340, R38 ;  /* 0x00003340ef227816 */ /* 0x000fe40000000026 */
[----:B------:R-:W-:Y:S02]  /*43cd0*/  SHF.R.U32.HI R32, RZ, 0x8, R241 ;  /* 0x00000008ff207819 */ /* 0x000fe400000116f1 */
[--C-:B0-----:R-:W-:Y:S02]  /*43ce0*/  PRMT R24, R241, 0x3340, R36.reuse ;  /* 0x00003340f1187816 */ /* 0x101fe40000000024 */
[----:B------:R-:W-:-:S02]  /*43cf0*/  SHF.R.U32.HI R33, RZ, 0x8, R36 ;  /* 0x00000008ff217819 */ /* 0x000fc40000011624 */
[----:B------:R-:W-:Y:S01]  /*43d00*/  SHF.R.U32.HI R30, RZ, 0x8, R239 ;  /* 0x00000008ff1e7819 */ /* 0x000fe200000116ef */
[----:B------:R0:W-:Y:S01]  /*43d10*/  STL [R1+0x10f4], R24 ;  /* 0x0010f41801007387 */ /* 0x0001e20000100800 */
[----:B------:R-:W-:Y:S02]  /*43d20*/  SHF.R.U32.HI R31, RZ, 0x8, R38 ;  /* 0x00000008ff1f7819 */ /* 0x000fe40000011626 */
[----:B------:R-:W-:Y:S01]  /*43d30*/  SHF.R.U32.HI R29, RZ, 0x8, R181 ;  /* 0x00000008ff1d7819 */ /* 0x000fe200000116b5 */
[----:B------:R1:W-:Y:S01]  /*43d40*/  STL [R1+0x10f8], R34 ;  /* 0x0010f82201007387 */ /* 0x0003e20000100800 */
[----:B------:R-:W-:Y:S02]  /*43d50*/  LOP3.LUT R32, R32, 0xffff, RZ, 0xc0, !PT ;  /* 0x0000ffff20207812 */ /* 0x000fe400078ec0ff */
[----:B------:R-:W-:Y:S02]  /*43d60*/  LOP3.LUT R33, R33, 0xffff, RZ, 0xc0, !PT ;  /* 0x0000ffff21217812 */ /* 0x000fe400078ec0ff */
[----:B0-----:R-:W-:-:S02]  /*43d70*/  SHF.R.U32.HI R24, RZ, 0x8, R26 ;  /* 0x00000008ff187819 */ /* 0x001fc4000001161a */
[--C-:B-1----:R-:W-:Y:S02]  /*43d80*/  PRMT R34, R26, 0x3340, R183.reuse ;  /* 0x000033401a227816 */ /* 0x102fe400000000b7 */
[----:B------:R-:W-:Y:S02]  /*43d90*/  SHF.R.U32.HI R26, RZ, 0x8, R183 ;  /* 0x00000008ff1a7819 */ /* 0x000fe400000116b7 */
[----:B------:R-:W-:Y:S02]  /*43da0*/  LOP3.LUT R30, R30, 0xffff, RZ, 0xc0, !PT ;  /* 0x0000ffff1e1e7812 */ /* 0x000fe400078ec0ff */
[----:B------:R-:W-:Y:S02]  /*43db0*/  LOP3.LUT R31, R31, 0xffff, RZ, 0xc0, !PT ;  /* 0x0000ffff1f1f7812 */ /* 0x000fe400078ec0ff */
[----:B------:R-:W-:Y:S02]  /*43dc0*/  LOP3.LUT R28, R28, 0xffff, RZ, 0xc0, !PT ;  /* 0x0000ffff1c1c7812 */ /* 0x000fe400078ec0ff */
[----:B------:R-:W-:-:S02]  /*43dd0*/  LOP3.LUT R29, R29, 0xffff, RZ, 0xc0, !PT ;  /* 0x0000ffff1d1d7812 */ /* 0x000fc400078ec0ff */
        /* <DEDUP_REMOVED lines=16> */
[----:B------:R-:W-:Y:S02]  /*43ee0*/  LOP3.LUT R80, R80, 0xffff, RZ, 0xc0, !PT ;  /* 0x0000ffff50507812 */ /* 0x000fe400078ec0ff */
[----:B------:R-:W-:Y:S02]  /*43ef0*/  PRMT R29, R26, 0x3340, R22 ;  /* 0x000033401a1d7816 */ /* 0x000fe40000000016 */
[----:B------:R-:W-:-:S02]  /*43f00*/  LOP3.LUT R177, R177, 0xffff, RZ, 0xc0, !PT ;  /* 0x0000ffffb1b17812 */ /* 0x000fc400078ec0ff */
[----:B------:R-:W-:Y:S01]  /*43f10*/  PRMT R31, R219, 0x3340, R80 ;  /* 0x00003340db1f7816 */ /* 0x000fe20000000050 */
[----:B------:R1:W-:Y:S01]  /*43f20*/  STL [R1+0x10ec], R29 ;  /* 0x0010ec1d01007387 */ /* 0x0003e20000100800 */
[----:B0-----:R-:W-:Y:S02]  /*43f30*/  SHF.R.U32.HI R24, RZ, 0x8, R26 ;  /* 0x00000008ff187819 */ /* 0x001fe4000001161a */
[----:B------:R-:W-:Y:S01]  /*43f40*/  SHF.R.U32.HI R26, RZ, 0x8, R22 ;  /* 0x00000008ff1a7819 */ /* 0x000fe20000011616 */
[----:B------:R0:W-:Y:S01]  /*43f50*/  STL [R1+0x115c], R31 ;  /* 0x00115c1f01007387 */ /* 0x0001e20000100800 */
[----:B------:R-:W-:Y:S02]  /*43f60*/  SHF.R.U32.HI R22, RZ, 0x8, R219 ;  /* 0x00000008ff167819 */ /* 0x000fe400000116db */
[----:B------:R-:W-:Y:S02]  /*43f70*/  SHF.R.U32.HI R30, RZ, 0x8, R80 ;  /* 0x00000008ff1e7819 */ /* 0x000fe40000011650 */
[----:B-1----:R-:W-:-:S02]  /*43f80*/  SHF.R.U32.HI R29, RZ, 0x8, R28 ;  /* 0x00000008ff1d7819 */ /* 0x002fc4000001161c */
[--C-:B------:R-:W-:Y:S02]  /*43f90*/  PRMT R28, R28, 0x3340, R177.reuse ;  /* 0x000033401c1c7816 */ /* 0x100fe400000000b1 */
[----:B0-----:R-:W-:Y:S02]  /*43fa0*/  SHF.R.U32.HI R31, RZ, 0x8, R177 ;  /* 0x00000008ff1f7819 */ /* 0x001fe400000116b1 */
[----:B------:R-:W-:Y:S01]  /*43fb0*/  LOP3.LUT R22, R22, 0xffff, RZ, 0xc0, !PT ;  /* 0x0000ffff16167812 */ /* 0x000fe200078ec0ff */
[----:B------:R0:W-:Y:S01]  /*43fc0*/  STL [R1+0x1160], R28 ;  /* 0x0011601c01007387 */ /* 0x0001e20000100800 */
[----:B------:R-:W-:Y:S02]  /*43fd0*/  LOP3.LUT R30, R30, 0xffff, RZ, 0xc0, !PT ;  /* 0x0000ffff1e1e7812 */ /* 0x000fe400078ec0ff */
[----:B------:R-:W-:Y:S02]  /*43fe0*/  LOP3.LUT R24, R24, 0xffff, RZ, 0xc0, !PT ;  /* 0x0000ffff18187812 */ /* 0x000fe400078ec0ff */
[----:B------:R-:W-:-:S02]  /*43ff0*/  LOP3.LUT R26, R26, 0xffff, RZ, 0xc0, !PT ;  /* 0x0000ffff1a1a7812 */ /* 0x000fc400078ec0ff */
[----:B0-----:R-:W-:Y:S02]  /*44000*/  LOP3.LUT R28, R29, 0xffff, RZ, 0xc0, !PT ;  /* 0x0000ffff1d1c7812 */ /* 0x001fe400078ec0ff */
[----:B------:R-:W-:Y:S02]  /*44010*/  LOP3.LUT R29, R31, 0xffff, RZ, 0xc0, !PT ;  /* 0x0000ffff1f1d7812 */ /* 0x000fe400078ec0ff */
[----:B------:R-:W-:Y:S02]  /*44020*/  PRMT R30, R22, 0x3340, R30 ;  /* 0x00003340161e7816 */ /* 0x000fe4000000001e */
[----:B------:R-:W-:Y:S02]  /*44030*/  PRMT R28, R28, 0x3340, R29 ;  /* 0x000033401c1c7816 */ /* 0x000fe4000000001d */
[----:B------:R-:W-:Y:S01]  /*44040*/  PRMT R24, R24, 0x3340, R26 ;  /* 0x0000334018187816 */ /* 0x000fe2000000001a */
[----:B------:R-:W-:Y:S01]  /*44050*/  STL [R1+0xf74], R30 ;  /* 0x000f741e01007387 */ /* 0x000fe20000100800 */
[----:B------:R-:W-:-:S03]  /*44060*/  LOP3.LUT R20, R20, 0xffff, RZ, 0xc0, !PT ;  /* 0x0000ffff14147812 */ /* 0x000fc600078ec0ff */
[----:B------:R-:W-:Y:S04]  /*44070*/  STL [R1+0xf78], R28 ;  /* 0x000f781c01007387 */ /* 0x000fe80000100800 */
[----:B------:R4:W-:Y:S01]  /*44080*/  STL [R1+0xefc], R24 ;  /* 0x000efc1801007387 */ /* 0x0009e20000100800 */
[----:B------:R-:W-:Y:S02]  /*44090*/  LOP3.LUT R237, R237, 0xffff, RZ, 0xc0, !PT ;  /* 0x0000ffffeded7812 */ /* 0x000fe400078ec0ff */
[----:B------:R-:W-:Y:S02]  /*440a0*/  LOP3.LUT R40, R40, 0xffff, RZ, 0xc0, !PT ;  /* 0x0000ffff28287812 */ /* 0x000fe400078ec0ff */
[----:B------:R-:W-:-:S04]  /*440b0*/  SHF.R.U32.HI R32, RZ, 0x8, R20 ;  /* 0x00000008ff207819 */ /* 0x000fc80000011614 */
[----:B------:R-:W-:Y:S02]  /*440c0*/  LOP3.LUT R32, R32, 0xffff, RZ, 0xc0, !PT ;  /* 0x0000ffff20207812 */ /* 0x000fe400078ec0ff */
[----:B------:R-:W-:Y:S02]  /*440d0*/  PRMT R35, R237, 0x3340, R40 ;  /* 0x00003340ed237816 */ /* 0x000fe40000000028 */
[----:B------:R-:W-:Y:S02]  /*440e0*/  LOP3.LUT R235, R235, 0xffff, RZ, 0xc0, !PT ;  /* 0x0000ffffebeb7812 */ /* 0x000fe400078ec0ff */
[----:B------:R-:W-:Y:S02]  /*440f0*/  LOP3.LUT R179, R179, 0xffff, RZ, 0xc0, !PT ;  /* 0x0000ffffb3b37812 */ /* 0x000fe400078ec0ff */
[----:B----4-:R-:W-:-:S04]  /*44100*/  LOP3.LUT R24, R47, 0xffff, RZ, 0xc0, !PT ;  /* 0x0000ffff2f187812 */ /* 0x010fc800078ec0ff */
[----:B------:R-:W-:Y:S02]  /*44110*/  SHF.R.U32.HI R28, RZ, 0x8, R24 ;  /* 0x00000008ff1c7819 */ /* 0x000fe40000011618 */
[----:B------:R-:W-:Y:S02]  /*44120*/  PRMT R24, R24, 0x3340, R20 ;  /* 0x0000334018187816 */ /* 0x000fe40000000014 */
[----:B------:R-:W-:-:S03]  /*44130*/  SHF.R.U32.HI R20, RZ, 0x8, R237 ;  /* 0x00000008ff147819 */ /* 0x000fc600000116ed */
[----:B------:R0:W-:Y:S01]  /*44140*/  STL [R1+0x10e4], R24 ;  /* 0x0010e41801007387 */ /* 0x0001e20000100800 */
[----:B------:R-:W-:Y:S02]  /*44150*/  LOP3.LUT R28, R28, 0xffff, RZ, 0xc0, !PT ;  /* 0x0000ffff1c1c7812 */ /* 0x000fe400078ec0ff */
[----:B------:R-:W-:Y:S02]  /*44160*/  LOP3.LUT R20, R20, 0xffff, RZ, 0xc0, !PT ;  /* 0x0000ffff14147812 */ /* 0x000fe400078ec0ff */
[----:B0-----:R-:W-:-:S04]  /*44170*/  SHF.R.U32.HI R24, RZ, 0x8, R40 ;  /* 0x00000008ff187819 */ /* 0x001fc80000011628 */
[----:B------:R-:W-:Y:S02]  /*44180*/  LOP3.LUT R24, R24, 0xffff, RZ, 0xc0, !PT ;  /* 0x0000ffff18187812 */ /* 0x000fe400078ec0ff */
[----:B------:R-:W-:Y:S02]  /*44190*/  PRMT R28, R28, 0x3340, R32 ;  /* 0x000033401c1c7816 */ /* 0x000fe40000000020 */
[----:B------:R-:W-:Y:S01]  /*441a0*/  PRMT R20, R20, 0x3340, R24 ;  /* 0x0000334014147816 */ /* 0x000fe20000000018 */
[----:B------:R-:W-:Y:S01]  /*441b0*/  STL [R1+0x10e8], R35 ;  /* 0x0010e82301007387 */ /* 0x000fe20000100800 */
[----:B------:R-:W-:-:S03]  /*441c0*/  LOP3.LUT R32, R42, 0xffff, RZ, 0xc0, !PT ;  /* 0x0000ffff2a207812 */ /* 0x000fc600078ec0ff */
[----:B------:R0:W-:Y:S04]  /*441d0*/  STL [R1+0xef0], R28 ;  /* 0x000ef01c01007387 */ /* 0x0001e80000100800 */
[----:B------:R1:W-:Y:S01]  /*441e0*/  STL [R1+0xef4], R20 ;  /* 0x000ef41401007387 */ /* 0x0003e20000100800 */
[----:B------:R-:W-:-:S03]  /*441f0*/  LOP3.LUT R24, R17, 0xffff, RZ, 0xc0, !PT ;  /* 0x0000ffff11187812 */ /* 0x000fc600078ec0ff */
[----:B------:R-:W3:Y:S01]  /*44200*/  LDL.LU R17, [R1+0x1960] ;  /* 0x0019600001117983 */ /* 0x000ee20000300800 */
[----:B0-----:R-:W-:Y:S02]  /*44210*/  SHF.R.U32.HI R28, RZ, 0x8, R235 ;  /* 0x00000008ff1c7819 */ /* 0x001fe400000116eb */
[--C-:B-1----:R-:W-:Y:S02]  /*44220*/  PRMT R20, R235, 0x3340, R32.reuse ;  /* 0x00003340eb147816 */ /* 0x102fe40000000020 */
[----:B------:R-:W-:Y:S02]  /*44230*/  SHF.R.U32.HI R32, RZ, 0x8, R32 ;  /* 0x00000008ff207819 */ /* 0x000fe40000011620 */
[----:B------:R-:W-:Y:S02]  /*44240*/  LOP3.LUT R28, R28, 0xffff, RZ, 0xc0, !PT ;  /* 0x0000ffff1c1c7812 */ /* 0x000fe400078ec0ff */
[----:B------:R-:W-:Y:S02]  /*44250*/  LOP3.LUT R32, R32, 0xffff, RZ, 0xc0, !PT ;  /* 0x0000ffff20207812 */ /* 0x000fe400078ec0ff */
[----:B------:R-:W-:-:S02]  /*44260*/  PRMT R36, R24, 0x3340, R179 ;  /* 0x0000334018247816 */ /* 0x000fc400000000b3 */
[----:B------:R-:W-:Y:S01]  /*44270*/  PRMT R28, R28, 0x3340, R32 ;  /* 0x000033401c1c7816 */ /* 0x000fe20000000020 */
[----:B------:R0:W-:Y:S04]  /*44280*/  STL [R1+0x10d4], R20 ;  /* 0x0010d41401007387 */ /* 0x0001e80000100800 */
[----:B------:R-:W-:Y:S04]  /*44290*/  STL [R1+0x1158], R36 ;  /* 0x0011582401007387 */ /* 0x000fe80000100800 */
[----:B------:R1:W-:Y:S04]  /*442a0*/  STL [R1+0xee4], R28 ;  /* 0x000ee41c01007387 */ /* 0x0003e80000100800 */
[----:B------:R-:W4:Y:S04]  /*442b0*/  LDL.LU R51, [R1+0x62c] ;  /* 0x00062c0001337983 */ /* 0x000f280000300800 */
[----:B------:R-:W2:Y:S01]  /*442c0*/  LDL.LU R49, [R1+0x628] ;  /* 0x0006280001317983 */ /* 0x000ea20000300800 */
[----:B0-----:R-:W-:-:S02]  /*442d0*/  SHF.R.U32.HI R20, RZ, 0x8, R24 ;  /* 0x00000008ff147819 */ /* 0x001fc40000011618 */
[----:B------:R-:W-:Y:S02]  /*442e0*/  SHF.R.U32.HI R24, RZ, 0x8, R179 ;  /* 0x00000008ff187819 */ /* 0x000fe400000116b3 */
[----:B------:R-:W-:Y:S02]  /*442f0*/  LOP3.LUT R20, R20, 0xffff, RZ, 0xc0, !PT ;  /* 0x0000ffff14147812 */ /* 0x000fe400078ec0ff */
[----:B------:R-:W-:Y:S02]  /*44300*/  LOP3.LUT R24, R24, 0xffff, RZ, 0xc0, !PT ;  /* 0x0000ffff18187812 */ /* 0x000fe400078ec0ff */
[----:B------:R-:W-:Y:S02]  /*44310*/  LOP3.LUT R223, R223, 0xffff, RZ, 0xc0, !PT ;  /* 0x0000ffffdfdf7812 */ /* 0x000fe400078ec0ff */
[----:B------:R-:W-:Y:S02]  /*44320*/  PRMT R20, R20, 0x3340, R24 ;  /* 0x0000334014147816 */ /* 0x000fe40000000018 */
[----:B------:R-:W-:-:S03]  /*44330*/  LOP3.LUT R76, R76, 0xffff, RZ, 0xc0, !PT ;  /* 0x0000ffff4c4c7812 */ /* 0x000fc600078ec0ff */
[----:B------:R0:W-:Y:S01]  /*44340*/  STL [R1+0xf70], R20 ;  /* 0x000f701401007387 */ /* 0x0001e20000100800 */
[----:B------:R-:W-:Y:S02]  /*44350*/  LOP3.LUT R221, R221, 0xffff, RZ, 0xc0, !PT ;  /* 0x0000ffffdddd7812 */ /* 0x000fe400078ec0ff */
[----:B------:R-:W-:Y:S02]  /*44360*/  LOP3.LUT R78, R78, 0xffff, RZ, 0xc0, !PT ;  /* 0x0000ffff4e4e7812 */ /* 0x000fe400078ec0ff */
[----:B-1----:R-:W-:Y:S02]  /*44370*/  SHF.R.U32.HI R28, RZ, 0x8, R223 ;  /* 0x00000008ff1c7819 */ /* 0x002fe400000116df */
[--C-:B0-----:R-:W-:Y:S02]  /*44380*/  PRMT R20, R223, 0x3340, R76.reuse ;  /* 0x00003340df147816 */ /* 0x101fe4000000004c */
[----:B------:R-:W-:Y:S02]  /*44390*/  SHF.R.U32.HI R32, RZ, 0x8, R76 ;  /* 0x00000008ff207819 */ /* 0x000fe4000001164c */
[----:B------:R-:W-:Y:S01]  /*443a0*/  SHF.R.U32.HI R24, RZ, 0x8, R78 ;  /* 0x00000008ff187819 */ /* 0x000fe2000001164e */
[----:B------:R0:W-:Y:S01]  /*443b0*/  STL [R1+0x1150], R20 ;  /* 0x0011501401007387 */ /* 0x0001e20000100800 */
[----:B------:R-:W-:-:S02]  /*443c0*/  LOP3.LUT R28, R28, 0xffff, RZ, 0xc0, !PT ;  /* 0x0000ffff1c1c7812 */ /* 0x000fc400078ec0ff */
[----:B------:R-:W-:Y:S02]  /*443d0*/  LOP3.LUT R32, R32, 0xffff, RZ, 0xc0, !PT ;  /* 0x0000ffff20207812 */ /* 0x000fe400078ec0ff */
[----:B------:R-:W-:Y:S02]  /*443e0*/  LOP3.LUT R24, R24, 0xffff, RZ, 0xc0, !PT ;  /* 0x0000ffff18187812 */ /* 0x000fe400078ec0ff */
[----:B0-----:R-:W-:Y:S02]  /*443f0*/  SHF.R.U32.HI R20, RZ, 0x8, R221 ;  /* 0x00000008ff147819 */ /* 0x001fe400000116dd */
[----:B------:R-:W-:Y:S02]  /*44400*/  PRMT R36, R221, 0x3340, R78 ;  /* 0x00003340dd247816 */ /* 0x000fe4000000004e */
[----:B------:R-:W-:Y:S02]  /*44410*/  LOP3.LUT R20, R20, 0xffff, RZ, 0xc0, !PT ;  /* 0x0000ffff14147812 */ /* 0x000fe400078ec0ff */
[----:B------:R-:W-:-:S02]  /*44420*/  PRMT R28, R28, 0x3340, R32 ;  /* 0x000033401c1c7816 */ /* 0x000fc40000000020 */
[----:B------:R-:W-:Y:S01]  /*44430*/  PRMT R20, R20, 0x3340, R24 ;  /* 0x0000334014147816 */ /* 0x000fe20000000018 */
[----:B------:R-:W-:Y:S04]  /*44440*/  STL [R1+0x1154], R36 ;  /* 0x0011542401007387 */ /* 0x000fe80000100800 */
[----:B------:R0:W-:Y:S04]  /*44450*/  STL [R1+0xf68], R28 ;  /* 0x000f681c01007387 */ /* 0x0001e80000100800 */
[----:B------:R4:W-:Y:S01]  /*44460*/  STL [R1+0xf6c], R20 ;  /* 0x000f6c1401007387 */ /* 0x0009e20000100800 */
[----:B0-----:R-:W-:-:S02]  /*44470*/  LOP3.LUT R28, R18, 0xffff, RZ, 0xc0, !PT ;  /* 0x0000ffff121c7812 */ /* 0x001fc400078ec0ff */
[----:B------:R-:W-:Y:S02]  /*44480*/  LOP3.LUT R19, R19, 0xffff, RZ, 0xc0, !PT ;  /* 0x0000ffff13137812 */ /* 0x000fe400078ec0ff */
[----:B----4-:R-:W-:-:S04]  /*44490*/  LOP3.LUT R20, R51, 0xffff, RZ, 0xc0, !PT ;  /* 0x0000ffff33147812 */ /* 0x010fc800078ec0ff */
[----:B------:R-:W-:Y:S02]  /*444a0*/  SHF.R.U32.HI R32, RZ, 0x8, R20 ;  /* 0x00000008ff207819 */ /* 0x000fe40000011614 */
[--C-:B------:R-:W-:Y:S02]  /*444b0*/  PRMT R20, R20, 0x3340, R28.reuse ;  /* 0x0000334014147816 */ /* 0x100fe4000000001c */
[----:B--2---:R-:W-:Y:S02]  /*444c0*/  LOP3.LUT R24, R49, 0xffff, RZ, 0xc0, !PT ;  /* 0x0000ffff31187812 */ /* 0x004fe400078ec0ff */
[----:B------:R-:W-:Y:S01]  /*444d0*/  SHF.R.U32.HI R28, RZ, 0x8, R28 ;  /* 0x00000008ff1c7819 */ /* 0x000fe2000001161c */
[----:B------:R0:W-:Y:S01]  /*444e0*/  STL [R1+0x10d8], R20 ;  /* 0x0010d81401007387 */ /* 0x0001e20000100800 */
[----:B------:R-:W-:Y:S02]  /*444f0*/  PRMT R36, R24, 0x3340, R19 ;  /* 0x0000334018247816 */ /* 0x000fe40000000013 */
[----:B------:R-:W-:-:S02]  /*44500*/  LOP3.LUT R28, R28, 0xffff, RZ, 0xc0, !PT ;  /* 0x0000ffff1c1c7812 */ /* 0x000fc400078ec0ff */
[----:B0-----:R-:W-:Y:S02]  /*44510*/  SHF.R.U32.HI R20, RZ, 0x8, R19 ;  /* 0x00000008ff147819 */ /* 0x001fe40000011613 */
[----:B------:R-:W-:Y:S02]  /*44520*/  SHF.R.U32.HI R19, RZ, 0x8, R24 ;  /* 0x00000008ff137819 */ /* 0x000fe40000011618 */
[----:B------:R-:W-:-:S04]  /*44530*/  LOP3.LUT R24, R32, 0xffff, RZ, 0xc0, !PT ;  /* 0x0000ffff20187812 */ /* 0x000fc800078ec0ff */
[----:B------:R-:W-:Y:S01]  /*44540*/  PRMT R24, R24, 0x3340, R28 ;  /* 0x0000334018187816 */ /* 0x000fe2000000001c */
[----:B------:R-:W-:Y:S04]  /*44550*/  STL [R1+0x10e0], R36 ;  /* 0x0010e02401007387 */ /* 0x000fe80000100800 */
[----:B------:R0:W-:Y:S04]  /*44560*/  STL [R1+0xee8], R24 ;  /* 0x000ee81801007387 */ /* 0x0001e80000100800 */
[----:B------:R-:W2:Y:S01]  /*44570*/  LDL.LU R49, [R1+0x49c] ;  /* 0x00049c0001317983 */ /* 0x000ea20000300800 */
[----:B------:R-:W-:-:S02]  /*44580*/  LOP3.LUT R19, R19, 0xffff, RZ, 0xc0, !PT ;  /* 0x0000ffff13137812 */ /* 0x000fc400078ec0ff */
[----:B------:R-:W-:Y:S02]  /*44590*/  LOP3.LUT R20, R20, 0xffff, RZ, 0xc0, !PT ;  /* 0x0000ffff14147812 */ /* 0x000fe400078ec0ff */
[----:B------:R-:W-:Y:S02]  /*445a0*/  LOP3.LUT R233, R233, 0xffff, RZ, 0xc0, !PT ;  /* 0x0000ffffe9e97812 */ /* 0x000fe400078ec0ff */
[----:B------:R-:W-:Y:S02]  /*445b0*/  PRMT R19, R19, 0x3340, R20 ;  /* 0x0000334013137816 */ /* 0x000fe40000000014 */
[----:B------:R-:W-:-:S03]  /*445c0*/  LOP3.LUT R44, R44, 0xffff, RZ, 0xc0, !PT ;  /* 0x0000ffff2c2c7812 */ /* 0x000fc600078ec0ff */
[----:B------:R1:W-:Y:S01]  /*445d0*/  STL [R1+0xeec], R19 ;  /* 0x000eec1301007387 */ /* 0x0003e20000100800 */
[----:B------:R-:W-:Y:S02]  /*445e0*/  LOP3.LUT R231, R231, 0xffff, RZ, 0xc0, !PT ;  /* 0x0000ffffe7e77812 */ /* 0x000fe400078ec0ff */
[----:B------:R-:W-:Y:S02]  /*445f0*/  LOP3.LUT R20, R46, 0xffff, RZ, 0xc0, !PT ;  /* 0x0000ffff2e147812 */ /* 0x000fe400078ec0ff */
[----:B0-----:R-:W-:Y:S02]  /*44600*/  SHF.R.U32.HI R24, RZ, 0x8, R233 ;  /* 0x00000008ff187819 */ /* 0x001fe400000116e9 */
[--C-:B-1----:R-:W-:Y:S02]  /*44610*/  PRMT R19, R233, 0x3340, R44.reuse ;  /* 0x00003340e9137816 */ /* 0x102fe4000000002c */
[----:B------:R-:W-:Y:S02]  /*44620*/  SHF.R.U32.HI R28, RZ, 0x8, R44 ;  /* 0x00000008ff1c7819 */ /* 0x000fe4000001162c */
[--C-:B------:R-:W-:Y:S01]  /*44630*/  PRMT R32, R231, 0x3340, R20.reuse ;  /* 0x00003340e7207816 */ /* 0x100fe20000000014 */
[----:B------:R0:W-:Y:S01]  /*44640*/  STL [R1+0x10cc], R19 ;  /* 0x0010cc1301007387 */ /* 0x0001e20000100800 */
[----:B------:R-:W-:-:S02]  /*44650*/  SHF.R.U32.HI R20, RZ, 0x8, R20 ;  /* 0x00000008ff147819 */ /* 0x000fc40000011614 */
[----:B------:R-:W-:Y:S02]  /*44660*/  LOP3.LUT R24, R24, 0xffff, RZ, 0xc0, !PT ;  /* 0x0000ffff18187812 */ /* 0x000fe400078ec0ff */
[----:B------:R-:W-:Y:S02]  /*44670*/  LOP3.LUT R28, R28, 0xffff, RZ, 0xc0, !PT ;  /* 0x0000ffff1c1c7812 */ /* 0x000fe400078ec0ff */
[----:B0-----:R-:W-:Y:S02]  /*44680*/  SHF.R.U32.HI R19, RZ, 0x8, R231 ;  /* 0x00000008ff137819 */ /* 0x001fe400000116e7 */
[----:B------:R-:W-:Y:S02]  /*44690*/  LOP3.LUT R20, R20, 0xffff, RZ, 0xc0, !PT ;  /* 0x0000ffff14147812 */ /* 0x000fe400078ec0ff */
[----:B------:R-:W-:Y:S02]  /*446a0*/  LOP3.LUT R19, R19, 0xffff, RZ, 0xc0, !PT ;  /* 0x0000ffff13137812 */ /* 0x000fe400078ec0ff */
[----:B------:R-:W-:-:S02]  /*446b0*/  PRMT R24, R24, 0x3340, R28 ;  /* 0x0000334018187816 */ /* 0x000fc4000000001c */
[----:B------:R-:W-:Y:S01]  /*446c0*/  PRMT R19, R19, 0x3340, R20 ;  /* 0x0000334013137816 */ /* 0x000fe20000000014 */
[----:B------:R-:W-:Y:S04]  /*446d0*/  STL [R1+0x10d0], R32 ;  /* 0x0010d02001007387 */ /* 0x000fe80000100800 */
[----:B------:R-:W-:Y:S04]  /*446e0*/  STL [R1+0xedc], R24 ;  /* 0x000edc1801007387 */ /* 0x000fe80000100800 */
[----:B------:R2:W-:Y:S02]  /*446f0*/  STL [R1+0xee0], R19 ;  /* 0x000ee01301007387 */ /* 0x0005e40000100800 */
[----:B--2---:R-:W-:-:S02]  /*44700*/  LOP3.LUT R19, R49, 0xffff, RZ, 0xc0, !PT ;  /* 0x0000ffff31137812 */ /* 0x004fc400078ec0ff */
[----:B------:R-:W2:Y:S01]  /*44710*/  LDL.LU R49, [R1+0x4a0] ;  /* 0x0004a00001317983 */ /* 0x000ea20000300800 */
[----:B------:R-:W-:Y:S02]  /*44720*/  LOP3.LUT R173, R173, 0xffff, RZ, 0xc0, !PT ;  /* 0x0000ffffadad7812 */ /* 0x000fe400078ec0ff */
[----:B------:R-:W-:Y:S02]  /*44730*/  SHF.R.U32.HI R24, RZ, 0x8, R19 ;  /* 0x00000008ff187819 */ /* 0x000fe40000011613 */
[--C-:B------:R-:W-:Y:S02]  /*44740*/  PRMT R19, R19, 0x3340, R173.reuse ;  /* 0x0000334013137816 */ /* 0x100fe400000000ad */
[----:B------:R-:W-:Y:S02]  /*44750*/  LOP3.LUT R20, R4, 0xffff, RZ, 0xc0, !PT ;  /* 0x0000ffff04147812 */ /* 0x000fe400078ec0ff */
[----:B------:R-:W-:Y:S01]  /*44760*/  LOP3.LUT R175, R175, 0xffff, RZ, 0xc0, !PT ;  /* 0x0000ffffafaf7812 */ /* 0x000fe200078ec0ff */
[----:B------:R-:W4:Y:S01]  /*44770*/  LDL.LU R4, [R1+0x195c] ;  /* 0x00195c0001047983 */ /* 0x000f220000300800 */
[----:B------:R-:W-:-:S02]  /*44780*/  SHF.R.U32.HI R28, RZ, 0x8, R173 ;  /* 0x00000008ff1c7819 */ /* 0x000fc400000116ad */
[--C-:B------:R-:W-:Y:S01]  /*44790*/  PRMT R32, R20, 0x3340, R175.reuse ;  /* 0x0000334014207816 */ /* 0x100fe200000000af */
[----:B------:R0:W-:Y:S01]  /*447a0*/  STL [R1+0x1148], R19 ;  /* 0x0011481301007387 */ /* 0x0001e20000100800 */
[----:B------:R-:W-:Y:S02]  /*447b0*/  LOP3.LUT R24, R24, 0xffff, RZ, 0xc0, !PT ;  /* 0x0000ffff18187812 */ /* 0x000fe400078ec0ff */
[----:B------:R-:W-:Y:S02]  /*447c0*/  LOP3.LUT R28, R28, 0xffff, RZ, 0xc0, !PT ;  /* 0x0000ffff1c1c7812 */ /* 0x000fe400078ec0ff */
[----:B0-----:R-:W-:Y:S02]  /*447d0*/  SHF.R.U32.HI R19, RZ, 0x8, R20 ;  /* 0x00000008ff137819 */ /* 0x001fe40000011614 */
[----:B------:R-:W-:Y:S02]  /*447e0*/  SHF.R.U32.HI R20, RZ, 0x8, R175 ;  /* 0x00000008ff147819 */ /* 0x000fe400000116af */
[----:B------:R-:W-:-:S02]  /*447f0*/  LOP3.LUT R19, R19, 0xffff, RZ, 0xc0, !PT ;  /* 0x0000ffff13137812 */ /* 0x000fc400078ec0ff */
[----:B------:R-:W-:Y:S02]  /*44800*/  LOP3.LUT R20, R20, 0xffff, RZ, 0xc0, !PT ;  /* 0x0000ffff14147812 */ /* 0x000fe400078ec0ff */
[----:B------:R-:W-:Y:S02]  /*44810*/  PRMT R24, R24, 0x3340, R28 ;  /* 0x0000334018187816 */ /* 0x000fe4000000001c */
[----:B------:R-:W-:Y:S01]  /*44820*/  PRMT R19, R19, 0x3340, R20 ;  /* 0x0000334013137816 */ /* 0x000fe20000000014 */
[----:B------:R-:W-:Y:S04]  /*44830*/  STL [R1+0x1144], R32 ;  /* 0x0011442001007387 */ /* 0x000fe80000100800 */
[----:B------:R-:W-:Y:S04]  /*44840*/  STL [R1+0xf60], R24 ;  /* 0x000f601801007387 */ /* 0x000fe80000100800 */
[----:B------:R0:W-:Y:S01]  /*44850*/  STL [R1+0xf64], R19 ;  /* 0x000f641301007387 */ /* 0x0001e20000100800 */
[----:B--2---:R-:W-:-:S03]  /*44860*/  LOP3.LUT R20, R49, 0xffff, RZ, 0xc0, !PT ;  /* 0x0000ffff31147812 */ /* 0x004fc600078ec0ff */
[----:B------:R-:W2:Y:S01]  /*44870*/  LDL.LU R49, [R1+0x630] ;  /* 0x0006300001317983 */ /* 0x000ea20000300800 */
[----:B------:R-:W-:Y:S02]  /*44880*/  LOP3.LUT R225, R225, 0xffff, RZ, 0xc0, !PT ;  /* 0x0000ffffe1e17812 */ /* 0x000fe400078ec0ff */
[----:B------:R-:W-:Y:S02]  /*44890*/  LOP3.LUT R72, R72, 0xffff, RZ, 0xc0, !PT ;  /* 0x0000ffff48487812 */ /* 0x000fe400078ec0ff */
[----:B------:R-:W-:Y:S02]  /*448a0*/  LOP3.LUT R169, R169, 0xffff, RZ, 0xc0, !PT ;  /* 0x0000ffffa9a97812 */ /* 0x000fe400078ec0ff */
[--C-:B0-----:R-:W-:Y:S02]  /*448b0*/  PRMT R19, R225, 0x3340, R72.reuse ;  /* 0x00003340e1137816 */ /* 0x101fe40000000048 */
[----:B------:R-:W-:Y:S02]  /*448c0*/  SHF.R.U32.HI R24, RZ, 0x8, R225 ;  /* 0x00000008ff187819 */ /* 0x000fe400000116e1 */
[----:B------:R-:W-:Y:S01]  /*448d0*/  SHF.R.U32.HI R28, RZ, 0x8, R72 ;  /* 0x00000008ff1c7819 */ /* 0x000fe20000011648 */
[----:B------:R0:W-:Y:S01]  /*448e0*/  STL [R1+0x1134], R19 ;  /* 0x0011341301007387 */ /* 0x0001e20000100800 */
[----:B------:R-:W-:-:S02]  /*448f0*/  PRMT R32, R20, 0x3340, R169 ;  /* 0x0000334014207816 */ /* 0x000fc400000000a9 */
[----:B------:R-:W-:Y:S02]  /*44900*/  LOP3.LUT R24, R24, 0xffff, RZ, 0xc0, !PT ;  /* 0x0000ffff18187812 */ /* 0x000fe400078ec0ff */
[----:B------:R-:W-:Y:S02]  /*44910*/  LOP3.LUT R28, R28, 0xffff, RZ, 0xc0, !PT ;  /* 0x0000ffff1c1c7812 */ /* 0x000fe400078ec0ff */
[----:B0-----:R-:W-:Y:S02]  /*44920*/  SHF.R.U32.HI R19, RZ, 0x8, R20 ;  /* 0x00000008ff137819 */ /* 0x001fe40000011614 */
[----:B------:R-:W-:Y:S02]  /*44930*/  SHF.R.U32.HI R20, RZ, 0x8, R169 ;  /* 0x00000008ff147819 */ /* 0x000fe400000116a9 */
[----:B------:R-:W-:Y:S02]  /*44940*/  LOP3.LUT R19, R19, 0xffff, RZ, 0xc0, !PT ;  /* 0x0000ffff13137812 */ /* 0x000fe400078ec0ff */
[----:B------:R-:W-:-:S02]  /*44950*/  LOP3.LUT R20, R20, 0xffff, RZ, 0xc0, !PT ;  /* 0x0000ffff14147812 */ /* 0x000fc400078ec0ff */
[----:B------:R-:W-:Y:S02]  /*44960*/  PRMT R24, R24, 0x3340, R28 ;  /* 0x0000334018187816 */ /* 0x000fe4000000001c */
[----:B------:R-:W-:Y:S01]  /*44970*/  PRMT R19, R19, 0x3340, R20 ;  /* 0x0000334013137816 */ /* 0x000fe20000000014 */
[----:B------:R-:W-:Y:S04]  /*44980*/  STL [R1+0x1130], R32 ;  /* 0x0011302001007387 */ /* 0x000fe80000100800 */
[----:B------:R-:W-:Y:S04]  /*44990*/  STL [R1+0xf54], R24 ;  /* 0x000f541801007387 */ /* 0x000fe80000100800 */
[----:B------:R3:W-:Y:S02]  /*449a0*/  STL [R1+0xf5c], R19 ;  /* 0x000f5c1301007387 */ /* 0x0007e40000100800 */
[----:B---3--:R-:W-:-:S02]  /*449b0*/  LOP3.LUT R19, R17, 0xffff, RZ, 0xc0, !PT ;  /* 0x0000ffff11137812 */ /* 0x008fc400078ec0ff */
[----:B--2---:R-:W-:Y:S02]  /*449c0*/  LOP3.LUT R20, R49, 0xffff, RZ, 0xc0, !PT ;  /* 0x0000ffff31147812 */ /* 0x004fe400078ec0ff */
[----:B------:R-:W2:Y:S04]  /*449d0*/  LDL.LU R49, [R1+0x634] ;  /* 0x0006340001317983 */ /* 0x000ea80000300800 */
[----:B------:R-:W3:Y:S01]  /*449e0*/  LDL.LU R17, [R1+0x1958] ;  /* 0x0019580001117983 */ /* 0x000ee20000300800 */
[----:B------:R-:W-:Y:S02]  /*449f0*/  LOP3.LUT R171, R171, 0xffff, RZ, 0xc0, !PT ;  /* 0x0000ffffabab7812 */ /* 0x000fe400078ec0ff */
[----:B------:R-:W-:Y:S02]  /*44a00*/  SHF.R.U32.HI R24, RZ, 0x8, R19 ;  /* 0x00000008ff187819 */ /* 0x000fe40000011613 */
[----:B------:R-:W-:-:S02]  /*44a10*/  PRMT R19, R19, 0x3340, R171 ;  /* 0x0000334013137816 */ /* 0x000fc400000000ab */
[----:B------:R-:W-:Y:S02]  /*44a20*/  LOP3.LUT R21, R21, 0xffff, RZ, 0xc0, !PT ;  /* 0x0000ffff15157812 */ /* 0x000fe400078ec0ff */
[----:B------:R-:W-:Y:S01]  /*44a30*/  SHF.R.U32.HI R28, RZ, 0x8, R171 ;  /* 0x00000008ff1c7819 */ /* 0x000fe200000116ab */
[----:B------:R0:W-:Y:S01]  /*44a40*/  STL [R1+0x1124], R19 ;  /* 0x0011241301007387 */ /* 0x0001e20000100800 */
[----:B------:R-:W-:Y:S02]  /*44a50*/  PRMT R32, R20, 0x3340, R21 ;  /* 0x0000334014207816 */ /* 0x000fe40000000015 */
[----:B------:R-:W-:Y:S02]  /*44a60*/  LOP3.LUT R24, R24, 0xffff, RZ, 0xc0, !PT ;  /* 0x0000ffff18187812 */ /* 0x000fe400078ec0ff */
[----:B------:R-:W-:Y:S02]  /*44a70*/  LOP3.LUT R28, R28, 0xffff, RZ, 0xc0, !PT ;  /* 0x0000ffff1c1c7812 */ /* 0x000fe400078ec0ff */
[----:B0-----:R-:W-:-:S02]  /*44a80*/  SHF.R.U32.HI R19, RZ, 0x8, R20 ;  /* 0x00000008ff137819 */ /* 0x001fc40000011614 */
[----:B------:R-:W-:Y:S02]  /*44a90*/  SHF.R.U32.HI R20, RZ, 0x8, R21 ;  /* 0x00000008ff147819 */ /* 0x000fe40000011615 */
[----:B------:R-:W-:Y:S02]  /*44aa0*/  LOP3.LUT R19, R19, 0xffff, RZ, 0xc0, !PT ;  /* 0x0000ffff13137812 */ /* 0x000fe400078ec0ff */
[----:B------:R-:W-:Y:S02]  /*44ab0*/  LOP3.LUT R20, R20, 0xffff, RZ, 0xc0, !PT ;  /* 0x0000ffff14147812 */ /* 0x000fe400078ec0ff */
[----:B------:R-:W-:Y:S02]  /*44ac0*/  PRMT R24, R24, 0x3340, R28 ;  /* 0x0000334018187816 */ /* 0x000fe4000000001c */
[----:B------:R-:W-:Y:S01]  /*44ad0*/  PRMT R19, R19, 0x3340, R20 ;  /* 0x0000334013137816 */ /* 0x000fe20000000014 */
[----:B------:R-:W-:Y:S04]  /*44ae0*/  STL [R1+0x10bc], R32 ;  /* 0x0010bc2001007387 */ /* 0x000fe80000100800 */
[----:B------:R0:W-:Y:S04]  /*44af0*/  STL [R1+0xf50], R24 ;  /* 0x000f501801007387 */ /* 0x0001e80000100800 */
[----:B------:R2:W-:Y:S01]  /*44b00*/  STL [R1+0xec4], R19 ;  /* 0x000ec41301007387 */ /* 0x0005e20000100800 */
[----:B0-----:R-:W-:-:S02]  /*44b10*/  LOP3.LUT R24, R23, 0xffff, RZ, 0xc0, !PT ;  /* 0x0000ffff17187812 */ /* 0x001fc400078ec0ff */
[----:B------:R-:W-:Y:S02]  /*44b20*/  LOP3.LUT R20, R14, 0xffff, RZ, 0xc0, !PT ;  /* 0x0000ffff0e147812 */ /* 0x000fe400078ec0ff */
[----:B------:R-:W-:Y:S01]  /*44b30*/  LOP3.LUT R48, R48, 0xffff, RZ, 0xc0, !PT ;  /* 0x0000ffff30307812 */ /* 0x000fe200078ec0ff */
[----:B------:R-:W4:Y:S03]  /*44b40*/  LDL.LU R14, [R1+0x1954] ;  /* 0x00195400010e7983 */ /* 0x000f260000300800 */
[----:B------:R-:W-:Y:S02]  /*44b50*/  PRMT R28, R20, 0x3340, R48 ;  /* 0x00003340141c7816 */ /* 0x000fe40000000030 */
[----:B------:R-:W-:Y:S02]  /*44b60*/  LOP3.LUT R50, R50, 0xffff, RZ, 0xc0, !PT ;  /* 0x0000ffff32327812 */ /* 0x000fe400078ec0ff */
[----:B------:R-:W-:-:S02]  /*44b70*/  LOP3.LUT R229, R229, 0xffff, RZ, 0xc0, !PT ;  /* 0x0000ffffe5e57812 */ /* 0x000fc400078ec0ff */
[----:B------:R-:W-:Y:S01]  /*44b80*/  LOP3.LUT R68, R68, 0xffff, RZ, 0xc0, !PT ;  /* 0x0000ffff44447812 */ /* 0x000fe200078ec0ff */
[----:B------:R-:W-:Y:S01]  /*44b90*/  IMAD R22, R0, UR4, RZ ;  /* 0x0000000400167c24 */ /* 0x000fe2000f8e02ff */
[----:B------:R-:W-:-:S03]  /*44ba0*/  ULDC UR4, c[0x0][0x248] ;  /* 0x0000920000047ab9 */ /* 0x000fc60000000800 */
[----:B------:R-:W-:Y:S01]  /*44bb0*/  VIADD R26, R22, UR4 ;  /* 0x00000004161a7c36 */ /* 0x000fe20008000000 */
        /* <DEDUP_REMOVED lines=24> */
[----:B------:R-:W-:Y:S01]  /*44d40*/  ULDC UR7, c[0x0][0x248] ;  /* 0x0000920000077ab9 */ /* 0x000fe20000000800 */
[----:B--2---:R-:W-:-:S04]  /*44d50*/  LOP3.LUT R19, R49, 0xffff, RZ, 0xc0, !PT ;  /* 0x0000ffff31137812 */ /* 0x004fc800078ec0ff */
[----:B------:R-:W-:Y:S02]  /*44d60*/  SHF.R.U32.HI R23, RZ, 0x8, R19 ;  /* 0x00000008ff177819 */ /* 0x000fe40000011613 */
[--C-:B------:R-:W-:Y:S02]  /*44d70*/  PRMT R19, R19, 0x3340, R24.reuse ;  /* 0x0000334013137816 */ /* 0x100fe40000000018 */
[----:B------:R-:W-:-:S03]  /*44d80*/  SHF.R.U32.HI R24, RZ, 0x8, R24 ;  /* 0x00000008ff187819 */ /* 0x000fc60000011618 */
[----:B------:R0:W-:Y:S01]  /*44d90*/  STL [R1+0x10b4], R19 ;  /* 0x0010b41301007387 */ /* 0x0001e20000100800 */
        /* <DEDUP_REMOVED lines=11> */
[----:B0-----:R-:W-:-:S02]  /*44e50*/  LOP3.LUT R19, R13, 0xffff, RZ, 0xc0, !PT ;  /* 0x0000ffff0d137812 */ /* 0x001fc400078ec0ff */
[----:B------:R-:W2:Y:S02]  /*44e60*/  LDL.LU R13, [R1+0x1950] ;  /* 0x00195000010d7983 */ /* 0x000ea40000300800 */
[----:B------:R-:W-:Y:S02]  /*44e70*/  SHF.R.U32.HI R23, RZ, 0x8, R19 ;  /* 0x00000008ff177819 */ /* 0x000fe40000011613 */
[--C-:B------:R-:W-:Y:S02]  /*44e80*/  PRMT R19, R19, 0x3340, R50.reuse ;  /* 0x0000334013137816 */ /* 0x100fe40000000032 */
        /* <DEDUP_REMOVED lines=12> */
[----:B------:R-:W-:Y:S04]  /*44f50*/  STL [R1+0xeb0], R23 ;  /* 0x000eb01701007387 */ /* 0x000fe80000100800 */
[----:B------:R3:W-:Y:S02]  /*44f60*/  STL [R1+0xf3c], R19 ;  /* 0x000f3c1301007387 */ /* 0x0007e40000100800 */
[----:B---3--:R-:W-:-:S02]  /*44f70*/  LOP3.LUT R19, R17, 0xffff, RZ, 0xc0, !PT ;  /* 0x0000ffff11137812 */ /* 0x008fc400078ec0ff */
[----:B------:R-:W3:Y:S04]  /*44f80*/  LDL.LU R17, [R1+0x194c] ;  /* 0x00194c0001117983 */ /* 0x000ee80000300800 */
[----:B------:R-:W4:Y:S04]  /*44f90*/  LDL.LU R53, [R1+0x640] ;  /* 0x0006400001357983 */ /* 0x000f280000300800 */
[----:B------:R-:W2:Y:S01]  /*44fa0*/  LDL.LU R51, [R1+0x63c] ;  /* 0x00063c0001337983 */ /* 0x000ea20000300800 */
        /* <DEDUP_REMOVED lines=61> */
[----:B------:R-:W-:Y:S01]  /*45380*/  LOP3.LUT R227, R227, 0xffff, RZ, 0xc0, !PT ;  /* 0x0000ffffe3e37812 */ /* 0x000fe200078ec0ff */
[----:B------:R-:W-:Y:S02]  /*45390*/  ULDC UR6, c[0x0][0x248] ;  /* 0x0000920000067ab9 */ /* 0x000fe40000000800 */
[----:B------:R-:W-:Y:S01]  /*453a0*/  VIADD R173, R212, UR7 ;  /* 0x00000007d4ad7c36 */ /* 0x000fe20008000000 */
[----:B------:R-:W-:Y:S01]  /*453b0*/  LOP3.LUT R70, R70, 0xffff, RZ, 0xc0, !PT ;  /* 0x0000ffff46467812 */ /* 0x000fe200078ec0ff */
[----:B------:R-:W-:Y:S02]  /*453c0*/  ULDC UR7, c[0x0][0x248] ;  /* 0x0000920000077ab9 */ /* 0x000fe40000000800 */
[----:B------:R-:W-:Y:S01]  /*453d0*/  VIADD R175, R173, UR5 ;  /* 0x00000005adaf7c36 */ /* 0x000fe20008000000 */
[----:B------:R-:W-:-:S03]  /*453e0*/  ULDC UR5, c[0x0][0x248] ;  /* 0x0000920000057ab9 */ /* 0x000fc60000000800 */
[----:B------:R-:W-:Y:S01]  /*453f0*/  VIADD R211, R175, UR8 ;  /* 0x00000008afd37c36 */ /* 0x000fe20008000000 */
[----:B------:R-:W-:Y:S01]  /*45400*/  PRMT R23, R227, 0x3340, R70 ;  /* 0x00003340e3177816 */ /* 0x000fe20000000046 */
[----:B------:R-:W-:Y:S02]  /*45410*/  ULDC UR8, c[0x0][0x248] ;  /* 0x0000920000087ab9 */ /* 0x000fe40000000800 */
[----:B------:R-:W-:Y:S01]  /*45420*/  VIADD R215, R211, UR4 ;  /* 0x00000004d3d77c36 */ /* 0x000fe20008000000 */
[----:B------:R-:W-:-:S03]  /*45430*/  ULDC UR4, c[0x0][0x248] ;  /* 0x0000920000047ab9 */ /* 0x000fc60000000800 */
[----:B------:R-:W-:Y:S01]  /*45440*/  VIADD R208, R215, UR4 ;  /* 0x00000004d7d07c36 */ /* 0x000fe20008000000 */
[----:B------:R-:W-:-:S03]  /*45450*/  ULDC UR4, c[0x0][0x248] ;  /* 0x0000920000047ab9 */ /* 0x000fc60000000800 */
[----:B------:R-:W-:Y:S01]  /*45460*/  VIADD R209, R208, UR5 ;  /* 0x00000005d0d17c36 */ /* 0x000fe20008000000 */
[----:B------:R-:W-:Y:S01]  /*45470*/  LOP3.LUT R165, R165, 0xffff, RZ, 0xc0, !PT ;  /* 0x0000ffffa5a57812 */ /* 0x000fe200078ec0ff */
[----:B------:R0:W-:Y:S01]  /*45480*/  STL [R1+0x10dc], R23 ;  /* 0x0010dc1701007387 */ /* 0x0001e20000100800 */
[----:B------:R-:W-:Y:S01]  /*45490*/  SHF.R.U32.HI R49, RZ, 0x8, R227 ;  /* 0x00000008ff317819 */ /* 0x000fe200000116e3 */
[----:B------:R-:W-:Y:S01]  /*454a0*/  VIADD R213, R209, UR4 ;  /* 0x00000004d1d57c36 */ /* 0x000fe20008000000 */
[----:B------:R-:W-:Y:S01]  /*454b0*/  SHF.R.U32.HI R50, RZ, 0x8, R70 ;  /* 0x00000008ff327819 */ /* 0x000fe20000011646 */
[----:B------:R-:W-:Y:S01]  /*454c0*/  ULDC UR5, c[0x0][0x248] ;  /* 0x0000920000057ab9 */ /* 0x000fe20000000800 */
[----:B------:R-:W-:Y:S01]  /*454d0*/  SHF.R.U32.HI R48, RZ, 0x8, R165 ;  /* 0x00000008ff307819 */ /* 0x000fe200000116a5 */
[----:B------:R-:W-:Y:S01]  /*454e0*/  VIADD R221, R213, UR6 ;  /* 0x00000006d5dd7c36 */ /* 0x000fe20008000000 */
[----:B------:R-:W-:Y:S01]  /*454f0*/  LOP3.LUT R49, R49, 0xffff, RZ, 0xc0, !PT ;  /* 0x0000ffff31317812 */ /* 0x000fe200078ec0ff */
[----:B------:R-:W-:Y:S01]  /*45500*/  ULDC UR4, c[0x0][0x248] ;  /* 0x0000920000047ab9 */ /* 0x000fe20000000800 */
[----:B0-----:R-:W-:Y:S01]  /*45510*/  SHF.R.U32.HI R23, RZ, 0x8, R19 ;  /* 0x00000008ff177819 */ /* 0x001fe20000011613 */
[----:B------:R-:W-:Y:S01]  /*45520*/  VIADD R216, R221, UR7 ;  /* 0x00000007ddd87c36 */ /* 0x000fe20008000000 */
[----:B------:R-:W-:Y:S01]  /*45530*/  LOP3.LUT R50, R50, 0xffff, RZ, 0xc0, !PT ;  /* 0x0000ffff32327812 */ /* 0x000fe200078ec0ff */
[----:B------:R-:W-:Y:S01]  /*45540*/  ULDC UR6, c[0x0][0x248] ;  /* 0x0000920000067ab9 */ /* 0x000fe20000000800 */
[----:B------:R-:W-:Y:S01]  /*45550*/  LOP3.LUT R23, R23, 0xffff, RZ, 0xc0, !PT ;  /* 0x0000ffff17177812 */ /* 0x000fe200078ec0ff */
[----:B------:R-:W-:Y:S01]  /*45560*/  VIADD R224, R216, UR5 ;  /* 0x00000005d8e07c36 */ /* 0x000fe20008000000 */
[----:B------:R-:W-:Y:S01]  /*45570*/  LOP3.LUT R48, R48, 0xffff, RZ, 0xc0, !PT ;  /* 0x0000ffff30307812 */ /* 0x000fe200078ec0ff */
[----:B------:R-:W-:Y:S01]  /*45580*/  ULDC UR5, c[0x0][0x248] ;  /* 0x0000920000057ab9 */ /* 0x000fe20000000800 */
[----:B------:R-:W-:Y:S01]  /*45590*/  PRMT R55, R19, 0x3340, R165 ;  /* 0x0000334013377816 */ /* 0x000fe200000000a5 */
[----:B------:R-:W-:Y:S01]  /*455a0*/  ULDC UR7, c[0x0][0x248] ;  /* 0x0000920000077ab9 */ /* 0x000fe20000000800 */
[----:B------:R-:W-:Y:S01]  /*455b0*/  PRMT R49, R49, 0x3340, R50 ;  /* 0x0000334031317816 */ /* 0x000fe20000000032 */
[----:B------:R-:W-:Y:S01]  /*455c0*/  VIADD R223, R224, UR8 ;  /* 0x00000008e0df7c36 */ /* 0x000fe20008000000 */
[----:B------:R-:W-:Y:S01]  /*455d0*/  PRMT R23, R23, 0x3340, R48 ;  /* 0x0000334017177816 */ /* 0x000fe20000000030 */
[----:B------:R-:W-:Y:S01]  /*455e0*/  STL [R1+0x10c0], R55 ;  /* 0x0010c03701007387 */ /* 0x000fe20000100800 */
[----:B------:R-:W-:Y:S01]  /*455f0*/  LOP3.LUT R153, R153, 0xffff, RZ, 0xc0, !PT ;  /* 0x0000ffff99997812 */ /* 0x000fe200078ec0ff */
[----:B------:R-:W-:Y:S01]  /*45600*/  VIADD R225, R223, UR4 ;  /* 0x00000004dfe17c36 */ /* 0x000fe20008000000 */
[----:B------:R-:W-:Y:S01]  /*45610*/  ULDC UR4, c[0x0][0x248] ;  /* 0x0000920000047ab9 */ /* 0x000fe20000000800 */
[----:B------:R-:W-:Y:S01]  /*45620*/  STL [R1+0xf38], R49 ;  /* 0x000f383101007387 */ /* 0x000fe20000100800 */
[----:B------:R-:W-:Y:S01]  /*45630*/  LOP3.LUT R155, R155, 0xffff, RZ, 0xc0, !PT ;  /* 0x0000ffff9b9b7812 */ /* 0x000fe200078ec0ff */
[----:B------:R-:W-:-:S02]  /*45640*/  ULDC UR8, c[0x0][0x248] ;  /* 0x0000920000087ab9 */ /* 0x000fc40000000800 */
[----:B------:R2:W-:Y:S01]  /*45650*/  STL [R1+0xef8], R23 ;  /* 0x000ef81701007387 */ /* 0x0005e20000100800 */
[----:B------:R-:W-:Y:S01]  /*45660*/  VIADD R217, R225, UR4 ;  /* 0x00000004e1d97c36 */ /* 0x000fe20008000000 */
[----:B------:R-:W-:Y:S01]  /*45670*/  SHF.R.U32.HI R50, RZ, 0x8, R153 ;  /* 0x00000008ff327819 */ /* 0x000fe20000011699 */
[----:B------:R-:W-:Y:S02]  /*45680*/  ULDC UR4, c[0x0][0x248] ;  /* 0x0000920000047ab9 */ /* 0x000fe40000000800 */
[----:B------:R-:W-:Y:S01]  /*45690*/  VIADD R220, R217, UR5 ;  /* 0x00000005d9dc7c36 */ /* 0x000fe20008000000 */
[----:B------:R-:W-:Y:S01]  /*456a0*/  LOP3.LUT R50, R50, 0xffff, RZ, 0xc0, !PT ;  /* 0x0000ffff32327812 */ /* 0x000fe200078ec0ff */
[----:B------:R-:W-:Y:S02]  /*456b0*/  ULDC UR5, c[0x0][0x248] ;  /* 0x0000920000057ab9 */ /* 0x000fe40000000800 */
        /* <DEDUP_REMOVED lines=24> */
[----:B----4-:R-:W-:Y:S02]  /*45840*/  LOP3.LUT R48, R53, 0xffff, RZ, 0xc0, !PT ;  /* 0x0000ffff35307812 */ /* 0x010fe400078ec0ff */
[----:B--2---:R-:W-:Y:S02]  /*45850*/  LOP3.LUT R23, R51, 0xffff, RZ, 0xc0, !PT ;  /* 0x0000ffff33177812 */ /* 0x004fe400078ec0ff */
[----:B------:R-:W-:Y:S02]  /*45860*/  SHF.R.U32.HI R49, RZ, 0x8, R48 ;  /* 0x00000008ff317819 */ /* 0x000fe40000011630 */
[----:B------:R-:W-:Y:S02]  /*45870*/  PRMT R48, R48, 0x3340, R153 ;  /* 0x0000334030307816 */ /* 0x000fe40000000099 */
[----:B------:R-:W-:-:S02]  /*45880*/  SHF.R.U32.HI R51, RZ, 0x8, R23 ;  /* 0x00000008ff337819 */ /* 0x000fc40000011617 */
[----:B------:R-:W-:Y:S01]  /*45890*/  PRMT R23, R23, 0x3340, R155 ;  /* 0x0000334017177816 */ /* 0x000fe2000000009b */
[----:B------:R0:W-:Y:S01]  /*458a0*/  STL [R1+0x10a8], R48 ;  /* 0x0010a83001007387 */ /* 0x0001e20000100800 */
[----:B------:R-:W-:-:S03]  /*458b0*/  LOP3.LUT R49, R49, 0xffff, RZ, 0xc0, !PT ;  /* 0x0000ffff31317812 */ /* 0x000fc600078ec0ff */
[----:B------:R1:W-:Y:S01]  /*458c0*/  STL [R1+0x10a4], R23 ;  /* 0x0010a41701007387 */ /* 0x0003e20000100800 */
[----:B0-----:R-:W-:Y:S02]  /*458d0*/  SHF.R.U32.HI R48, RZ, 0x8, R155 ;  /* 0x00000008ff307819 */ /* 0x001fe4000001169b */
[----:B-1----:R-:W-:Y:S02]  /*458e0*/  LOP3.LUT R23, R51, 0xffff, RZ, 0xc0, !PT ;  /* 0x0000ffff33177812 */ /* 0x002fe400078ec0ff */
[----:B------:R-:W-:Y:S02]  /*458f0*/  LOP3.LUT R48, R48, 0xffff, RZ, 0xc0, !PT ;  /* 0x0000ffff30307812 */ /* 0x000fe400078ec0ff */
[----:B------:R-:W-:Y:S02]  /*45900*/  PRMT R49, R49, 0x3340, R50 ;  /* 0x0000334031317816 */ /* 0x000fe40000000032 */
[----:B------:R-:W-:Y:S02]  /*45910*/  PRMT R23, R23, 0x3340, R48 ;  /* 0x0000334017177816 */ /* 0x000fe40000000030 */
[----:B------:R-:W-:Y:S01]  /*45920*/  LOP3.LUT R48, R15, 0xffff, RZ, 0xc0, !PT ;  /* 0x0000ffff0f307812 */ /* 0x000fe200078ec0ff */
[----:B------:R-:W-:Y:S04]  /*45930*/  STL [R1+0xeb4], R49 ;  /* 0x000eb43101007387 */ /* 0x000fe80000100800 */
[----:B------:R0:W-:Y:S04]  /*45940*/  STL [R1+0xeb8], R23 ;  /* 0x000eb81701007387 */ /* 0x0001e80000100800 */
        /* <DEDUP_REMOVED lines=42> */
[----:B0-----:R-:W-:Y:S01]  /*45bf0*/  LOP3.LUT R23, R3, 0xffff, RZ, 0xc0, !PT ;  /* 0x0000ffff03177812 */ /* 0x001fe200078ec0ff */
[----:B------:R-:W-:Y:S01]  /*45c00*/  ULDC UR4, c[0x0][0x248] ;  /* 0x0000920000047ab9 */ /* 0x000fe20000000800 */
[----:B------:R-:W4:Y:S01]  /*45c10*/  LDL.LU R3, [R1+0x1944] ;  /* 0x0019440001037983 */ /* 0x000f220000300800 */
        /* <DEDUP_REMOVED lines=52> */
[----:B------:R-:W-:Y:S01]  /*45f60*/  SHF.R.U32.HI R49, RZ, 0x8, R48 ;  /* 0x00000008ff317819 */ /* 0x000fe20000011630 */
[----:B------:R-:W-:Y:S02]  /*45f70*/  ULDC UR7, c[0x0][0x248] ;  /* 0x0000920000077ab9 */ /* 0x000fe40000000800 */
[----:B------:R-:W-:Y:S01]  /*45f80*/  VIADD R133, R134, UR5 ;  /* 0x0000000586857c36 */ /* 0x000fe20008000000 */
[----:B------:R-:W-:Y:S01]  /*45f90*/  LOP3.LUT R54, R54, 0xffff, RZ, 0xc0, !PT ;  /* 0x0000ffff36367812 */ /* 0x000fe200078ec0ff */
[----:B------:R-:W-:-:S02]  /*45fa0*/  ULDC UR5, c[0x0][0x248] ;  /* 0x0000920000057ab9 */ /* 0x000fc40000000800 */
[----:B------:R-:W-:Y:S01]  /*45fb0*/  VIADD R132, R133, UR8 ;  /* 0x0000000885847c36 */ /* 0x000fe20008000000 */
[----:B------:R-:W-:Y:S01]  /*45fc0*/  PRMT R48, R48, 0x3340, R52 ;  /* 0x0000334030307816 */ /* 0x000fe20000000034 */
[----:B------:R-:W-:Y:S02]  /*45fd0*/  ULDC UR8, c[0x0][0x248] ;  /* 0x0000920000087ab9 */ /* 0x000fe40000000800 */
[----:B------:R-:W-:Y:S01]  /*45fe0*/  VIADD R131, R132, UR4 ;  /* 0x0000000484837c36 */ /* 0x000fe20008000000 */
[----:B------:R-:W-:Y:S01]  /*45ff0*/  ULDC UR4, c[0x0][0x248] ;  /* 0x0000920000047ab9 */ /* 0x000fe20000000800 */
[----:B------:R-:W-:Y:S02]  /*46000*/  SHF.R.U32.HI R51, RZ, 0x8, R23 ;  /* 0x00000008ff337819 */ /* 0x000fe40000011617 */
[----:B------:R-:W-:Y:S01]  /*46010*/  VIADD R130, R131, UR4 ;  /* 0x0000000483827c36 */ /* 0x000fe20008000000 */
[----:B------:R-:W-:Y:S01]  /*46020*/  PRMT R23, R23, 0x3340, R54 ;  /* 0x0000334017177816 */ /* 0x000fe20000000036 */
[----:B------:R0:W-:Y:S01]  /*46030*/  STL [R1+0x10a0], R48 ;  /* 0x0010a03001007387 */ /* 0x0001e20000100800 */
[----:B------:R-:W-:Y:S01]  /*46040*/  SHF.R.U32.HI R50, RZ, 0x8, R52 ;  /* 0x00000008ff327819 */ /* 0x000fe20000011634 */
[----:B------:R-:W-:Y:S01]  /*46050*/  VIADD R248, R130, UR5 ;  /* 0x0000000582f87c36 */ /* 0x000fe20008000000 */
[----:B------:R-:W-:Y:S01]  /*46060*/  ULDC UR4, c[0x0][0x248] ;  /* 0x0000920000047ab9 */ /* 0x000fe20000000800 */
[----:B------:R1:W-:Y:S01]  /*46070*/  STL [R1+0x1098], R23 ;  /* 0x0010981701007387 */ /* 0x0003e20000100800 */
[----:B------:R-:W-:Y:S01]  /*46080*/  LOP3.LUT R49, R49, 0xffff, RZ, 0xc0, !PT ;  /* 0x0000ffff31317812 */ /* 0x000fe200078ec0ff */
[----:B------:R-:W-:Y:S01]  /*46090*/  VIADD R244, R248, UR4 ;  /* 0x00000004f8f47c36 */ /* 0x000fe20008000000 */
[----:B------:R-:W-:Y:S01]  /*460a0*/  LOP3.LUT R50, R50, 0xffff, RZ, 0xc0, !PT ;  /* 0x0000ffff32327812 */ /* 0x000fe200078ec0ff */
[----:B------:R-:W-:Y:S01]  /*460b0*/  ULDC UR5, c[0x0][0x248] ;  /* 0x0000920000057ab9 */ /* 0x000fe20000000800 */
[----:B------:R-:W-:-:S02]  /*460c0*/  LOP3.LUT R167, R167, 0xffff, RZ, 0xc0, !PT ;  /* 0x0000ffffa7a77812 */ /* 0x000fc400078ec0ff */
[----:B0-----:R-:W-:Y:S02]  /*460d0*/  SHF.R.U32.HI R48, RZ, 0x8, R54 ;  /* 0x00000008ff307819 */ /* 0x001fe40000011636 */
[----:B-1----:R-:W-:Y:S01]  /*460e0*/  LOP3.LUT R23, R51, 0xffff, RZ, 0xc0, !PT ;  /* 0x0000ffff33177812 */ /* 0x002fe200078ec0ff */
[----:B------:R-:W-:Y:S01]  /*460f0*/  ULDC UR4, c[0x0][0x248] ;  /* 0x0000920000047ab9 */ /* 0x000fe20000000800 */
[----:B------:R-:W-:Y:S01]  /*46100*/  LOP3.LUT R48, R48, 0xffff, RZ, 0xc0, !PT ;  /* 0x0000ffff30307812 */ /* 0x000fe200078ec0ff */
[----:B------:R-:W-:Y:S01]  /*46110*/  VIADD R129, R244, UR6 ;  /* 0x00000006f4817c36 */ /* 0x000fe20008000000 */
[----:B------:R-:W-:Y:S01]  /*46120*/  PRMT R49, R49, 0x3340, R50 ;  /* 0x0000334031317816 */ /* 0x000fe20000000032 */
[----:B------:R-:W-:Y:S01]  /*46130*/  ULDC UR6, c[0x0][0x248] ;  /* 0x0000920000067ab9 */ /* 0x000fe20000000800 */
[----:B------:R-:W-:Y:S01]  /*46140*/  PRMT R23, R23, 0x3340, R48 ;  /* 0x0000334017177816 */ /* 0x000fe20000000030 */
[----:B------:R-:W-:Y:S01]  /*46150*/  VIADD R128, R129, UR7 ;  /* 0x0000000781807c36 */ /* 0x000fe20008000000 */
[----:B------:R-:W-:Y:S01]  /*46160*/  LOP3.LUT R48, R4, 0xffff, RZ, 0xc0, !PT ;  /* 0x0000ffff04307812 */ /* 0x000fe200078ec0ff */
[----:B------:R0:W-:Y:S01]  /*46170*/  STL [R1+0xea8], R49 ;  /* 0x000ea83101007387 */ /* 0x0001e20000100800 */
[----:B------:R-:W-:Y:S01]  /*46180*/  LOP3.LUT R64, R64, 0xffff, RZ, 0xc0, !PT ;  /* 0x0000ffff40407812 */ /* 0x000fe200078ec0ff */
[----:B------:R-:W-:Y:S01]  /*46190*/  VIADD R127, R128, UR5 ;  /* 0x00000005807f7c36 */ /* 0x000fe20008000000 */
[----:B------:R-:W-:Y:S01]  /*461a0*/  SHF.R.U32.HI R50, RZ, 0x8, R167 ;  /* 0x00000008ff327819 */ /* 0x000fe200000116a7 */
[----:B------:R1:W-:Y:S01]  /*461b0*/  STL [R1+0xeac], R23 ;  /* 0x000eac1701007387 */ /* 0x0003e20000100800 */
[----:B------:R-:W-:Y:S01]  /*461c0*/  ULDC UR5, c[0x0][0x248] ;  /* 0x0000920000057ab9 */ /* 0x000fe20000000800 */
[----:B------:R-:W-:Y:S01]  /*461d0*/  LOP3.LUT R161, R161, 0xffff, RZ, 0xc0, !PT ;  /* 0x0000ffffa1a17812 */ /* 0x000fe200078ec0ff */
[----:B------:R-:W-:Y:S01]  /*461e0*/  ULDC UR7, c[0x0][0x248] ;  /* 0x0000920000077ab9 */ /* 0x000fe20000000800 */
[----:B------:R-:W4:Y:S01]  /*461f0*/  LDL.LU R4, [R1+0x1940] ;  /* 0x0019400001047983 */ /* 0x000f220000300800 */
[----:B0-----:R-:W-:-:S02]  /*46200*/  SHF.R.U32.HI R49, RZ, 0x8, R48 ;  /* 0x00000008ff317819 */ /* 0x001fc40000011630 */
[----:B------:R-:W-:Y:S02]  /*46210*/  PRMT R48, R48, 0x3340, R167 ;  /* 0x0000334030307816 */ /* 0x000fe400000000a7 */
[----:B-1----:R-:W-:Y:S01]  /*46220*/  LOP3.LUT R23, R9, 0xffff, RZ, 0xc0, !PT ;  /* 0x0000ffff09177812 */ /* 0x002fe200078ec0ff */
[----:B------:R-:W-:Y:S01]  /*46230*/  VIADD R126, R127, UR8 ;  /* 0x000000087f7e7c36 */ /* 0x000fe20008000000 */
[----:B------:R-:W4:Y:S01]  /*46240*/  LDL.LU R9, [R1+0x193c] ;  /* 0x00193c0001097983 */ /* 0x000f220000300800 */
[----:B------:R-:W-:Y:S01]  /*46250*/  LOP3.LUT R49, R49, 0xffff, RZ, 0xc0, !PT ;  /* 0x0000ffff31317812 */ /* 0x000fe200078ec0ff */
[----:B------:R-:W-:Y:S01]  /*46260*/  ULDC UR8, c[0x0][0x248] ;  /* 0x0000920000087ab9 */ /* 0x000fe20000000800 */
[----:B------:R-:W-:Y:S01]  /*46270*/  SHF.R.U32.HI R51, RZ, 0x8, R23 ;  /* 0x00000008ff337819 */ /* 0x000fe20000011617 */
[----:B------:R0:W-:Y:S01]  /*46280*/  STL [R1+0x109c], R48 ;  /* 0x00109c3001007387 */ /* 0x0001e20000100800 */
[----:B------:R-:W-:Y:S01]  /*46290*/  PRMT R23, R23, 0x3340, R64 ;  /* 0x0000334017177816 */ /* 0x000fe20000000040 */
[----:B------:R-:W-:Y:S01]  /*462a0*/  VIADD R125, R126, UR4 ;  /* 0x000000047e7d7c36 */ /* 0x000fe20008000000 */
[----:B------:R-:W-:Y:S01]  /*462b0*/  LOP3.LUT R50, R50, 0xffff, RZ, 0xc0, !PT ;  /* 0x0000ffff32327812 */ /* 0x000fe200078ec0ff */
[----:B------:R-:W-:-:S02]  /*462c0*/  ULDC UR4, c[0x0][0x248] ;  /* 0x0000920000047ab9 */ /* 0x000fc40000000800 */
[----:B------:R1:W-:Y:S01]  /*462d0*/  STL [R1+0x1094], R23 ;  /* 0x0010941701007387 */ /* 0x0003e20000100800 */
[----:B0-----:R-:W-:Y:S01]  /*462e0*/  SHF.R.U32.HI R48, RZ, 0x8, R64 ;  /* 0x00000008ff307819 */ /* 0x001fe20000011640 */
[----:B------:R-:W-:Y:S01]  /*462f0*/  VIADD R124, R125, UR4 ;  /* 0x000000047d7c7c36 */ /* 0x000fe20008000000 */
[----:B------:R-:W-:Y:S01]  /*46300*/  PRMT R49, R49, 0x3340, R50 ;  /* 0x0000334031317816 */ /* 0x000fe20000000032 */
[----:B------:R-:W-:Y:S01]  /*46310*/  ULDC UR4, c[0x0][0x248] ;  /* 0x0000920000047ab9 */ /* 0x000fe20000000800 */
[----:B------:R-:W-:Y:S02]  /*46320*/  LOP3.LUT R48, R48, 0xffff, RZ, 0xc0, !PT ;  /* 0x0000ffff30307812 */ /* 0x000fe400078ec0ff */
[----:B-1----:R-:W-:Y:S01]  /*46330*/  LOP3.LUT R23, R51, 0xffff, RZ, 0xc0, !PT ;  /* 0x0000ffff33177812 */ /* 0x002fe200078ec0ff */
[----:B------:R-:W-:Y:S01]  /*46340*/  VIADD R123, R124, UR5 ;  /* 0x000000057c7b7c36 */ /* 0x000fe20008000000 */
[----:B------:R-:W-:Y:S01]  /*46350*/  STL [R1+0xed0], R49 ;  /* 0x000ed03101007387 */ /* 0x000fe20000100800 */
[----:B------:R-:W-:Y:S01]  /*46360*/  LOP3.LUT R163, R163, 0xffff, RZ, 0xc0, !PT ;  /* 0x0000ffffa3a37812 */ /* 0x000fe200078ec0ff */
[----:B------:R-:W-:Y:S01]  /*46370*/  ULDC UR5, c[0x0][0x248] ;  /* 0x0000920000057ab9 */ /* 0x000fe20000000800 */
[----:B------:R-:W-:Y:S01]  /*46380*/  PRMT R23, R23, 0x3340, R48 ;  /* 0x0000334017177816 */ /* 0x000fe20000000030 */
[----:B------:R-:W-:Y:S01]  /*46390*/  VIADD R122, R123, UR4 ;  /* 0x000000047b7a7c36 */ /* 0x000fe20008000000 */
[----:B------:R-:W-:Y:S01]  /*463a0*/  LOP3.LUT R48, R14, 0xffff, RZ, 0xc0, !PT ;  /* 0x0000ffff0e307812 */ /* 0x000fe200078ec0ff */
[----:B------:R-:W-:-:S02]  /*463b0*/  ULDC UR4, c[0x0][0x248] ;  /* 0x0000920000047ab9 */ /* 0x000fc40000000800 */
[----:B------:R0:W-:Y:S01]  /*463c0*/  STL [R1+0xed4], R23 ;  /* 0x000ed41701007387 */ /* 0x0001e20000100800 */
[----:B------:R-:W-:Y:S01]  /*463d0*/  VIADD R121, R122, UR6 ;  /* 0x000000067a797c36 */ /* 0x000fe20008000000 */
[----:B------:R-:W-:Y:S01]  /*463e0*/  SHF.R.U32.HI R50, RZ, 0x8, R161 ;  /* 0x00000008ff327819 */ /* 0x000fe200000116a1 */
[----:B------:R-:W-:Y:S01]  /*463f0*/  ULDC UR6, c[0x0][0x248] ;  /* 0x0000920000067ab9 */ /* 0x000fe20000000800 */
[----:B0-----:R-:W-:Y:S01]  /*46400*/  LOP3.LUT R23, R13, 0xffff, RZ, 0xc0, !PT ;  /* 0x0000ffff0d177812 */ /* 0x001fe200078ec0ff */
[----:B------:R-:W-:Y:S01]  /*46410*/  VIADD R120, R121, UR7 ;  /* 0x0000000779787c36 */ /* 0x000fe20008000000 */
[----:B------:R-:W4:Y:S01]  /*46420*/  LDL.LU R13, [R1+0x1938] ;  /* 0x00193800010d7983 */ /* 0x000f220000300800 */
[----:B------:R-:W-:Y:S01]  /*46430*/  PRMT R51, R48, 0x3340, R163 ;  /* 0x0000334030337816 */ /* 0x000fe200000000a3 */
[----:B------:R-:W-:Y:S01]  /*46440*/  ULDC UR7, c[0x0][0x248] ;  /* 0x0000920000077ab9 */ /* 0x000fe20000000800 */
[----:B------:R-:W-:Y:S01]  /*46450*/  SHF.R.U32.HI R49, RZ, 0x8, R23 ;  /* 0x00000008ff317819 */ /* 0x000fe20000011617 */
[----:B------:R-:W4:Y:S01]  /*46460*/  LDL.LU R14, [R1+0x1934] ;  /* 0x00193400010e7983 */ /* 0x000f220000300800 */
[----:B------:R-:W-:Y:S01]  /*46470*/  PRMT R23, R23, 0x3340, R161 ;  /* 0x0000334017177816 */ /* 0x000fe200000000a1 */
[----:B------:R-:W-:Y:S01]  /*46480*/  VIADD R119, R120, UR5 ;  /* 0x0000000578777c36 */ /* 0x000fe20008000000 */
[----:B------:R-:W-:Y:S01]  /*46490*/  LOP3.LUT R49, R49, 0xffff, RZ, 0xc0, !PT ;  /* 0x0000ffff31317812 */ /* 0x000fe200078ec0ff */
[----:B------:R-:W-:-:S02]  /*464a0*/  ULDC UR5, c[0x0][0x248] ;  /* 0x0000920000057ab9 */ /* 0x000fc40000000800 */
[----:B------:R0:W-:Y:S01]  /*464b0*/  STL [R1+0x1088], R23 ;  /* 0x0010881701007387 */ /* 0x0001e20000100800 */
[----:B------:R-:W-:Y:S01]  /*464c0*/  LOP3.LUT R50, R50, 0xffff, RZ, 0xc0, !PT ;  /* 0x0000ffff32327812 */ /* 0x000fe200078ec0ff */
[----:B------:R-:W-:Y:S01]  /*464d0*/  VIADD R118, R119, UR8 ;  /* 0x0000000877767c36 */ /* 0x000fe20008000000 */
[----:B------:R-:W-:Y:S02]  /*464e0*/  LOP3.LUT R157, R157, 0xffff, RZ, 0xc0, !PT ;  /* 0x0000ffff9d9d7812 */ /* 0x000fe400078ec0ff */
[----:B0-----:R-:W-:Y:S01]  /*464f0*/  SHF.R.U32.HI R23, RZ, 0x8, R48 ;  /* 0x00000008ff177819 */ /* 0x001fe20000011630 */
[----:B------:R-:W-:Y:S01]  /*46500*/  STL [R1+0x1084], R51 ;  /* 0x0010843301007387 */ /* 0x000fe20000100800 */
[----:B------:R-:W-:Y:S01]  /*46510*/  SHF.R.U32.HI R48, RZ, 0x8, R163 ;  /* 0x00000008ff307819 */ /* 0x000fe200000116a3 */
[----:B------:R-:W-:Y:S01]  /*46520*/  ULDC UR8, c[0x0][0x248] ;  /* 0x0000920000087ab9 */ /* 0x000fe20000000800 */
[----:B------:R-:W-:Y:S02]  /*46530*/  LOP3.LUT R23, R23, 0xffff, RZ, 0xc0, !PT ;  /* 0x0000ffff17177812 */ /* 0x000fe400078ec0ff */
[----:B------:R-:W-:Y:S01]  /*46540*/  LOP3.LUT R48, R48, 0xffff, RZ, 0xc0, !PT ;  /* 0x0000ffff30307812 */ /* 0x000fe200078ec0ff */
[----:B------:R-:W-:Y:S01]  /*46550*/  VIADD R117, R118, UR4 ;  /* 0x0000000476757c36 */ /* 0x000fe20008000000 */
[----:B------:R-:W-:Y:S01]  /*46560*/  PRMT R49, R49, 0x3340, R50 ;  /* 0x0000334031317816 */ /* 0x000fe20000000032 */
[----:B------:R-:W-:Y:S01]  /*46570*/  ULDC UR4, c[0x0][0x248] ;  /* 0x0000920000047ab9 */ /* 0x000fe20000000800 */
[----:B------:R-:W-:-:S02]  /*46580*/  PRMT R23, R23, 0x3340, R48 ;  /* 0x0000334017177816 */ /* 0x000fc40000000030 */
[----:B--2---:R-:W-:Y:S01]  /*46590*/  LOP3.LUT R48, R15, 0xffff, RZ, 0xc0, !PT ;  /* 0x0000ffff0f307812 */ /* 0x004fe200078ec0ff */
[----:B------:R0:W-:Y:S01]  /*465a0*/  STL [R1+0xec8], R49 ;  /* 0x000ec83101007387 */ /* 0x0001e20000100800 */
[----:B------:R-:W-:Y:S01]  /*465b0*/  VIADD R116, R117, UR4 ;  /* 0x0000000475747c36 */ /* 0x000fe20008000000 */
[----:B------:R-:W-:Y:S01]  /*465c0*/  LOP3.LUT R159, R159, 0xffff, RZ, 0xc0, !PT ;  /* 0x0000ffff9f9f7812 */ /* 0x000fe200078ec0ff */
[----:B------:R-:W-:Y:S01]  /*465d0*/  ULDC UR4, c[0x0][0x248] ;  /* 0x0000920000047ab9 */ /* 0x000fe20000000800 */
[----:B------:R3:W-:Y:S01]  /*465e0*/  STL [R1+0xecc], R23 ;  /* 0x000ecc1701007387 */ /* 0x0007e20000100800 */
[----:B------:R-:W-:Y:S01]  /*465f0*/  VIADD R115, R116, UR5 ;  /* 0x0000000574737c36 */ /* 0x000fe20008000000 */
[----:B------:R-:W-:Y:S01]  /*46600*/  SHF.R.U32.HI R50, RZ, 0x8, R157 ;  /* 0x00000008ff327819 */ /* 0x000fe2000001169d */
[----:B------:R-:W-:Y:S01]  /*46610*/  ULDC UR5, c[0x0][0x248] ;  /* 0x0000920000057ab9 */ /* 0x000fe20000000800 */
[----:B------:R-:W2:Y:S01]  /*46620*/  LDL.LU R15, [R1+0x1930] ;  /* 0x00193000010f7983 */ /* 0x000ea20000300800 */
[----:B0-----:R-:W-:-:S02]  /*46630*/  SHF.R.U32.HI R49, RZ, 0x8, R48 ;  /* 0x00000008ff317819 */ /* 0x001fc40000011630 */
[----:B------:R-:W-:Y:S02]  /*46640*/  PRMT R48, R48, 0x3340, R157 ;  /* 0x0000334030307816 */ /* 0x000fe4000000009d */
[----:B---3--:R-:W-:Y:S01]  /*46650*/  LOP3.LUT R23, R17, 0xffff, RZ, 0xc0, !PT ;  /* 0x0000ffff11177812 */ /* 0x008fe200078ec0ff */
[----:B------:R-:W-:Y:S01]  /*46660*/  VIADD R114, R115, UR4 ;  /* 0x0000000473727c36 */ /* 0x000fe20008000000 */
[----:B------:R-:W3:Y:S01]  /*46670*/  LDL.LU R17, [R1+0x192c] ;  /* 0x00192c0001117983 */ /* 0x000ee20000300800 */
        /* <DEDUP_REMOVED lines=16> */
[----:B------:R-:W-:Y:S01]  /*46780*/  LOP3.LUT R56, R56, 0xffff, RZ, 0xc0, !PT ;  /* 0x0000ffff38387812 */ /* 0x000fe200078ec0ff */
[----:B------:R-:W-:Y:S01]  /*46790*/  STL [R1+0xe90], R49 ;  /* 0x000e903101007387 */ /* 0x000fe20000100800 */
[----:B------:R-:W-:Y:S01]  /*467a0*/  PRMT R23, R23, 0x3340, R48 ;  /* 0x0000334017177816 */ /* 0x000fe20000000030 */
[----:B------:R-:W-:Y:S01]  /*467b0*/  ULDC UR5, c[0x0][0x248] ;  /* 0x0000920000057ab9 */ /* 0x000fe20000000800 */
[----:B------:R-:W-:Y:S01]  /*467c0*/  LOP3.LUT R48, R16, 0xffff, RZ, 0xc0, !PT ;  /* 0x0000ffff10307812 */ /* 0x000fe200078ec0ff */
[----:B------:R-:W-:Y:S01]  /*467d0*/  VIADD R110, R111, UR8 ;  /* 0x000000086f6e7c36 */ /* 0x000fe20008000000 */
[----:B------:R-:W-:Y:S01]  /*467e0*/  LOP3.LUT R58, R58, 0xffff, RZ, 0xc0, !PT ;  /* 0x0000ffff3a3a7812 */ /* 0x000fe200078ec0ff */
[----:B------:R0:W-:Y:S01]  /*467f0*/  STL [R1+0xe94], R23 ;  /* 0x000e941701007387 */ /* 0x0001e20000100800 */
[----:B------:R-:W-:Y:S01]  /*46800*/  SHF.R.U32.HI R167, RZ, 0x8, R48 ;  /* 0x00000008ffa77819 */ /* 0x000fe20000011630 */
[----:B------:R-:W-:Y:S01]  /*46810*/  ULDC UR8, c[0x0][0x248] ;  /* 0x0000920000087ab9 */ /* 0x000fe20000000800 */
[----:B------:R-:W-:Y:S01]  /*46820*/  PRMT R48, R48, 0x3340, R56 ;  /* 0x0000334030307816 */ /* 0x000fe20000000038 */
[----:B------:R-:W3:Y:S01]  /*46830*/  LDL.LU R16, [R1+0x1928] ;  /* 0x0019280001107983 */ /* 0x000ee20000300800 */
[----:B------:R-:W-:Y:S01]  /*46840*/  VIADD R109, R110, UR4 ;  /* 0x000000046e6d7c36 */ /* 0x000fe20008000000 */
[----:B------:R-:W-:Y:S01]  /*46850*/  ULDC UR4, c[0x0][0x248] ;  /* 0x0000920000047ab9 */ /* 0x000fe20000000800 */
[----:B0-----:R-:W-:-:S02]  /*46860*/  LOP3.LUT R23, R12, 0xffff, RZ, 0xc0, !PT ;  /* 0x0000ffff0c177812 */ /* 0x001fc400078ec0ff */
[----:B------:R-:W3:Y:S02]  /*46870*/  LDL.LU R12, [R1+0x1924] ;  /* 0x00192400010c7983 */ /* 0x000ee40000300800 */
[----:B------:R-:W-:Y:S02]  /*46880*/  SHF.R.U32.HI R50, RZ, 0x8, R23 ;  /* 0x00000008ff327819 */ /* 0x000fe40000011617 */
[----:B------:R-:W-:Y:S01]  /*46890*/  PRMT R23, R23, 0x3340, R58 ;  /* 0x0000334017177816 */ /* 0x000fe2000000003a */
[----:B------:R0:W-:Y:S01]  /*468a0*/  STL [R1+0x1060], R48 ;  /* 0x0010603001007387 */ /* 0x0001e20000100800 */
[----:B------:R-:W-:Y:S01]  /*468b0*/  VIADD R108, R109, UR4 ;  /* 0x000000046d6c7c36 */ /* 0x000fe20008000000 */
[----:B------:R-:W-:Y:S01]  /*468c0*/  F2FP.SATFINITE.E5M2.F32.PACK_AB_MERGE_C R27, R107, R106, RZ ;  /* 0x0000006a6b1b723e */ /* 0x000fe200048060ff */
[----:B------:R-:W-:Y:S01]  /*468d0*/  ULDC UR4, c[0x0][0x248] ;  /* 0x0000920000047ab9 */ /* 0x000fe20000000800 */
[----:B------:R1:W-:Y:S01]  /*468e0*/  STL [R1+0x1054], R23 ;  /* 0x0010541701007387 */ /* 0x0003e20000100800 */
[----:B------:R-:W-:-:S02]  /*468f0*/  SHF.R.U32.HI R49, RZ, 0x8, R56 ;  /* 0x00000008ff317819 */ /* 0x000fc40000011638 */
[----:B0-----:R-:W-:Y:S01]  /*46900*/  SHF.R.U32.HI R48, RZ, 0x8, R58 ;  /* 0x00000008ff307819 */ /* 0x001fe2000001163a */
[----:B------:R-:W-:Y:S01]  /*46910*/  VIADD R107, R108, UR5 ;  /* 0x000000056c6b7c36 */ /* 0x000fe20008000000 */
[----:B-1----:R-:W-:Y:S02]  /*46920*/  LOP3.LUT R23, R50, 0xffff, RZ, 0xc0, !PT ;  /* 0x0000ffff32177812 */ /* 0x002fe400078ec0ff */
[----:B------:R-:W-:Y:S01]  /*46930*/  LOP3.LUT R48, R48, 0xffff, RZ, 0xc0, !PT ;  /* 0x0000ffff30307812 */ /* 0x000fe200078ec0ff */
[----:B------:R-:W-:Y:S01]  /*46940*/  VIADD R106, R107, UR4 ;  /* 0x000000046b6a7c36 */ /* 0x000fe20008000000 */
[----:B------:R-:W-:Y:S01]  /*46950*/  LOP3.LUT R167, R167, 0xffff, RZ, 0xc0, !PT ;  /* 0x0000ffffa7a77812 */ /* 0x000fe200078ec0ff */
[----:B------:R-:W-:Y:S01]  /*46960*/  ULDC UR5, c[0x0][0x248] ;  /* 0x0000920000057ab9 */ /* 0x000fe20000000800 */
[----:B------:R-:W-:Y:S01]  /*46970*/  PRMT R23, R23, 0x3340, R48 ;  /* 0x0000334017177816 */ /* 0x000fe20000000030 */
[----:B------:R-:W-:Y:S01]  /*46980*/  ULDC UR4, c[0x0][0x248] ;  /* 0x0000920000047ab9 */ /* 0x000fe20000000800 */
[----:B------:R-:W-:-:S02]  /*46990*/  LOP3.LUT R49, R49, 0xffff, RZ, 0xc0, !PT ;  /* 0x0000ffff31317812 */ /* 0x000fc400078ec0ff */
[----:B------:R-:W-:Y:S02]  /*469a0*/  LOP3.LUT R48, R10, 0xffff, RZ, 0xc0, !PT ;  /* 0x0000ffff0a307812 */ /* 0x000fe400078ec0ff */
[----:B------:R-:W-:Y:S01]  /*469b0*/  LOP3.LUT R60, R60, 0xffff, RZ, 0xc0, !PT ;  /* 0x0000ffff3c3c7812 */ /* 0x000fe200078ec0ff */
[----:B------:R0:W-:Y:S01]  /*469c0*/  STL [R1+0xe8c], R23 ;  /* 0x000e8c1701007387 */ /* 0x0001e20000100800 */
[----:B------:R-:W-:Y:S01]  /*469d0*/  PRMT R167, R167, 0x3340, R49 ;  /* 0x00003340a7a77816 */ /* 0x000fe20000000031 */
[----:B------:R-:W-:Y:S01]  /*469e0*/  VIADD R105, R106, UR6 ;  /* 0x000000066a697c36 */ /* 0x000fe20008000000 */
[----:B------:R-:W-:Y:S01]  /*469f0*/  SHF.R.U32.HI R49, RZ, 0x8, R48 ;  /* 0x00000008ff317819 */ /* 0x000fe20000011630 */
[----:B------:R-:W3:Y:S01]  /*46a00*/  LDL.LU R10, [R1+0x1920] ;  /* 0x00192000010a7983 */ /* 0x000ee20000300800 */
[----:B------:R-:W-:Y:S01]  /*46a10*/  LOP3.LUT R62, R62, 0xffff, RZ, 0xc0, !PT ;  /* 0x0000ffff3e3e7812 */ /* 0x000fe200078ec0ff */
[----:B------:R-:W-:Y:S01]  /*46a20*/  ULDC UR6, c[0x0][0x248] ;  /* 0x0000920000067ab9 */ /* 0x000fe20000000800 */
[----:B------:R-:W-:-:S02]  /*46a30*/  PRMT R48, R48, 0x3340, R60 ;  /* 0x0000334030307816 */ /* 0x000fc4000000003c */
[----:B0-----:R-:W-:Y:S01]  /*46a40*/  LOP3.LUT R23, R11, 0xffff, RZ, 0xc0, !PT ;  /* 0x0000ffff0b177812 */ /* 0x001fe200078ec0ff */
[----:B------:R-:W-:Y:S01]  /*46a50*/  VIADD R104, R105, UR7 ;  /* 0x0000000769687c36 */ /* 0x000fe20008000000 */
[----:B------:R-:W3:Y:S01]  /*46a60*/  LDL.LU R11, [R1+0x191c] ;  /* 0x00191c00010b7983 */ /* 0x000ee20000300800 */
[----:B------:R-:W-:Y:S01]  /*46a70*/  SHF.R.U32.HI R50, RZ, 0x8, R60 ;  /* 0x00000008ff327819 */ /* 0x000fe2000001163c */
[----:B------:R-:W-:Y:S01]  /*46a80*/  ULDC UR7, c[0x0][0x248] ;  /* 0x0000920000077ab9 */ /* 0x000fe20000000800 */
[----:B------:R-:W-:Y:S01]  /*46a90*/  SHF.R.U32.HI R51, RZ, 0x8, R23 ;  /* 0x00000008ff337819 */ /* 0x000fe20000011617 */
[----:B------:R0:W-:Y:S01]  /*46aa0*/  STL [R1+0x1058], R48 ;  /* 0x0010583001007387 */ /* 0x0001e20000100800 */
[--C-:B------:R-:W-:Y:S01]  /*46ab0*/  PRMT R23, R23, 0x3340, R62.reuse ;  /* 0x0000334017177816 */ /* 0x100fe2000000003e */
[----:B------:R-:W-:Y:S01]  /*46ac0*/  VIADD R103, R104, UR5 ;  /* 0x0000000568677c36 */ /* 0x000fe20008000000 */
[----:B------:R-:W-:Y:S01]  /*46ad0*/  LOP3.LUT R49, R49, 0xffff, RZ, 0xc0, !PT ;  /* 0x0000ffff31317812 */ /* 0x000fe200078ec0ff */
[----:B------:R-:W-:Y:S01]  /*46ae0*/  ULDC UR5, c[0x0][0x248] ;  /* 0x0000920000057ab9 */ /* 0x000fe20000000800 */
[----:B------:R-:W-:Y:S01]  /*46af0*/  LOP3.LUT R50, R50, 0xffff, RZ, 0xc0, !PT ;  /* 0x0000ffff32327812 */ /* 0x000fe200078ec0ff */
[----:B------:R1:W-:Y:S01]  /*46b00*/  STL [R1+0x1050], R23 ;  /* 0x0010501701007387 */ /* 0x0003e20000100800 */
[----:B0-----:R-:W-:Y:S01]  /*46b10*/  SHF.R.U32.HI R48, RZ, 0x8, R62 ;  /* 0x00000008ff307819 */ /* 0x001fe2000001163e */
[----:B------:R-:W-:Y:S01]  /*46b20*/  VIADD R102, R103, UR8 ;  /* 0x0000000867667c36 */ /* 0x000fe20008000000 */
[----:B------:R-:W-:Y:S01]  /*46b30*/  PRMT R49, R49, 0x3340, R50 ;  /* 0x0000334031317816 */ /* 0x000fe20000000032 */
[----:B------:R-:W-:Y:S01]  /*46b40*/  ULDC UR8, c[0x0][0x248] ;  /* 0x0000920000087ab9 */ /* 0x000fe20000000800 */
[----:B------:R-:W-:-:S02]  /*46b50*/  LOP3.LUT R48, R48, 0xffff, RZ, 0xc0, !PT ;  /* 0x0000ffff30307812 */ /* 0x000fc400078ec0ff */
[----:B-1----:R-:W-:Y:S01]  /*46b60*/  LOP3.LUT R23, R51, 0xffff, RZ, 0xc0, !PT ;  /* 0x0000ffff33177812 */ /* 0x002fe200078ec0ff */
[----:B------:R-:W-:Y:S01]  /*46b70*/  VIADD R101, R102, UR4 ;  /* 0x0000000466657c36 */ /* 0x000fe20008000000 */
[----:B------:R-:W-:Y:S02]  /*46b80*/  ULDC UR4, c[0x0][0x248] ;  /* 0x0000920000047ab9 */ /* 0x000fe40000000800 */
[----:B------:R-:W-:Y:S01]  /*46b90*/  PRMT R23, R23, 0x3340, R48 ;  /* 0x0000334017177816 */ /* 0x000fe20000000030 */
[----:B------:R-:W-:Y:S01]  /*46ba0*/  STL [R1+0xea0], R49 ;  /* 0x000ea03101007387 */ /* 0x000fe20000100800 */
[----:B------:R-:W-:Y:S01]  /*46bb0*/  VIADD R100, R101, UR4 ;  /* 0x0000000465647c36 */ /* 0x000fe20008000000 */
[----:B------:R-:W-:Y:S01]  /*46bc0*/  LOP3.LUT R66, R66, 0xffff, RZ, 0xc0, !PT ;  /* 0x0000ffff42427812 */ /* 0x000fe200078ec0ff */
[----:B------:R-:W-:Y:S01]  /*46bd0*/  ULDC UR4, c[0x0][0x248] ;  /* 0x0000920000047ab9 */ /* 0x000fe20000000800 */
[----:B------:R0:W-:Y:S01]  /*46be0*/  STL [R1+0xea4], R23 ;  /* 0x000ea41701007387 */ /* 0x0001e20000100800 */
[----:B------:R-:W-:Y:S01]  /*46bf0*/  F2FP.SATFINITE.E5M2.F32.PACK_AB_MERGE_C R25, R99, R98, RZ ;  /* 0x000000626319723e */ /* 0x000fe200048060ff */
[----:B------:R-:W-:Y:S01]  /*46c00*/  VIADD R99, R100, UR5 ;  /* 0x0000000564637c36 */ /* 0x000fe20008000000 */
[----:B------:R-:W-:Y:S01]  /*46c10*/  LOP3.LUT R48, R5, 0xffff, RZ, 0xc0, !PT ;  /* 0x0000ffff05307812 */ /* 0x000fe200078ec0ff */
[----:B------:R-:W-:Y:S01]  /*46c20*/  ULDC UR5, c[0x0][0x248] ;  /* 0x0000920000057ab9 */ /* 0x000fe20000000800 */
[----:B0-----:R-:W-:Y:S01]  /*46c30*/  LOP3.LUT R23, R2, 0xffff, RZ, 0xc0, !PT ;  /* 0x0000ffff02177812 */ /* 0x001fe200078ec0ff */
[----:B------:R-:W-:Y:S01]  /*46c40*/  VIADD R98, R99, UR4 ;  /* 0x0000000463627c36 */ /* 0x000fe20008000000 */
[----:B------:R-:W-:Y:S01]  /*46c50*/  LOP3.LUT R74, R74, 0xffff, RZ, 0xc0, !PT ;  /* 0x0000ffff4a4a7812 */ /* 0x000fe200078ec0ff */
[----:B------:R-:W3:Y:S01]  /*46c60*/  LDL.LU R2, [R1+0x1918] ;  /* 0x0019180001027983 */ /* 0x000ee20000300800 */
[----:B------:R-:W-:Y:S01]  /*46c70*/  SHF.R.U32.HI R49, RZ, 0x8, R23 ;  /* 0x00000008ff317819 */ /* 0x000fe20000011617 */
[----:B------:R-:W-:Y:S01]  /*46c80*/  ULDC UR4, c[0x0][0x248] ;  /* 0x0000920000047ab9 */ /* 0x000fe20000000800 */
[--C-:B------:R-:W-:Y:S01]  /*46c90*/  PRMT R23, R23, 0x3340, R66.reuse ;  /* 0x0000334017177816 */ /* 0x100fe20000000042 */
[----:B------:R-:W3:Y:S01]  /*46ca0*/  LDL.LU R5, [R1+0x1914] ;  /* 0x0019140001057983 */ /* 0x000ee20000300800 */
[----:B------:R-:W-:Y:S01]  /*46cb0*/  SHF.R.U32.HI R50, RZ, 0x8, R66 ;  /* 0x00000008ff327819 */ /* 0x000fe20000011642 */
[----:B------:R-:W-:Y:S01]  /*46cc0*/  VIADD R97, R98, UR6 ;  /* 0x0000000662617c36 */ /* 0x000fe20008000000 */
[----:B------:R-:W-:Y:S01]  /*46cd0*/  PRMT R51, R48, 0x3340, R74 ;  /* 0x0000334030337816 */ /* 0x000fe2000000004a */
[----:B------:R0:W-:Y:S01]  /*46ce0*/  STL [R1+0x1044], R23 ;  /* 0x0010441701007387 */ /* 0x0001e20000100800 */
[----:B------:R-:W-:Y:S01]  /*46cf0*/  LOP3.LUT R49, R49, 0xffff, RZ, 0xc0, !PT ;  /* 0x0000ffff31317812 */ /* 0x000fe200078ec0ff */
[----:B------:R-:W-:Y:S01]  /*46d00*/  VIADD R96, R97, UR7 ;  /* 0x0000000761607c36 */ /* 0x000fe20008000000 */
[----:B------:R-:W-:Y:S01]  /*46d10*/  LOP3.LUT R50, R50, 0xffff, RZ, 0xc0, !PT ;  /* 0x0000ffff32327812 */ /* 0x000fe200078ec0ff */
[----:B------:R-:W-:Y:S01]  /*46d20*/  ULDC UR6, c[0x0][0x248] ;  /* 0x0000920000067ab9 */ /* 0x000fe20000000800 */
[----:B0-----:R-:W-:Y:S01]  /*46d30*/  SHF.R.U32.HI R23, RZ, 0x8, R48 ;  /* 0x00000008ff177819 */ /* 0x001fe20000011630 */
[----:B------:R-:W-:Y:S01]  /*46d40*/  STL [R1+0x105c], R51 ;  /* 0x00105c3301007387 */ /* 0x000fe20000100800 */
[----:B------:R-:W-:Y:S01]  /*46d50*/  SHF.R.U32.HI R48, RZ, 0x8, R74 ;  /* 0x00000008ff307819 */ /* 0x000fe2000001164a */
[----:B------:R-:W-:Y:S01]  /*46d60*/  ULDC UR7, c[0x0][0x248] ;  /* 0x0000920000077ab9 */ /* 0x000fe20000000800 */
[----:B------:R-:W-:-:S02]  /*46d70*/  LOP3.LUT R23, R23, 0xffff, RZ, 0xc0, !PT ;  /* 0x0000ffff17177812 */ /* 0x000fc400078ec0ff */
[----:B------:R-:W-:Y:S01]  /*46d80*/  LOP3.LUT R48, R48, 0xffff, RZ, 0xc0, !PT ;  /* 0x0000ffff30307812 */ /* 0x000fe200078ec0ff */
[----:B------:R-:W-:Y:S01]  /*46d90*/  VIADD R95, R96, UR5 ;  /* 0x00000005605f7c36 */ /* 0x000fe20008000000 */
[----:B------:R-:W-:Y:S01]  /*46da0*/  PRMT R49, R49, 0x3340, R50 ;  /* 0x0000334031317816 */ /* 0x000fe20000000032 */
[----:B------:R-:W-:Y:S01]  /*46db0*/  ULDC UR5, c[0x0][0x248] ;  /* 0x0000920000057ab9 */ /* 0x000fe20000000800 */
[----:B------:R-:W-:Y:S01]  /*46dc0*/  PRMT R23, R23, 0x3340, R48 ;  /* 0x0000334017177816 */ /* 0x000fe20000000030 */
[----:B------:R-:W-:Y:S02]  /*46dd0*/  VIADD R94, R95, UR8 ;  /* 0x000000085f5e7c36 */ /* 0x000fe40008000000 */
[----:B------:R-:W-:Y:S01]  /*46de0*/  STL [R1+0xe9c], R49 ;  /* 0x000e9c3101007387 */ /* 0x000fe20000100800 */
[----:B------:R-:W-:Y:S01]  /*46df0*/  LOP3.LUT R82, R82, 0xffff, RZ, 0xc0, !PT ;  /* 0x0000ffff52527812 */ /* 0x000fe200078ec0ff */
[----:B------:R-:W-:Y:S01]  /*46e00*/  VIADD R93, R94, UR4 ;  /* 0x000000045e5d7c36 */ /* 0x000fe20008000000 */
[----:B------:R-:W-:Y:S01]  /*46e10*/  F2FP.SATFINITE.E5M2.F32.PACK_AB_MERGE_C R90, R91, R90, RZ ;  /* 0x0000005a5b5a723e */ /* 0x000fe200048060ff */
[----:B------:R0:W-:Y:S01]  /*46e20*/  STL [R1+0xed8], R23 ;  /* 0x000ed81701007387 */ /* 0x0001e20000100800 */
[----:B------:R-:W-:Y:S01]  /*46e30*/  ULDC UR4, c[0x0][0x248] ;  /* 0x0000920000047ab9 */ /* 0x000fe20000000800 */
[----:B------:R-:W-:Y:S01]  /*46e40*/  LOP3.LUT R48, R7, 0xffff, RZ, 0xc0, !PT ;  /* 0x0000ffff07307812 */ /* 0x000fe200078ec0ff */
[----:B------:R-:W-:Y:S01]  /*46e50*/  VIADD R92, R93, UR4 ;  /* 0x000000045d5c7c36 */ /* 0x000fe20008000000 */
[----:B------:R-:W-:Y:S01]  /*46e60*/  LOP3.LUT R90, R90, 0xffff, RZ, 0xc0, !PT ;  /* 0x0000ffff5a5a7812 */ /* 0x000fe200078ec0ff */
[----:B------:R-:W-:Y:S01]  /*46e70*/  ULDC UR4, c[0x0][0x248] ;  /* 0x0000920000047ab9 */ /* 0x000fe20000000800 */
[----:B------:R-:W-:Y:S01]  /*46e80*/  ULDC UR8, c[0x0][0x248] ;  /* 0x0000920000087ab9 */ /* 0x000fe20000000800 */
[----:B0-----:R-:W-:Y:S01]  /*46e90*/  LOP3.LUT R23, R6, 0xffff, RZ, 0xc0, !PT ;  /* 0x0000ffff06177812 */ /* 0x001fe200078ec0ff */
[----:B------:R-:W-:Y:S01]  /*46ea0*/  VIADD R91, R92, UR5 ;  /* 0x000000055c5b7c36 */ /* 0x000fe20008000000 */
[----:B------:R-:W3:Y:S01]  /*46eb0*/  LDL.LU R6, [R1+0x1910] ;  /* 0x0019100001067983 */ /* 0x000ee20000300800 */
[--C-:B------:R-:W-:Y:S01]  /*46ec0*/  SHF.R.U32.HI R50, RZ, 0x8, R82.reuse ;  /* 0x00000008ff327819 */ /* 0x100fe20000011652 */
[----:B------:R-:W-:Y:S01]  /*46ed0*/  ULDC UR5, c[0x0][0x248] ;  /* 0x0000920000057ab9 */ /* 0x000fe20000000800 */
[----:B------:R-:W-:Y:S01]  /*46ee0*/  SHF.R.U32.HI R49, RZ, 0x8, R23 ;  /* 0x00000008ff317819 */ /* 0x000fe20000011617 */
[----:B------:R-:W3:Y:S01]  /*46ef0*/  LDL.LU R7, [R1+0x190c] ;  /* 0x00190c0001077983 */ /* 0x000ee20000300800 */
[----:B------:R-:W-:-:S02]  /*46f00*/  PRMT R23, R23, 0x3340, R82 ;  /* 0x0000334017177816 */ /* 0x000fc40000000052 */
[----:B------:R-:W-:-:S03]  /*46f10*/  PRMT R51, R48, 0x3340, R90 ;  /* 0x0000334030337816 */ /* 0x000fc6000000005a */
[----:B------:R0:W-:Y:S01]  /*46f20*/  STL [R1+0x1064], R23 ;  /* 0x0010641701007387 */ /* 0x0001e20000100800 */
[----:B------:R-:W-:Y:S02]  /*46f30*/  LOP3.LUT R50, R50, 0xffff, RZ, 0xc0, !PT ;  /* 0x0000ffff32327812 */ /* 0x000fe400078ec0ff */
[----:B------:R-:W-:Y:S02]  /*46f40*/  LOP3.LUT R49, R49, 0xffff, RZ, 0xc0, !PT ;  /* 0x0000ffff31317812 */ /* 0x000fe400078ec0ff */
[----:B0-----:R-:W-:Y:S02]  /*46f50*/  SHF.R.U32.HI R23, RZ, 0x8, R48 ;  /* 0x00000008ff177819 */ /* 0x001fe40000011630 */
[----:B------:R-:W-:Y:S01]  /*46f60*/  SHF.R.U32.HI R48, RZ, 0x8, R90 ;  /* 0x00000008ff307819 */ /* 0x000fe2000001165a */
[----:B------:R-:W-:Y:S01]  /*46f70*/  VIADD R90, R91, UR4 ;  /* 0x000000045b5a7c36 */ /* 0x000fe20008000000 */
[----:B------:R-:W-:Y:S01]  /*46f80*/  LOP3.LUT R23, R23, 0xffff, RZ, 0xc0, !PT ;  /* 0x0000ffff17177812 */ /* 0x000fe200078ec0ff */
[----:B------:R-:W-:Y:S01]  /*46f90*/  STL [R1+0x1070], R51 ;  /* 0x0010703301007387 */ /* 0x000fe20000100800 */
[----:B------:R-:W-:Y:S01]  /*46fa0*/  LOP3.LUT R48, R48, 0xffff, RZ, 0xc0, !PT ;  /* 0x0000ffff30307812 */ /* 0x000fe200078ec0ff */
[----:B------:R-:W-:Y:S01]  /*46fb0*/  VIADD R89, R90, UR6 ;  /* 0x000000065a597c36 */ /* 0x000fe20008000000 */
[----:B------:R-:W-:Y:S01]  /*46fc0*/  PRMT R49, R49, 0x3340, R50 ;  /* 0x0000334031317816 */ /* 0x000fe20000000032 */
[----:B------:R-:W-:Y:S01]  /*46fd0*/  ULDC UR4, c[0x0][0x248] ;  /* 0x0000920000047ab9 */ /* 0x000fe20000000800 */
[----:B------:R-:W-:Y:S01]  /*46fe0*/  PRMT R23, R23, 0x3340, R48 ;  /* 0x0000334017177816 */ /* 0x000fe20000000030 */
[----:B------:R-:W0:Y:S01]  /*46ff0*/  LDC R50, c[0x0][0x244] ;  /* 0x00009100ff327b82 */ /* 0x000e220000000800 */
[----:B------:R-:W-:Y:S01]  /*47000*/  VIADD R88, R89, UR7 ;  /* 0x0000000759587c36 */ /* 0x000fe20008000000 */
[----:B------:R-:W-:Y:S01]  /*47010*/  STL [R1+0xf00], R49 ;  /* 0x000f003101007387 */ /* 0x000fe20000100800 */
[----:B------:R-:W-:Y:S01]  /*47020*/  LOP3.LUT R48, R25, 0xffff, RZ, 0xc0, !PT ;  /* 0x0000ffff19307812 */ /* 0x000fe200078ec0ff */
[----:B------:R-:W-:Y:S01]  /*47030*/  ULDC UR6, c[0x0][0x248] ;  /* 0x0000920000067ab9 */ /* 0x000fe20000000800 */
[----:B------:R-:W-:Y:S01]  /*47040*/  VIADD R87, R88, UR5 ;  /* 0x0000000558577c36 */ /* 0x000fe20008000000 */
[----:B------:R1:W-:Y:S01]  /*47050*/  STL [R1+0xf2c], R23 ;  /* 0x000f2c1701007387 */ /* 0x0003e20000100800 */
[----:B------:R-:W-:Y:S01]  /*47060*/  LOP3.LUT R25, R27, 0xffff, RZ, 0xc0, !PT ;  /* 0x0000ffff1b197812 */ /* 0x000fe200078ec0ff */
[----:B------:R-:W-:Y:S01]  /*47070*/  ULDC UR5, c[0x0][0x248] ;  /* 0x0000920000057ab9 */ /* 0x000fe20000000800 */
[----:B------:R-:W-:Y:S01]  /*47080*/  VIADD R86, R87, UR8 ;  /* 0x0000000857567c36 */ /* 0x000fe20008000000 */
[----:B------:R-:W-:Y:S01]  /*47090*/  SHF.R.S32.HI R159, RZ, 0x1f, R19 ;  /* 0x0000001fff9f7819 */ /* 0x000fe20000011413 */
[----:B------:R-:W-:Y:S01]  /*470a0*/  ULDC UR8, c[0x0][0x248] ;  /* 0x0000920000087ab9 */ /* 0x000fe20000000800 */
[----:B-1----:R-:W-:Y:S01]  /*470b0*/  LOP3.LUT R23, R8, 0xffff, RZ, 0xc0, !PT ;  /* 0x0000ffff08177812 */ /* 0x002fe200078ec0ff */
[----:B------:R-:W-:Y:S01]  /*470c0*/  VIADD R85, R86, UR9 ;  /* 0x0000000956557c36 */ /* 0x000fe20008000000 */
[----:B------:R-:W-:Y:S01]  /*470d0*/  LOP3.LUT R49, R190, 0xffff, RZ, 0xc0, !PT ;  /* 0x0000ffffbe317812 */ /* 0x000fe200078ec0ff */
[----:B------:R-:W3:Y:S01]  /*470e0*/  LDL.LU R8, [R1+0x1908] ;  /* 0x0019080001087983 */ /* 0x000ee20000300800 */
[--C-:B------:R-:W-:Y:S01]  /*470f0*/  PRMT R51, R23, 0x3340, R48.reuse ;  /* 0x0000334017337816 */ /* 0x100fe20000000030 */
[----:B------:R-:W-:Y:S01]  /*47100*/  ULDC UR9, c[0x0][0x248] ;  /* 0x0000920000097ab9 */ /* 0x000fe20000000800 */
[----:B------:R-:W-:Y:S01]  /*47110*/  SHF.R.U32.HI R27, RZ, 0x8, R23 ;  /* 0x00000008ff1b7819 */ /* 0x000fe20000011617 */
[----:B------:R-:W-:Y:S01]  /*47120*/  VIADD R84, R85, UR4 ;  /* 0x0000000455547c36 */ /* 0x000fe20008000000 */
[----:B------:R-:W-:Y:S01]  /*47130*/  SHF.R.U32.HI R48, RZ, 0x8, R48 ;  /* 0x00000008ff307819 */ /* 0x000fe20000011630 */
[----:B------:R-:W-:Y:S01]  /*47140*/  ULDC UR4, c[0x0][0x244] ;  /* 0x0000910000047ab9 */ /* 0x000fe20000000800 */
[----:B------:R-:W-:Y:S01]  /*47150*/  LOP3.LUT R27, R27, 0xffff, RZ, 0xc0, !PT ;  /* 0x0000ffff1b1b7812 */ /* 0x000fe200078ec0ff */
[----:B------:R-:W3:Y:S01]  /*47160*/  LDL.LU R190, [R1+0x1904] ;  /* 0x0019040001be7983 */ /* 0x000ee20000300800 */
[----:B------:R-:W-:-:S02]  /*47170*/  LOP3.LUT R48, R48, 0xffff, RZ, 0xc0, !PT ;  /* 0x0000ffff30307812 */ /* 0x000fc400078ec0ff */
[----:B------:R-:W-:Y:S02]  /*47180*/  SHF.R.U32.HI R23, RZ, 0x8, R49 ;  /* 0x00000008ff177819 */ /* 0x000fe40000011631 */
[--C-:B------:R-:W-:Y:S02]  /*47190*/  PRMT R49, R49, 0x3340, R25.reuse ;  /* 0x0000334031317816 */ /* 0x100fe40000000019 */
[----:B------:R-:W-:Y:S01]  /*471a0*/  PRMT R27, R27, 0x3340, R48 ;  /* 0x000033401b1b7816 */ /* 0x000fe20000000030 */
[----:B----4-:R-:W-:Y:S01]  /*471b0*/  IMAD R48, R3, UR4, RZ ;  /* 0x0000000403307c24 */ /* 0x010fe2000f8e02ff */
[----:B------:R-:W-:Y:S01]  /*471c0*/  SHF.R.U32.HI R25, RZ, 0x8, R25 ;  /* 0x00000008ff197819 */ /* 0x000fe20000011619 */
[----:B------:R-:W-:Y:S01]  /*471d0*/  STL [R1+0x1078], R51 ;  /* 0x0010783301007387 */ /* 0x000fe20000100800 */
[----:B------:R-:W-:Y:S01]  /*471e0*/  VIADD R83, R84, UR5 ;  /* 0x0000000554537c36 */ /* 0x000fe20008000000 */
[----:B------:R-:W-:Y:S01]  /*471f0*/  LOP3.LUT R23, R23, 0xffff, RZ, 0xc0, !PT ;  /* 0x0000ffff17177812 */ /* 0x000fe200078ec0ff */
[----:B------:R-:W-:Y:S01]  /*47200*/  ULDC.64 UR4, c[0x0][0x220] ;  /* 0x0000880000047ab9 */ /* 0x000fe20000000a00 */
[----:B------:R0:W-:Y:S01]  /*47210*/  STL [R1+0x1080], R49 ;  /* 0x0010803101007387 */ /* 0x0001e20000100800 */
[----:B------:R-:W-:Y:S01]  /*47220*/  LOP3.LUT R25, R25, 0xffff, RZ, 0xc0, !PT ;  /* 0x0000ffff19197812 */ /* 0x000fe200078ec0ff */
[----:B------:R-:W-:Y:S01]  /*47230*/  VIADD R82, R83, UR6 ;  /* 0x0000000653527c36 */ /* 0x000fe20008000000 */
[----:B------:R-:W-:-:S02]  /*47240*/  ULDC.64 UR6, c[0x0][0x220] ;  /* 0x0000880000067ab9 */ /* 0x000fc40000000a00 */
[----:B------:R-:W-:Y:S01]  /*47250*/  PRMT R23, R23, 0x3340, R25 ;  /* 0x0000334017177816 */ /* 0x000fe20000000019 */
[----:B0-----:R-:W-:Y:S01]  /*47260*/  IMAD R49, R50, 0x80, R48 ;  /* 0x0000008032317824 */ /* 0x001fe200078e0230 */
[C---:B------:R-:W-:Y:S01]  /*47270*/  IADD3 R51, P3, R48.reuse, UR4, RZ ;  /* 0x0000000430337c10 */ /* 0x040fe2000ff7e0ff */
[----:B------:R0:W-:Y:S01]  /*47280*/  STL [R1+0xf4c], R27 ;  /* 0x000f4c1b01007387 */ /* 0x0001e20000100800 */
[----:B------:R-:W-:Y:S02]  /*47290*/  SHF.R.S32.HI R25, RZ, 0x1f, R29 ;  /* 0x0000001fff197819 */ /* 0x000fe4000001141d */
[----:B------:R-:W-:Y:S02]  /*472a0*/  SHF.R.S32.HI R157, RZ, 0x1f, R169 ;  /* 0x0000001fff9d7819 */ /* 0x000fe400000114a9 */
[C---:B------:R-:W-:Y:S01]  /*472b0*/  IADD3 R52, P4, R49.reuse, UR6, RZ ;  /* 0x0000000631347c10 */ /* 0x040fe2000ff9e0ff */
[----:B------:R1:W-:Y:S01]  /*472c0*/  STL [R1+0xf58], R23 ;  /* 0x000f581701007387 */ /* 0x0003e20000100800 */
[----:B------:R-:W-:Y:S01]  /*472d0*/  LEA.HI.X.SX32 R48, R48, UR5, 0x1, P3 ;  /* 0x0000000530307c11 */ /* 0x000fe200098f0eff */
[----:B------:R-:W-:Y:S01]  /*472e0*/  VIADD R81, R82, UR8 ;  /* 0x0000000852517c36 */ /* 0x000fe20008000000 */
[----:B------:R-:W-:Y:S01]  /*472f0*/  LEA.HI.X.SX32 R49, R49, UR7, 0x1, P4 ;  /* 0x0000000731317c11 */ /* 0x000fe2000a0f0eff */
[----:B------:R-:W-:Y:S01]  /*47300*/  ULDC UR4, c[0x0][0x248] ;  /* 0x0000920000047ab9 */ /* 0x000fe20000000800 */
[----:B0-----:R-:W-:Y:S01]  /*47310*/  SHF.R.S32.HI R27, RZ, 0x1f, R22 ;  /* 0x0000001fff1b7819 */ /* 0x001fe20000011416 */
[----:B------:R-:W-:Y:S01]  /*47320*/  ULDC UR5, c[0x0][0x248] ;  /* 0x0000920000057ab9 */ /* 0x000fe20000000800 */
[-C--:B------:R-:W-:Y:S01]  /*47330*/  IADD3 R236, P3, R22, R51.reuse, RZ ;  /* 0x0000003316ec7210 */ /* 0x080fe20007f7e0ff */
[----:B------:R-:W-:Y:S01]  /*47340*/  ULDC UR6, c[0x0][0x248] ;  /* 0x0000920000067ab9 */ /* 0x000fe20000000800 */
[-C--:B------:R-:W-:Y:S01]  /*47350*/  IADD3 R232, P4, R26, R51.reuse, RZ ;  /* 0x000000331ae87210 */ /* 0x080fe20007f9e0ff */
[----:B------:R-:W-:Y:S01]  /*47360*/  ULDC UR7, c[0x0][0x248] ;  /* 0x0000920000077ab9 */ /* 0x000fe20000000800 */
[----:B-1----:R-:W-:Y:S01]  /*47370*/  SHF.R.S32.HI R23, RZ, 0x1f, R26 ;  /* 0x0000001fff177819 */ /* 0x002fe2000001141a */
[----:B------:R-:W-:Y:S01]  /*47380*/  IMAD.X R237, R27, 0x1, R48, P3 ;  /* 0x000000011bed7824 */ /* 0x000fe200018e0630 */
[----:B------:R-:W-:Y:S01]  /*47390*/  IADD3 R242, P6, R29, R51, RZ ;  /* 0x000000331df27210 */ /* 0x000fe20007fde0ff */
[----:B------:R-:W-:-:S02]  /*473a0*/  ULDC UR8, c[0x0][0x248] ;  /* 0x0000920000087ab9 */ /* 0x000fc40000000800 */
[----:B------:R-:W-:Y:S01]  /*473b0*/  IMAD.X R233, R23, 0x1, R48, P4 ;  /* 0x0000000117e97824 */ /* 0x000fe200020e0630 */
[----:B------:R-:W-:Y:S04]  /*473c0*/  STL.64 [R1+0xe58], R236 ;  /* 0x000e58ec01007387 */ /* 0x000fe80000100a00 */
[----:B------:R0:W-:Y:S01]  /*473d0*/  STL.64 [R1+0xe50], R232 ;  /* 0x000e50e801007387 */ /* 0x0001e20000100a00 */
[-C--:B------:R-:W-:Y:S02]  /*473e0*/  IADD3 R240, P4, R26, R52.reuse, RZ ;  /* 0x000000341af07210 */ /* 0x080fe40007f9e0ff */
[-C--:B0-----:R-:W-:Y:S02]  /*473f0*/  IADD3 R232, P5, R22, R52.reuse, RZ ;  /* 0x0000003416e87210 */ /* 0x081fe40007fbe0ff */
[----:B------:R-:W-:-:S03]  /*47400*/  IADD3 R236, P3, R29, R52, RZ ;  /* 0x000000341dec7210 */ /* 0x000fc60007f7e0ff */
[--C-:B------:R-:W-:Y:S01]  /*47410*/  IMAD.X R233, R27, 0x1, R49.reuse, P5 ;  /* 0x000000011be97824 */ /* 0x100fe200028e0631 */
[----:B------:R-:W-:Y:S01]  /*47420*/  SHF.R.S32.HI R22, RZ, 0x1f, R30 ;  /* 0x0000001fff167819 */ /* 0x000fe2000001141e */
[C-C-:B------:R-:W-:Y:S01]  /*47430*/  IMAD.X R237, R25.reuse, 0x1, R49.reuse, P3 ;  /* 0x0000000119ed7824 */ /* 0x140fe200018e0631 */
[----:B------:R-:W-:Y:S02]  /*47440*/  IADD3 R26, P3, R30, R52, RZ ;  /* 0x000000341e1a7210 */ /* 0x000fe40007f7e0ff */
[----:B------:R0:W-:Y:S01]  /*47450*/  STL.64 [R1+0xe40], R232 ;  /* 0x000e40e801007387 */ /* 0x0001e20000100a00 */
[--C-:B------:R-:W-:Y:S02]  /*47460*/  IMAD.X R243, R25, 0x1, R48.reuse, P6 ;  /* 0x0000000119f37824 */ /* 0x100fe400030e0630 */
[--C-:B------:R-:W-:Y:S02]  /*47470*/  IMAD.X R241, R23, 0x1, R49.reuse, P4 ;  /* 0x0000000117f17824 */ /* 0x100fe400020e0631 */
[----:B------:R-:W-:Y:S01]  /*47480*/  IMAD.X R27, R22, 0x1, R49, P3 ;  /* 0x00000001161b7824 */ /* 0x000fe200018e0631 */
[----:B0-----:R-:W-:Y:S01]  /*47490*/  IADD3 R232, P5, R30, R51, RZ ;  /* 0x000000331ee87210 */ /* 0x001fe20007fbe0ff */
[----:B------:R-:W-:Y:S04]  /*474a0*/  STL.64 [R1+0xe48], R242 ;  /* 0x000e48f201007387 */ /* 0x000fe80000100a00 */
[----:B------:R-:W-:Y:S01]  /*474b0*/  IMAD.X R233, R22, 0x1, R48, P5 ;  /* 0x0000000116e97824 */ /* 0x000fe200028e0630 */
[----:B------:R-:W-:Y:S01]  /*474c0*/  STL.64 [R1+0xe38], R240 ;  /* 0x000e38f001007387 */ /* 0x000fe20000100a00 */
[----:B------:R-:W-:-:S03]  /*474d0*/  SHF.R.S32.HI R23, RZ, 0x1f, R31 ;  /* 0x0000001fff177819 */ /* 0x000fc6000001141f */
[----:B------:R-:W-:Y:S04]  /*474e0*/  STL.64 [R1+0xe30], R236 ;  /* 0x000e30ec01007387 */ /* 0x000fe80000100a00 */
[----:B------:R-:W-:Y:S04]  /*474f0*/  STL.64 [R1+0xe28], R232 ;  /* 0x000e28e801007387 */ /* 0x000fe80000100a00 */
[----:B------:R0:W-:Y:S01]  /*47500*/  STL.64 [R1+0xe20], R26 ;  /* 0x000e201a01007387 */ /* 0x0001e20000100a00 */
[----:B------:R-:W-:Y:S02]  /*47510*/  SHF.R.S32.HI R22, RZ, 0x1f, R33 ;  /* 0x0000001fff167819 */ /* 0x000fe40000011421 */
[----:B0-----:R-:W-:-:S05]  /*47520*/  IADD3 R26, P3, R31, R52, RZ ;  /* 0x000000341f1a7210 */ /* 0x001fca0007f7e0ff */
[--C-:B------:R-:W-:Y:S01]  /*47530*/  IMAD.X R27, R23, 0x1, R49.reuse, P3 ;  /* 0x00000001171b7824 */ /* 0x100fe200018e0631 */
[-C--:B------:R-:W-:Y:S02]  /*47540*/  IADD3 R236, P4, R31, R51.reuse, RZ ;  /* 0x000000331fec7210 */ /* 0x080fe40007f9e0ff */
[----:B------:R-:W-:Y:S02]  /*47550*/  IADD3 R232, P5, R33, R51, RZ ;  /* 0x0000003321e87210 */ /* 0x000fe40007fbe0ff */
[----:B------:R0:W-:Y:S01]  /*47560*/  STL.64 [R1+0xe10], R26 ;  /* 0x000e101a01007387 */ /* 0x0001e20000100a00 */
[--C-:B------:R-:W-:Y:S02]  /*47570*/  IMAD.X R237, R23, 0x1, R48.reuse, P4 ;  /* 0x0000000117ed7824 */ /* 0x100fe400020e0630 */
[C---:B------:R-:W-:Y:S01]  /*47580*/  IMAD.X R233, R22.reuse, 0x1, R48, P5 ;  /* 0x0000000116e97824 */ /* 0x040fe200028e0630 */
[----:B0-----:R-:W-:Y:S02]  /*47590*/  IADD3 R26, P3, R33, R52, RZ ;  /* 0x00000034211a7210 */ /* 0x001fe40007f7e0ff */
[----:B------:R-:W-:Y:S03]  /*475a0*/  STL.64 [R1+0xe18], R236 ;  /* 0x000e18ec01007387 */ /* 0x000fe60000100a00 */
[----:B------:R-:W-:Y:S01]  /*475b0*/  IMAD.X R27, R22, 0x1, R49, P3 ;  /* 0x00000001161b7824 */ /* 0x000fe200018e0631 */
[----:B------:R-:W-:Y:S01]  /*475c0*/  STL.64 [R1+0xe08], R232 ;  /* 0x000e08e801007387 */ /* 0x000fe20000100a00 */
[----:B------:R-:W-:-:S03]  /*475d0*/  SHF.R.S32.HI R23, RZ, 0x1f, R34 ;  /* 0x0000001fff177819 */ /* 0x000fc60000011422 */
        /* <DEDUP_REMOVED lines=15> */
[C---:B------:R-:W-:Y:S02]  /*476d0*/  IADD3 R34, P4, R37.reuse, R51, RZ ;  /* 0x0000003325227210 */ /* 0x040fe40007f9e0ff */
[----:B0-----:R-:W-:-:S05]  /*476e0*/  IADD3 R26, P3, R37, R52, RZ ;  /* 0x00000034251a7210 */ /* 0x001fca0007f7e0ff */
[C-C-:B------:R-:W-:Y:S01]  /*476f0*/  IMAD.X R27, R23.reuse, 0x1, R49.reuse, P3 ;  /* 0x00000001171b7824 */ /* 0x140fe200018e0631 */
[----:B------:R-:W-:Y:S02]  /*47700*/  SHF.R.S32.HI R22, RZ, 0x1f, R38 ;  /* 0x0000001fff167819 */ /* 0x000fe40000011426 */
[----:B------:R-:W-:Y:S02]  /*47710*/  IADD3 R30, P5, R38, R51, RZ ;  /* 0x00000033261e7210 */ /* 0x000fe40007fbe0ff */
[----:B------:R0:W-:Y:S01]  /*47720*/  STL.64 [R1+0xdd0], R26 ;  /* 0x000dd01a01007387 */ /* 0x0001e20000100a00 */
[--C-:B------:R-:W-:Y:S02]  /*47730*/  IMAD.X R35, R23, 0x1, R48.reuse, P4 ;  /* 0x0000000117237824 */ /* 0x100fe400020e0630 */
[----:B------:R-:W-:Y:S01]  /*47740*/  IMAD.X R31, R22, 0x1, R48, P5 ;  /* 0x00000001161f7824 */ /* 0x000fe200028e0630 */
[----:B0-----:R-:W-:Y:S02]  /*47750*/  IADD3 R26, P3, R38, R52, RZ ;  /* 0x00000034261a7210 */ /* 0x001fe40007f7e0ff */
[----:B------:R0:W-:Y:S03]  /*47760*/  STL.64 [R1+0xdd8], R34 ;  /* 0x000dd82201007387 */ /* 0x0001e60000100a00 */
[----:B------:R-:W-:Y:S01]  /*47770*/  IMAD.X R27, R22, 0x1, R49, P3 ;  /* 0x00000001161b7824 */ /* 0x000fe200018e0631 */
[----:B------:R-:W-:Y:S01]  /*47780*/  STL.64 [R1+0xdc8], R30 ;  /* 0x000dc81e01007387 */ /* 0x000fe20000100a00 */
[----:B------:R-:W-:-:S03]  /*47790*/  SHF.R.S32.HI R23, RZ, 0x1f, R39 ;  /* 0x0000001fff177819 */ /* 0x000fc60000011427 */
[----:B------:R1:W-:Y:S01]  /*477a0*/  STL.64 [R1+0xdc0], R26 ;  /* 0x000dc01a01007387 */ /* 0x0003e20000100a00 */
[----:B------:R-:W-:Y:S02]  /*477b0*/  SHF.R.S32.HI R22, RZ, 0x1f, R41 ;  /* 0x0000001fff167819 */ /* 0x000fe40000011429 */
[C---:B0-----:R-:W-:Y:S02]  /*477c0*/  IADD3 R34, P4, R39.reuse, R51, RZ ;  /* 0x0000003327227210 */ /* 0x041fe40007f9e0ff */
[----:B-1----:R-:W-:-:S05]  /*477d0*/  IADD3 R26, P3, R39, R52, RZ ;  /* 0x00000034271a7210 */ /* 0x002fca0007f7e0ff */
[----:B------:R-:W-:Y:S01]  /*477e0*/  IMAD.X R27, R23, 0x1, R49, P3 ;  /* 0x00000001171b7824 */ /* 0x000fe200018e0631 */
[----:B------:R-:W-:-:S04]  /*477f0*/  IADD3 R30, P5, R41, R51, RZ ;  /* 0x00000033291e7210 */ /* 0x000fc80007fbe0ff */
[----:B------:R0:W-:Y:S01]  /*47800*/  STL.64 [R1+0xdb0], R26 ;  /* 0x000db01a01007387 */ /* 0x0001e20000100a00 */
[--C-:B------:R-:W-:Y:S02]  /*47810*/  IMAD.X R35, R23, 0x1, R48.reuse, P4 ;  /* 0x0000000117237824 */ /* 0x100fe400020e0630 */
[C---:B------:R-:W-:Y:S01]  /*47820*/  IMAD.X R31, R22.reuse, 0x1, R48, P5 ;  /* 0x00000001161f7824 */ /* 0x040fe200028e0630 */
        /* <DEDUP_REMOVED lines=351> */
[----:B------:R-:W-:Y:S03]  /*48e20*/  STL.64 [R1+0xa98], R34 ;  /* 0x000a982201007387 */ /* 0x000fe60000100a00 */
[----:B------:R-:W-:Y:S01]  /*48e30*/  IMAD.X R27, R22, 0x1, R49, P3 ;  /* 0x00000001161b7824 */ /* 0x000fe200018e0631 */
[----:B------:R0:W-:Y:S01]  /*48e40*/  STL.64 [R1+0xa88], R30 ;  /* 0x000a881e01007387 */ /* 0x0001e20000100a00 */
[----:B------:R-:W-:-:S03]  /*48e50*/  SHF.R.S32.HI R18, RZ, 0x1f, R21 ;  /* 0x0000001fff127819 */ /* 0x000fc60000011415 */
[----:B------:R1:W-:Y:S01]  /*48e60*/  STL.64 [R1+0xa80], R26 ;  /* 0x000a801a01007387 */ /* 0x0003e20000100a00 */
[-C--:B------:R-:W-:Y:S02]  /*48e70*/  IADD3 R240, P5, R238, R51.reuse, RZ ;  /* 0x00000033eef07210 */ /* 0x080fe40007fbe0ff */
[C---:B0-----:R-:W-:Y:S02]  /*48e80*/  IADD3 R30, P4, R21.reuse, R51, RZ ;  /* 0x00000033151e7210 */ /* 0x041fe40007f9e0ff */
[----:B-1----:R-:W-:Y:S02]  /*48e90*/  IADD3 R26, P3, R21, R52, RZ ;  /* 0x00000034151a7210 */ /* 0x002fe40007f7e0ff */
[----:B------:R-:W-:-:S03]  /*48ea0*/  SHF.R.S32.HI R21, RZ, 0x1f, R238 ;  /* 0x0000001fff157819 */ /* 0x000fc600000114ee */
[--C-:B------:R-:W-:Y:S01]  /*48eb0*/  IMAD.X R27, R18, 0x1, R49.reuse, P3 ;  /* 0x00000001121b7824 */ /* 0x100fe200018e0631 */
[-C--:B------:R-:W-:Y:S01]  /*48ec0*/  IADD3 R238, P3, R238, R52.reuse, RZ ;  /* 0x00000034eeee7210 */ /* 0x080fe20007f7e0ff */
[----:B------:R-:W-:Y:S01]  /*48ed0*/  IMAD.X R31, R18, 0x1, R48, P4 ;  /* 0x00000001121f7824 */ /* 0x000fe200020e0630 */
[----:B------:R-:W-:Y:S02]  /*48ee0*/  SHF.R.S32.HI R18, RZ, 0x1f, R234 ;  /* 0x0000001fff127819 */ /* 0x000fe400000114ea */
[CC--:B------:R-:W-:Y:S01]  /*48ef0*/  IADD3 R236, P4, R234.reuse, R51.reuse, RZ ;  /* 0x00000033eaec7210 */ /* 0x0c0fe20007f9e0ff */
[C-C-:B------:R-:W-:Y:S01]  /*48f00*/  IMAD.X R239, R21.reuse, 0x1, R49.reuse, P3 ;  /* 0x0000000115ef7824 */ /* 0x140fe200018e0631 */
[-C--:B------:R-:W-:Y:S01]  /*48f10*/  IADD3 R234, P3, R234, R52.reuse, RZ ;  /* 0x00000034eaea7210 */ /* 0x080fe20007f7e0ff */
[----:B------:R-:W-:Y:S01]  /*48f20*/  IMAD.X R241, R21, 0x1, R48, P5 ;  /* 0x0000000115f17824 */ /* 0x000fe200028e0630 */
[----:B------:R-:W-:Y:S02]  /*48f30*/  SHF.R.S32.HI R21, RZ, 0x1f, R230 ;  /* 0x0000001fff157819 */ /* 0x000fe400000114e6 */
[----:B------:R-:W-:Y:S01]  /*48f40*/  IADD3 R232, P5, R230, R51, RZ ;  /* 0x00000033e6e87210 */ /* 0x000fe20007fbe0ff */
[----:B------:R-:W-:Y:S01]  /*48f50*/  IMAD.X R235, R18, 0x1, R49, P3 ;  /* 0x0000000112eb7824 */ /* 0x000fe200018e0631 */
[----:B------:R-:W-:Y:S01]  /*48f60*/  IADD3 R230, P3, R230, R52, RZ ;  /* 0x00000034e6e67210 */ /* 0x000fe20007f7e0ff */
[----:B------:R-:W-:Y:S01]  /*48f70*/  IMAD.X R237, R18, 0x1, R48, P4 ;  /* 0x0000000112ed7824 */ /* 0x000fe200020e0630 */
[----:B------:R-:W-:-:S02]  /*48f80*/  SHF.R.S32.HI R18, RZ, 0x1f, R226 ;  /* 0x0000001fff127819 */ /* 0x000fc400000114e2 */
        /* <DEDUP_REMOVED lines=82> */
[----:B------:R-:W-:Y:S01]  /*494b0*/  IADD3 R32, P3, R32, R52, RZ ;  /* 0x0000003420207210 */ /* 0x000fe20007f7e0ff */
[----:B------:R0:W-:Y:S01]  /*494c0*/  STL.64 [R1+0xa78], R30 ;  /* 0x000a781e01007387 */ /* 0x0001e20000100a00 */
[----:B------:R-:W-:Y:S01]  /*494d0*/  IMAD.X R39, R21, 0x1, R48, P5 ;  /* 0x0000000115277824 */ /* 0x000fe200028e0630 */
[----:B------:R-:W-:Y:S02]  /*494e0*/  SHF.R.S32.HI R21, RZ, 0x1f, R28 ;  /* 0x0000001fff157819 */ /* 0x000fe4000001141c */
[C---:B------:R-:W-:Y:S01]  /*494f0*/  IMAD.X R33, R18.reuse, 0x1, R49, P3 ;  /* 0x0000000112217824 */ /* 0x040fe200018e0631 */
[----:B------:R1:W-:Y:S01]  /*49500*/  STL.64 [R1+0xa70], R26 ;  /* 0x000a701a01007387 */ /* 0x0003e20000100a00 */
[----:B------:R-:W-:Y:S01]  /*49510*/  IMAD.X R35, R18, 0x1, R48, P4 ;  /* 0x0000000112237824 */ /* 0x000fe200020e0630 */
[----:B0-----:R-:W-:-:S02]  /*49520*/  IADD3 R30, P5, R28, R51, RZ ;  /* 0x000000331c1e7210 */ /* 0x001fc40007fbe0ff */
[-C--:B------:R-:W-:Y:S02]  /*49530*/  IADD3 R28, P3, R28, R52.reuse, RZ ;  /* 0x000000341c1c7210 */ /* 0x080fe40007f7e0ff */
[----:B------:R-:W-:Y:S02]  /*49540*/  SHF.R.S32.HI R18, RZ, 0x1f, R24 ;  /* 0x0000001fff127819 */ /* 0x000fe40000011418 */
[CC--:B-1----:R-:W-:Y:S01]  /*49550*/  IADD3 R26, P4, R24.reuse, R51.reuse, RZ ;  /* 0x00000033181a7210 */ /* 0x0c2fe20007f9e0ff */
[C-C-:B------:R-:W-:Y:S01]  /*49560*/  IMAD.X R29, R21.reuse, 0x1, R49.reuse, P3 ;  /* 0x00000001151d7824 */ /* 0x140fe200018e0631 */
[-C--:B------:R-:W-:Y:S01]  /*49570*/  IADD3 R24, P3, R24, R52.reuse, RZ ;  /* 0x0000003418187210 */ /* 0x080fe20007f7e0ff */
[----:B------:R-:W-:Y:S01]  /*49580*/  IMAD.X R31, R21, 0x1, R48, P5 ;  /* 0x00000001151f7824 */ /* 0x000fe200028e0630 */
[----:B------:R-:W-:Y:S02]  /*49590*/  SHF.R.S32.HI R21, RZ, 0x1f, R20 ;  /* 0x0000001fff157819 */ /* 0x000fe40000011414 */
[----:B------:R-:W-:Y:S01]  /*495a0*/  IADD3 R22, P5, R20, R51, RZ ;  /* 0x0000003314167210 */ /* 0x000fe20007fbe0ff */
[----:B------:R-:W-:Y:S01]  /*495b0*/  IMAD.X R25, R18, 0x1, R49, P3 ;  /* 0x0000000112197824 */ /* 0x000fe200018e0631 */
[----:B------:R-:W-:-:S03]  /*495c0*/  IADD3 R20, P3, R20, R52, RZ ;  /* 0x0000003414147210 */ /* 0x000fc60007f7e0ff */
[C---:B------:R-:W-:Y:S02]  /*495d0*/  IMAD.X R23, R21.reuse, 0x1, R48, P5 ;  /* 0x0000000115177824 */ /* 0x040fe400028e0630 */
[----:B------:R-:W-:Y:S01]  /*495e0*/  IMAD.X R21, R21, 0x1, R49, P3 ;  /* 0x0000000115157824 */ /* 0x000fe200018e0631 */
[----:B------:R-:W-:Y:S02]  /*495f0*/  IADD3 R170, P3, R19, R52, RZ ;  /* 0x0000003413aa7210 */ /* 0x000fe40007f7e0ff */
[----:B------:R-:W-:-:S03]  /*49600*/  IADD3 R172, P5, R169, R51, RZ ;  /* 0x00000033a9ac7210 */ /* 0x000fc60007fbe0ff */
[----:B------:R-:W-:Y:S02]  /*49610*/  IMAD.X R171, R159, 0x1, R49, P3 ;  /* 0x000000019fab7824 */ /* 0x000fe400018e0631 */
[--C-:B------:R-:W-:Y:S01]  /*49620*/  IMAD.X R27, R18, 0x1, R48.reuse, P4 ;  /* 0x00000001121b7824 */ /* 0x100fe200020e0630 */
[----:B------:R-:W-:Y:S01]  /*49630*/  IADD3 R18, P4, R19, R51, RZ ;  /* 0x0000003313127210 */ /* 0x000fe20007f9e0ff */
[--C-:B------:R-:W-:Y:S01]  /*49640*/  IMAD.X R173, R157, 0x1, R48.reuse, P5 ;  /* 0x000000019dad7824 */ /* 0x100fe200028e0630 */
[----:B------:R0:W-:Y:S03]  /*49650*/  STL.64 [R1+0xa68], R170 ;  /* 0x000a68aa01007387 */ /* 0x0001e60000100a00 */
[----:B------:R-:W-:Y:S01]  /*49660*/  IMAD.X R19, R159, 0x1, R48, P4 ;  /* 0x000000019f137824 */ /* 0x000fe200020e0630 */
[----:B------:R1:W-:Y:S01]  /*49670*/  STL.64 [R1+0xa60], R172 ;  /* 0x000a60ac01007387 */ /* 0x0003e20000100a00 */
[----:B------:R-:W-:-:S02]  /*49680*/  SHF.R.S32.HI R159, RZ, 0x1f, R168 ;  /* 0x0000001fff9f7819 */ /* 0x000fc400000114a8 */
[----:B0-----:R-:W-:Y:S02]  /*49690*/  IADD3 R170, P3, R169, R52, RZ ;  /* 0x00000034a9aa7210 */ /* 0x001fe40007f7e0ff */
[----:B-1----:R-:W-:-:S03]  /*496a0*/  IADD3 R172, P4, R168, R51, RZ ;  /* 0x00000033a8ac7210 */ /* 0x002fc60007f9e0ff */
[----:B------:R-:W-:Y:S01]  /*496b0*/  IMAD.X R171, R157, 0x1, R49, P3 ;  /* 0x000000019dab7824 */ /* 0x000fe200018e0631 */
[----:B------:R-:W-:-:S05]  /*496c0*/  IADD3 R168, P3, R168, R52, RZ ;  /* 0x00000034a8a87210 */ /* 0x000fca0007f7e0ff */
[----:B------:R-:W-:Y:S01]  /*496d0*/  IMAD.X R169, R159, 0x1, R49, P3 ;  /* 0x000000019fa97824 */ /* 0x000fe200018e0631 */
[----:B------:R0:W-:Y:S01]  /*496e0*/  STL.64 [R1+0xa58], R170 ;  /* 0x000a58aa01007387 */ /* 0x0001e20000100a00 */
[----:B------:R-:W-:-:S03]  /*496f0*/  SHF.R.S32.HI R157, RZ, 0x1f, R166 ;  /* 0x0000001fff9d7819 */ /* 0x000fc600000114a6 */
[----:B------:R1:W-:Y:S01]  /*49700*/  STL.64 [R1+0xa48], R168 ;  /* 0x000a48a801007387 */ /* 0x0003e20000100a00 */
[----:B------:R-:W-:Y:S01]  /*49710*/  IMAD.X R173, R159, 0x1, R48, P4 ;  /* 0x000000019fad7824 */ /* 0x000fe200020e0630 */
[C---:B0-----:R-:W-:Y:S02]  /*49720*/  IADD3 R170, P5, R166.reuse, R51, RZ ;  /* 0x00000033a6aa7210 */ /* 0x041fe40007fbe0ff */
[----:B-1----:R-:W-:-:S03]  /*49730*/  IADD3 R168, P3, R166, R52, RZ ;  /* 0x00000034a6a87210 */ /* 0x002fc60007f7e0ff */
[C---:B------:R-:W-:Y:S01]  /*49740*/  IMAD.X R171, R157.reuse, 0x1, R48, P5 ;  /* 0x000000019dab7824 */ /* 0x040fe200028e0630 */
[----:B------:R0:W-:Y:S01]  /*49750*/  STL.64 [R1+0xa50], R172 ;  /* 0x000a50ac01007387 */ /* 0x0001e20000100a00 */
[----:B------:R-:W-:Y:S01]  /*49760*/  IMAD.X R169, R157, 0x1, R49, P3 ;  /* 0x000000019da97824 */ /* 0x000fe200018e0631 */
[----:B------:R-:W-:Y:S02]  /*49770*/  SHF.R.S32.HI R159, RZ, 0x1f, R165 ;  /* 0x0000001fff9f7819 */ /* 0x000fe400000114a5 */
[----:B------:R1:W-:Y:S01]  /*49780*/  STL.64 [R1+0xa40], R170 ;  /* 0x000a40aa01007387 */ /* 0x0003e20000100a00 */
[----:B------:R-:W-:-:S03]  /*49790*/  SHF.R.S32.HI R157, RZ, 0x1f, R164 ;  /* 0x0000001fff9d7819 */ /* 0x000fc600000114a4 */
[----:B------:R4:W-:Y:S01]  /*497a0*/  STL.64 [R1+0xa38], R168 ;  /* 0x000a38a801007387 */ /* 0x0009e20000100a00 */
[C---:B0-----:R-:W-:Y:S02]  /*497b0*/  IADD3 R172, P4, R165.reuse, R51, RZ ;  /* 0x00000033a5ac7210 */ /* 0x041fe40007f9e0ff */
[----:B-1----:R-:W-:-:S03]  /*497c0*/  IADD3 R170, P3, R165, R52, RZ ;  /* 0x00000034a5aa7210 */ /* 0x002fc60007f7e0ff */
[C---:B------:R-:W-:Y:S01]  /*497d0*/  IMAD.X R173, R159.reuse, 0x1, R48, P4 ;  /* 0x000000019fad7824 */ /* 0x040fe200020e0630 */
[C---:B----4-:R-:W-:Y:S01]  /*497e0*/  IADD3 R168, P5, R164.reuse, R51, RZ ;  /* 0x00000033a4a87210 */ /* 0x050fe20007fbe0ff */
[----:B------:R-:W-:Y:S01]  /*497f0*/  IMAD.X R171, R159, 0x1, R49, P3 ;  /* 0x000000019fab7824 */ /* 0x000fe200018e0631 */
[----:B------:R-:W-:-:S03]  /*49800*/  IADD3 R164, P3, R164, R52, RZ ;  /* 0x00000034a4a47210 */ /* 0x000fc60007f7e0ff */
[C---:B------:R-:W-:Y:S01]  /*49810*/  IMAD.X R169, R157.reuse, 0x1, R48, P5 ;  /* 0x000000019da97824 */ /* 0x040fe200028e0630 */
[----:B------:R-:W-:Y:S01]  /*49820*/  STL.64 [R1+0xa30], R172 ;  /* 0x000a30ac01007387 */ /* 0x000fe20000100a00 */
[----:B------:R-:W-:Y:S01]  /*49830*/  SHF.R.S32.HI R159, RZ, 0x1f, R162 ;  /* 0x0000001fff9f7819 */ /* 0x000fe200000114a2 */
[----:B------:R-:W-:Y:S02]  /*49840*/  IMAD.X R165, R157, 0x1, R49, P3 ;  /* 0x000000019da57824 */ /* 0x000fe400018e0631 */
[----:B------:R-:W-:Y:S04]  /*49850*/  STL.64 [R1+0xa28], R170 ;  /* 0x000a28aa01007387 */ /* 0x000fe80000100a00 */
[----:B------:R0:W-:Y:S01]  /*49860*/  STL.64 [R1+0xa20], R168 ;  /* 0x000a20a801007387 */ /* 0x0001e20000100a00 */
[----:B------:R-:W-:-:S03]  /*49870*/  SHF.R.S32.HI R157, RZ, 0x1f, R160 ;  /* 0x0000001fff9d7819 */ /* 0x000fc600000114a0 */
[----:B------:R1:W-:Y:S01]  /*49880*/  STL.64 [R1+0xa18], R164 ;  /* 0x000a18a401007387 */ /* 0x0003e20000100a00 */
[CC--:B0-----:R-:W-:Y:S02]  /*49890*/  IADD3 R168, P4, R162.reuse, R51.reuse, RZ ;  /* 0x00000033a2a87210 */ /* 0x0c1fe40007f9e0ff */
[----:B------:R-:W-:Y:S02]  /*498a0*/  IADD3 R162, P3, R162, R52, RZ ;  /* 0x00000034a2a27210 */ /* 0x000fe40007f7e0ff */
[----:B-1----:R-:W-:-:S03]  /*498b0*/  IADD3 R164, P5, R160, R51, RZ ;  /* 0x00000033a0a47210 */ /* 0x002fc60007fbe0ff */
[C-C-:B------:R-:W-:Y:S01]  /*498c0*/  IMAD.X R163, R159.reuse, 0x1, R49.reuse, P3 ;  /* 0x000000019fa37824 */ /* 0x140fe200018e0631 */
[----:B------:R-:W-:Y:S01]  /*498d0*/  IADD3 R160, P3, R160, R52, RZ ;  /* 0x00000034a0a07210 */ /* 0x000fe20007f7e0ff */
[--C-:B------:R-:W-:Y:S02]  /*498e0*/  IMAD.X R169, R159, 0x1, R48.reuse, P4 ;  /* 0x000000019fa97824 */ /* 0x100fe400020e0630 */
[C---:B------:R-:W-:Y:S02]  /*498f0*/  IMAD.X R165, R157.reuse, 0x1, R48, P5 ;  /* 0x000000019da57824 */ /* 0x040fe400028e0630 */
        /* <DEDUP_REMOVED lines=8> */
[----:B------:R-:W-:Y:S01]  /*49980*/  IMAD.X R161, R159, 0x1, R49, P3 ;  /* 0x000000019fa17824 */ /* 0x000fe200018e0631 */
[----:B------:R-:W-:-:S04]  /*49990*/  IADD3 R164, P4, R158, R51, RZ ;  /* 0x000000339ea47210 */ /* 0x000fc80007f9e0ff */
[----:B------:R0:W-:Y:S01]  /*499a0*/  STL.64 [R1+0x9e8], R160 ;  /* 0x0009e8a001007387 */ /* 0x0001e20000100a00 */
[C---:B------:R-:W-:Y:S01]  /*499b0*/  IADD3 R162, P5, R156.reuse, R51, RZ ;  /* 0x000000339ca27210 */ /* 0x040fe20007fbe0ff */
[----:B------:R-:W-:Y:S01]  /*499c0*/  IMAD.X R165, R159, 0x1, R48, P4 ;  /* 0x000000019fa57824 */ /* 0x000fe200020e0630 */
[----:B0-----:R-:W-:Y:S02]  /*499d0*/  IADD3 R160, P3, R156, R52, RZ ;  /* 0x000000349ca07210 */ /* 0x001fe40007f7e0ff */
[----:B------:R-:W-:-:S03]  /*499e0*/  SHF.R.S32.HI R156, RZ, 0x1f, R155 ;  /* 0x0000001fff9c7819 */ /* 0x000fc6000001149b */
[--C-:B------:R-:W-:Y:S01]  /*499f0*/  IMAD.X R161, R157, 0x1, R49.reuse, P3 ;  /* 0x000000019da17824 */ /* 0x100fe200018e0631 */
[----:B------:R-:W-:Y:S01]  /*49a00*/  IADD3 R158, P3, R155, R52, RZ ;  /* 0x000000349b9e7210 */ /* 0x000fe20007f7e0ff */
[----:B------:R-:W-:Y:S01]  /*49a10*/  IMAD.X R163, R157, 0x1, R48, P5 ;  /* 0x000000019da37824 */ /* 0x000fe200028e0630 */
[----:B------:R-:W-:Y:S03]  /*49a20*/  STL.64 [R1+0x9f0], R164 ;  /* 0x0009f0a401007387 */ /* 0x000fe60000100a00 */
[----:B------:R-:W-:Y:S01]  /*49a30*/  IMAD.X R159, R156, 0x1, R49, P3 ;  /* 0x000000019c9f7824 */ /* 0x000fe200018e0631 */
[----:B------:R0:W-:Y:S04]  /*49a40*/  STL.64 [R1+0x9e0], R162 ;  /* 0x0009e0a201007387 */ /* 0x0001e80000100a00 */
[----:B------:R1:W-:Y:S04]  /*49a50*/  STL.64 [R1+0x9d8], R160 ;  /* 0x0009d8a001007387 */ /* 0x0003e80000100a00 */
[----:B------:R4:W-:Y:S01]  /*49a60*/  STL.64 [R1+0x9c8], R158 ;  /* 0x0009c89e01007387 */ /* 0x0009e20000100a00 */
[----:B0-----:R-:W-:-:S02]  /*49a70*/  IADD3 R162, P4, R155, R51, RZ ;  /* 0x000000339ba27210 */ /* 0x001fc40007f9e0ff */
[----:B------:R-:W-:Y:S02]  /*49a80*/  SHF.R.S32.HI R155, RZ, 0x1f, R154 ;  /* 0x0000001fff9b7819 */ /* 0x000fe4000001149a */
[C---:B-1----:R-:W-:Y:S02]  /*49a90*/  IADD3 R160, P5, R154.reuse, R51, RZ ;  /* 0x000000339aa07210 */ /* 0x042fe40007fbe0ff */
[----:B----4-:R-:W-:Y:S01]  /*49aa0*/  IADD3 R158, P3, R154, R52, RZ ;  /* 0x000000349a9e7210 */ /* 0x010fe20007f7e0ff */
[----:B------:R-:W-:Y:S01]  /*49ab0*/  IMAD.X R163, R156, 0x1, R48, P4 ;  /* 0x000000019ca37824 */ /* 0x000fe200020e0630 */
        /* <DEDUP_REMOVED lines=165> */
[CC--:B-1----:R-:W-:Y:S02]  /*4a510*/  IADD3 R136, P5, R130.reuse, R51.reuse, RZ ;  /* 0x0000003382887210 */ /* 0x0c2fe40007fbe0ff */
[-C--:B----4-:R-:W-:Y:S01]  /*4a520*/  IADD3 R134, P3, R130, R52.reuse, RZ ;  /* 0x0000003482867210 */ /* 0x090fe20007f7e0ff */
[----:B------:R-:W-:Y:S01]  /*4a530*/  IMAD.X R139, R132, 0x1, R48, P4 ;  /* 0x00000001848b7824 */ /* 0x000fe200020e0630 */
[----:B------:R-:W-:Y:S02]  /*4a540*/  SHF.R.S32.HI R130, RZ, 0x1f, R248 ;  /* 0x0000001fff827819 */ /* 0x000fe400000114f8 */
[C---:B------:R-:W-:Y:S01]  /*4a550*/  IADD3 R250, P4, R248.reuse, R51, RZ ;  /* 0x00000033f8fa7210 */ /* 0x040fe20007f9e0ff */
[C---:B------:R-:W-:Y:S01]  /*4a560*/  IMAD.X R135, R131.reuse, 0x1, R49, P3 ;  /* 0x0000000183877824 */ /* 0x040fe200018e0631 */
[----:B------:R-:W-:Y:S01]  /*4a570*/  IADD3 R248, P3, R248, R52, RZ ;  /* 0x00000034f8f87210 */ /* 0x000fe20007f7e0ff */
[----:B------:R-:W-:Y:S01]  /*4a580*/  IMAD.X R137, R131, 0x1, R48, P5 ;  /* 0x0000000183897824 */ /* 0x000fe200028e0630 */
[----:B------:R-:W-:-:S02]  /*4a590*/  SHF.R.S32.HI R131, RZ, 0x1f, R244 ;  /* 0x0000001fff837819 */ /* 0x000fc400000114f4 */
[----:B------:R-:W-:Y:S01]  /*4a5a0*/  IADD3 R246, P5, R244, R51, RZ ;  /* 0x00000033f4f67210 */ /* 0x000fe20007fbe0ff */
[----:B------:R-:W-:Y:S01]  /*4a5b0*/  IMAD.X R249, R130, 0x1, R49, P3 ;  /* 0x0000000182f97824 */ /* 0x000fe200018e0631 */
[----:B------:R-:W-:Y:S01]  /*4a5c0*/  IADD3 R244, P3, R244, R52, RZ ;  /* 0x00000034f4f47210 */ /* 0x000fe20007f7e0ff */
[----:B------:R-:W-:Y:S01]  /*4a5d0*/  IMAD.X R251, R130, 0x1, R48, P4 ;  /* 0x0000000182fb7824 */ /* 0x000fe200020e0630 */
[----:B------:R-:W-:-:S03]  /*4a5e0*/  SHF.R.S32.HI R130, RZ, 0x1f, R129 ;  /* 0x0000001fff827819 */ /* 0x000fc60000011481 */
[--C-:B------:R-:W-:Y:S01]  /*4a5f0*/  IMAD.X R245, R131, 0x1, R49.reuse, P3 ;  /* 0x0000000183f57824 */ /* 0x100fe200018e0631 */
[C---:B------:R-:W-:Y:S01]  /*4a600*/  IADD3 R132, P3, R129.reuse, R52, RZ ;  /* 0x0000003481847210 */ /* 0x040fe20007f7e0ff */
[----:B------:R-:W-:Y:S04]  /*4a610*/  STL.64 [R1+0x18], R138 ;  /* 0x0000188a01007387 */ /* 0x000fe80000100a00 */
[----:B------:R-:W-:Y:S01]  /*4a620*/  IMAD.X R133, R130, 0x1, R49, P3 ;  /* 0x0000000182857824 */ /* 0x000fe200018e0631 */
[----:B------:R-:W-:Y:S01]  /*4a630*/  STL.64 [R1+0x8], R136 ;  /* 0x0000088801007387 */ /* 0x000fe20000100a00 */
[----:B------:R-:W-:-:S03]  /*4a640*/  IADD3 R242, P4, R129, R51, RZ ;  /* 0x0000003381f27210 */ /* 0x000fc60007f9e0ff */
[----:B------:R0:W-:Y:S01]  /*4a650*/  STL.64 [R1], R134 ;  /* 0x0000008601007387 */ /* 0x0001e20000100a00 */
[----:B------:R-:W-:-:S03]  /*4a660*/  SHF.R.S32.HI R129, RZ, 0x1f, R128 ;  /* 0x0000001fff817819 */ /* 0x000fc60000011480 */
[----:B------:R1:W-:Y:S01]  /*4a670*/  STL.64 [R1+0x8e8], R132 ;  /* 0x0008e88401007387 */ /* 0x0003e20000100a00 */
[--C-:B------:R-:W-:Y:S02]  /*4a680*/  IMAD.X R247, R131, 0x1, R48.reuse, P5 ;  /* 0x0000000183f77824 */ /* 0x100fe400028e0630 */
[----:B------:R-:W-:Y:S01]  /*4a690*/  IMAD.X R243, R130, 0x1, R48, P4 ;  /* 0x0000000182f37824 */ /* 0x000fe200020e0630 */
[C---:B0-----:R-:W-:Y:S02]  /*4a6a0*/  IADD3 R134, P5, R128.reuse, R51, RZ ;  /* 0x0000003380867210 */ /* 0x041fe40007fbe0ff */
[----:B-1----:R-:W-:Y:S02]  /*4a6b0*/  IADD3 R132, P3, R128, R52, RZ ;  /* 0x0000003480847210 */ /* 0x002fe40007f7e0ff */
[----:B------:R-:W-:-:S03]  /*4a6c0*/  SHF.R.S32.HI R128, RZ, 0x1f, R127 ;  /* 0x0000001fff807819 */ /* 0x000fc6000001147f */
[----:B------:R-:W-:Y:S01]  /*4a6d0*/  IMAD.X R133, R129, 0x1, R49, P3 ;  /* 0x0000000181857824 */ /* 0x000fe200018e0631 */
[----:B------:R-:W-:Y:S01]  /*4a6e0*/  IADD3 R130, P3, R127, R52, RZ ;  /* 0x000000347f827210 */ /* 0x000fe20007f7e0ff */
[----:B------:R-:W-:-:S04]  /*4a6f0*/  IMAD.X R135, R129, 0x1, R48, P5 ;  /* 0x0000000181877824 */ /* 0x000fc800028e0630 */
        /* <DEDUP_REMOVED lines=321> */
[----:B------:R-:W-:Y:S01]  /*4bb10*/  STL.64 [R1+0x6d0], R90 ;  /* 0x0006d05a01007387 */ /* 0x000fe20000100a00 */
[C---:B------:R-:W-:Y:S01]  /*4bb20*/  VIADD R80, R81.reuse, UR4 ;  /* 0x0000000451507c36 */ /* 0x040fe20008000000 */
[----:B------:R-:W-:Y:S01]  /*4bb30*/  ULDC UR4, c[0x0][0x248] ;  /* 0x0000920000047ab9 */ /* 0x000fe20000000800 */
[----:B------:R-:W-:Y:S01]  /*4bb40*/  IMAD.X R85, R82, 0x1, R49, P3 ;  /* 0x0000000152557824 */ /* 0x000fe200018e0631 */
[----:B------:R0:W-:Y:S01]  /*4bb50*/  STL.64 [R1+0x6c8], R88 ;  /* 0x0006c85801007387 */ /* 0x0001e20000100a00 */
[----:B------:R-:W-:Y:S01]  /*4bb60*/  VIADD R79, R80, UR4 ;  /* 0x00000004504f7c36 */ /* 0x000fe20008000000 */
[----:B------:R-:W-:Y:S02]  /*4bb70*/  ULDC UR4, c[0x0][0x248] ;  /* 0x0000920000047ab9 */ /* 0x000fe40000000800 */
        /* <DEDUP_REMOVED lines=208> */
[----:B------:R-:W-:Y:S02]  /*4c880*/  IMAD.X R65, R59, 0x1, R48, P5 ;  /* 0x000000013b417824 */ /* 0x000fe400028e0630 */
[C---:B------:R-:W-:Y:S01]  /*4c890*/  VIADD R56, R57.reuse, UR50 ;  /* 0x0000003239387c36 */ /* 0x040fe20008000000 */
[----:B------:R-:W-:Y:S01]  /*4c8a0*/  STL.64 [R1+0x610], R66 ;  /* 0x0006104201007387 */ /* 0x000fe20000100a00 */
[----:B------:R-:W-:Y:S01]  /*4c8b0*/  IMAD.X R61, R58, 0x1, R49, P3 ;  /* 0x000000013a3d7824 */ /* 0x000fe200018e0631 */
[----:B------:R-:W-:Y:S02]  /*4c8c0*/  ULDC UR50, c[0x0][0x248] ;  /* 0x0000920000327ab9 */ /* 0x000fe40000000800 */
[----:B------:R0:W-:Y:S04]  /*4c8d0*/  STL.64 [R1+0x608], R64 ;  /* 0x0006084001007387 */ /* 0x0001e80000100a00 */
[----:B------:R1:W-:Y:S04]  /*4c8e0*/  STL.64 [R1+0x538], R62 ;  /* 0x0005383e01007387 */ /* 0x0003e80000100a00 */
[----:B------:R4:W-:Y:S01]  /*4c8f0*/  STL.64 [R1+0x568], R60 ;  /* 0x0005683c01007387 */ /* 0x0009e20000100a00 */
[----:B0-----:R-:W-:-:S02]  /*4c900*/  IADD3 R64, P4, R57, R51, RZ ;  /* 0x0000003339407210 */ /* 0x001fc40007f9e0ff */
[----:B------:R-:W-:Y:S02]  /*4c910*/  SHF.R.S32.HI R57, RZ, 0x1f, R56 ;  /* 0x0000001fff397819 */ /* 0x000fe40000011438 */
[----:B-1----:R-:W-:Y:S01]  /*4c920*/  IADD3 R62, P5, R56, R51, RZ ;  /* 0x00000033383e7210 */ /* 0x002fe20007fbe0ff */
[----:B------:R-:W-:Y:S01]  /*4c930*/  IMAD.X R65, R58, 0x1, R48, P4 ;  /* 0x000000013a417824 */ /* 0x000fe200020e0630 */
[----:B----4-:R-:W-:-:S03]  /*4c940*/  IADD3 R60, P3, R56, R52, RZ ;  /* 0x00000034383c7210 */ /* 0x010fc60007f7e0ff */
[C---:B------:R-:W-:Y:S02]  /*4c950*/  IMAD.X R63, R57.reuse, 0x1, R48, P5 ;  /* 0x00000001393f7824 */ /* 0x040fe400028e0630 */
[----:B------:R-:W-:Y:S01]  /*4c960*/  VIADD R55, R56, UR53 ;  /* 0x0000003538377c36 */ /* 0x000fe20008000000 */
[----:B------:R-:W-:Y:S01]  /*4c970*/  STL.64 [R1+0x600], R64 ;  /* 0x0006004001007387 */ /* 0x000fe20000100a00 */
[----:B------:R-:W-:Y:S01]  /*4c980*/  IMAD.X R61, R57, 0x1, R49, P3 ;  /* 0x00000001393d7824 */ /* 0x000fe200018e0631 */
[----:B------:R-:W-:Y:S02]  /*4c990*/  ULDC UR53, c[0x0][0x248] ;  /* 0x0000920000357ab9 */ /* 0x000fe40000000800 */
[----:B------:R0:W-:Y:S01]  /*4c9a0*/  STL.64 [R1+0x5f8], R62 ;  /* 0x0005f83e01007387 */ /* 0x0001e20000100a00 */
[----:B------:R-:W-:Y:S01]  /*4c9b0*/  VIADD R53, R55, UR9 ;  /* 0x0000000937357c36 */ /* 0x000fe20008000000 */
[----:B------:R-:W-:Y:S01]  /*4c9c0*/  SHF.R.S32.HI R56, RZ, 0x1f, R55 ;  /* 0x0000001fff387819 */ /* 0x000fe20000011437 */
[----:B------:R-:W-:Y:S01]  /*4c9d0*/  ULDC UR9, c[0x0][0x248] ;  /* 0x0000920000097ab9 */ /* 0x000fe20000000800 */
[----:B------:R1:W-:Y:S02]  /*4c9e0*/  STL.64 [R1+0x540], R60 ;  /* 0x0005403c01007387 */ /* 0x0003e40000100a00 */
[----:B------:R-:W-:-:S02]  /*4c9f0*/  IADD3 R58, P5, R53, R51, RZ ;  /* 0x00000033353a7210 */ /* 0x000fc40007fbe0ff */
[C---:B0-----:R-:W-:Y:S02]  /*4ca00*/  IADD3 R62, P4, R55.reuse, R51, RZ ;  /* 0x00000033373e7210 */ /* 0x041fe40007f9e0ff */
[----:B-1----:R-:W-:Y:S02]  /*4ca10*/  IADD3 R60, P3, R55, R52, RZ ;  /* 0x00000034373c7210 */ /* 0x002fe40007f7e0ff */
[----:B------:R-:W-:-:S03]  /*4ca20*/  SHF.R.S32.HI R55, RZ, 0x1f, R53 ;  /* 0x0000001fff377819 */ /* 0x000fc60000011435 */
[C---:B------:R-:W-:Y:S02]  /*4ca30*/  IMAD.X R61, R56.reuse, 0x1, R49, P3 ;  /* 0x00000001383d7824 */ /* 0x040fe400018e0631 */
[--C-:B------:R-:W-:Y:S02]  /*4ca40*/  IMAD.X R63, R56, 0x1, R48.reuse, P4 ;  /* 0x00000001383f7824 */ /* 0x100fe400020e0630 */
[----:B------:R-:W-:Y:S01]  /*4ca50*/  IMAD.X R59, R55, 0x1, R48, P5 ;  /* 0x00000001373b7824 */ /* 0x000fe200028e0630 */
[----:B------:R0:W-:Y:S01]  /*4ca60*/  STL.64 [R1+0x560], R60 ;  /* 0x0005603c01007387 */ /* 0x0001e20000100a00 */
[C---:B------:R-:W-:Y:S01]  /*4ca70*/  VIADD R54, R53.reuse, UR6 ;  /* 0x0000000635367c36 */ /* 0x040fe20008000000 */
[----:B------:R-:W-:Y:S02]  /*4ca80*/  ULDC UR6, c[0x0][0x248] ;  /* 0x0000920000067ab9 */ /* 0x000fe40000000800 */
[----:B------:R-:W-:Y:S04]  /*4ca90*/  STL.64 [R1+0x5f0], R62 ;  /* 0x0005f03e01007387 */ /* 0x000fe80000100a00 */
[----:B------:R1:W-:Y:S01]  /*4caa0*/  STL.64 [R1+0x5e8], R58 ;  /* 0x0005e83a01007387 */ /* 0x0003e20000100a00 */
[----:B0-----:R-:W-:-:S02]  /*4cab0*/  IADD3 R60, P3, R53, R52, RZ ;  /* 0x00000034353c7210 */ /* 0x001fc40007f7e0ff */
[----:B------:R-:W-:-:S03]  /*4cac0*/  SHF.R.S32.HI R53, RZ, 0x1f, R54 ;  /* 0x0000001fff357819 */ /* 0x000fc60000011436 */
[--C-:B------:R-:W-:Y:S01]  /*4cad0*/  IMAD.X R61, R55, 0x1, R49.reuse, P3 ;  /* 0x00000001373d7824 */ /* 0x100fe200018e0631 */
[C---:B------:R-:W-:Y:S02]  /*4cae0*/  IADD3 R56, P3, R54.reuse, R52, RZ ;  /* 0x0000003436387210 */ /* 0x040fe40007f7e0ff */
[C---:B-1----:R-:W-:Y:S01]  /*4caf0*/  IADD3 R58, P4, R54.reuse, R51, RZ ;  /* 0x00000033363a7210 */ /* 0x042fe20007f9e0ff */
[----:B------:R-:W-:Y:S01]  /*4cb00*/  VIADD R50, R54, UR5 ;  /* 0x0000000536327c36 */ /* 0x000fe20008000000 */
[----:B------:R-:W-:Y:S01]  /*4cb10*/  STL.64 [R1+0x550], R60 ;  /* 0x0005503c01007387 */ /* 0x000fe20000100a00 */
[----:B------:R-:W-:Y:S01]  /*4cb20*/  IMAD.X R57, R53, 0x1, R49, P3 ;  /* 0x0000000135397824 */ /* 0x000fe200018e0631 */
[----:B------:R-:W-:Y:S01]  /*4cb30*/  LOP3.LUT R9, R9, 0xffffdfff, RZ, 0xc0, !PT ;  /* 0xffffdfff09097812 */ /* 0x000fe200078ec0ff */
[----:B------:R-:W-:Y:S01]  /*4cb40*/  IMAD.X R59, R53, 0x1, R48, P4 ;  /* 0x00000001353b7824 */ /* 0x000fe200020e0630 */
[----:B------:R-:W-:Y:S01]  /*4cb50*/  SHF.R.S32.HI R55, RZ, 0x1f, R50 ;  /* 0x0000001fff377819 */ /* 0x000fe20000011432 */
[----:B------:R-:W-:-:S03]  /*4cb60*/  ULDC UR5, c[0x0][0x248] ;  /* 0x0000920000057ab9 */ /* 0x000fc60000000800 */
[----:B------:R0:W-:Y:S04]  /*4cb70*/  STL.64 [R1+0x5e0], R58 ;  /* 0x0005e03a01007387 */ /* 0x0001e80000100a00 */
[----:B------:R1:W-:Y:S01]  /*4cb80*/  STL.64 [R1+0x558], R56 ;  /* 0x0005583801007387 */ /* 0x0003e20000100a00 */
[C---:B------:R-:W-:Y:S01]  /*4cb90*/  VIADD R54, R50.reuse, UR4 ;  /* 0x0000000432367c36 */ /* 0x040fe20008000000 */
[----:B------:R-:W-:Y:S01]  /*4cba0*/  ULDC UR4, c[0x0][0x22c] ;  /* 0x00008b0000047ab9 */ /* 0x000fe20000000800 */
[C---:B0-----:R-:W-:Y:S02]  /*4cbb0*/  IADD3 R58, P4, R50.reuse, R51, RZ ;  /* 0x00000033323a7210 */ /* 0x041fe40007f9e0ff */
[----:B-1----:R-:W-:-:S03]  /*4cbc0*/  IADD3 R56, P3, R50, R52, RZ ;  /* 0x0000003432387210 */ /* 0x002fc60007f7e0ff */
[C---:B------:R-:W-:Y:S02]  /*4cbd0*/  IMAD.X R59, R55.reuse, 0x1, R48, P4 ;  /* 0x00000001373b7824 */ /* 0x040fe400020e0630 */
[----:B------:R-:W-:-:S03]  /*4cbe0*/  IMAD.X R57, R55, 0x1, R49, P3 ;  /* 0x0000000137397824 */ /* 0x000fc600018e0631 */
[----:B------:R0:W-:Y:S01]  /*4cbf0*/  STL.64 [R1+0x548], R58 ;  /* 0x0005483a01007387 */ /* 0x0001e20000100a00 */
[----:B------:R-:W-:-:S03]  /*4cc00*/  SHF.R.S32.HI R53, RZ, 0x1f, R54 ;  /* 0x0000001fff357819 */ /* 0x000fc60000011436 */
        /* <DEDUP_REMOVED lines=19> */
[----:B------:R-:W-:Y:S01]  /*4cd40*/  LOP3.LUT R13, R13, 0x7fffffff, RZ, 0xc0, !PT ;  /* 0x7fffffff0d0d7812 */ /* 0x000fe200078ec0ff */
        /* <DEDUP_REMOVED lines=17> */
[----:B------:R-:W-:Y:S01]  /*4ce60*/  ULDC.64 UR42, c[0x0][0x228] ;  /* 0x00008a00002a7ab9 */ /* 0x000fe20000000a00 */
        /* <DEDUP_REMOVED lines=286> */
[----:B------:R-:W-:Y:S01]  /*4e050*/  UMOV UR11, UR14 ;  /* 0x0000000e000b7c82 */ /* 0x000fe20008000000 */
[----:B------:R-:W-:Y:S01]  /*4e060*/  IMAD.U32 R66, RZ, RZ, UR27 ;  /* 0x0000001bff427e24 */ /* 0x000fe2000f8e00ff */
        /* <DEDUP_REMOVED lines=108> */
[----:B------:R-:W-:Y:S01]  /*4e730*/  VIADD R54, R50, UR6 ;  /* 0x0000000632367c36 */ /* 0x000fe20008000000 */
[----:B------:R-:W-:Y:S01]  /*4e740*/  SHF.R.S32.HI R55, RZ, 0x1f, R50 ;  /* 0x0000001fff377819 */ /* 0x000fe20000011432 */
[----:B------:R-:W-:Y:S01]  /*4e750*/  IMAD.X R57, R53, 0x1, R49, P3 ;  /* 0x0000000135397824 */ /* 0x000fe200018e0631 */
[----:B------:R0:W-:Y:S01]  /*4e760*/  STL.64 [R1+0xf0], R58 ;  /* 0x0000f03a01007387 */ /* 0x0001e20000100a00 */
[----:B------:R-:W-:Y:S01]  /*4e770*/  UMOV UR13, UR8 ;  /* 0x00000008000d7c82 */ /* 0x000fe20008000000 */
[-C--:B------:R-:W-:Y:S01]  /*4e780*/  IADD3 R62, P3, R54, R51.reuse, RZ ;  /* 0x00000033363e7210 */ /* 0x080fe20007f7e0ff */
[----:B------:R-:W-:Y:S01]  /*4e790*/  ULDC UR6, c[0x0][0x22c] ;  /* 0x00008b0000067ab9 */ /* 0x000fe20000000800 */
[----:B------:R1:W-:Y:S01]  /*4e7a0*/  STL.64 [R1+0xe8], R56 ;  /* 0x0000e83801007387 */ /* 0x0003e20000100a00 */
[----:B0-----:R-:W-:-:S02]  /*4e7b0*/  IADD3 R58, P4, R50, R51, RZ ;  /* 0x00000033323a7210 */ /* 0x001fc40007f9e0ff */
[-C--:B-1----:R-:W-:Y:S02]  /*4e7c0*/  IADD3 R56, P5, R50, R52.reuse, RZ ;  /* 0x0000003432387210 */ /* 0x082fe40007fbe0ff */
[----:B------:R-:W-:Y:S01]  /*4e7d0*/  SHF.R.S32.HI R50, RZ, 0x1f, R54 ;  /* 0x0000001fff327819 */ /* 0x000fe20000011436 */
[----:B------:R-:W-:Y:S01]  /*4e7e0*/  IMAD.X R59, R55, 0x1, R48, P4 ;  /* 0x00000001373b7824 */ /* 0x000fe200020e0630 */
[----:B------:R-:W-:-:S03]  /*4e7f0*/  IADD3 R60, P4, R54, R52, RZ ;  /* 0x00000034363c7210 */ /* 0x000fc60007f9e0ff */
[C---:B------:R-:W-:Y:S01]  /*4e800*/  IMAD.X R63, R50.reuse, 0x1, R48, P3 ;  /* 0x00000001323f7824 */ /* 0x040fe200018e0630 */
[----:B------:R-:W-:Y:S01]  /*4e810*/  ISETP.GE.AND P3, PT, R3, UR13, PT ;  /* 0x0000000d03007c0c */ /* 0x000fe2000bf66270 */
[----:B------:R-:W-:-:S03]  /*4e820*/  IMAD.X R61, R50, 0x1, R49, P4 ;  /* 0x00000001323d7824 */ /* 0x000fc600020e0631 */
[----:B------:R-:W-:Y:S02]  /*4e830*/  ISETP.LT.AND P4, PT, R0, UR43, !P3 ;  /* 0x0000002b00007c0c */ /* 0x000fe4000df81270 */
[----:B------:R-:W-:Y:S01]  /*4e840*/  ISETP.LT.AND P3, PT, R4, UR11, !P2 ;  /* 0x0000000b04007c0c */ /* 0x000fe2000d761270 */
[----:B------:R-:W-:Y:S01]  /*4e850*/  UMOV UR8, UR9 ;  /* 0x0000000900087c82 */ /* 0x000fe20008000000 */
[----:B------:R-:W-:Y:S01]  /*4e860*/  UMOV UR9, UR15 ;  /* 0x0000000f00097c82 */ /* 0x000fe20008000000 */
[----:B------:R-:W-:Y:S02]  /*4e870*/  ULDC.64 UR14, c[0x0][0x228] ;  /* 0x00008a00000e7ab9 */ /* 0x000fe40000000a00 */
[----:B------:R-:W-:Y:S02]  /*4e880*/  UMOV UR25, UR14 ;  /* 0x0000000e00197c82 */ /* 0x000fe40008000000 */
[----:B------:R-:W-:-:S04]  /*4e890*/  ISETP.LT.AND P2, PT, R3, UR25, !P2 ;  /* 0x0000001903007c0c */ /* 0x000fc8000d741270 */
[----:B------:R-:W-:Y:S01]  /*4e8a0*/  @P4 LOP3.LUT R9, R9, 0x2000, RZ, 0xfc, !PT ;  /* 0x0000200009094812 */ /* 0x000fe200078efcff */
[----:B------:R-:W-:Y:S01]  /*4e8b0*/  IMAD.U32 R73, RZ, RZ, UR15 ;  /* 0x0000000fff497e24 */ /* 0x000fe2000f8e00ff */
[----:B------:R-:W-:Y:S02]  /*4e8c0*/  ULDC.64 UR14, c[0x0][0x228] ;  /* 0x00008a00000e7ab9 */ /* 0x000fe40000000a00 */
[----:B------:R-:W-:Y:S01]  /*4e8d0*/  LOP3.LUT R9, R9, 0xffffefff, RZ, 0xc0, !PT ;  /* 0xffffefff09097812 */ /* 0x000fe200078ec0ff */
[----:B------:R-:W-:-:S03]  /*4e8e0*/  UMOV UR23, UR14 ;  /* 0x0000000e00177c82 */ /* 0x000fc60008000000 */
[----:B------:R-:W-:Y:S02]  /*4e8f0*/  @P3 LOP3.LUT R9, R9, 0x1000, RZ, 0xfc, !PT ;  /* 0x0000100009093812 */ /* 0x000fe400078efcff */
[----:B------:R-:W-:Y:S02]  /*4e900*/  ISETP.LT.AND P3, PT, R4, UR23, !P1 ;  /* 0x0000001704007c0c */ /* 0x000fe4000cf61270 */
[----:B------:R-:W-:Y:S01]  /*4e910*/  LOP3.LUT R9, R9, 0xfffff7ff, RZ, 0xc0, !PT ;  /* 0xfffff7ff09097812 */ /* 0x000fe200078ec0ff */
[----:B------:R-:W-:Y:S01]  /*4e920*/  IMAD.U32 R72, RZ, RZ, UR15 ;  /* 0x0000000fff487e24 */ /* 0x000fe2000f8e00ff */
[----:B------:R-:W-:Y:S02]  /*4e930*/  ULDC.64 UR14, c[0x0][0x228] ;  /* 0x00008a00000e7ab9 */ /* 0x000fe40000000a00 */
[----:B------:R-:W-:Y:S01]  /*4e940*/  @P2 LOP3.LUT R9, R9, 0x800, RZ, 0xfc, !PT ;  /* 0x0000080009092812 */ /* 0x000fe200078efcff */
[----:B------:R-:W-:Y:S02]  /*4e950*/  UMOV UR21, UR14 ;  /* 0x0000000e00157c82 */ /* 0x000fe40008000000 */
[----:B------:R-:W-:-:S02]  /*4e960*/  ISETP.LT.AND P2, PT, R3, UR21, !P1 ;  /* 0x0000001503007c0c */ /* 0x000fc4000cf41270 */
[----:B------:R-:W-:Y:S01]  /*4e970*/  LOP3.LUT R9, R9, 0xfffffbff, RZ, 0xc0, !PT ;  /* 0xfffffbff09097812 */ /* 0x000fe200078ec0ff */
[----:B------:R-:W-:Y:S01]  /*4e980*/  IMAD.U32 R71, RZ, RZ, UR15 ;  /* 0x0000000fff477e24 */ /* 0x000fe2000f8e00ff */
[----:B------:R-:W-:Y:S02]  /*4e990*/  ULDC.64 UR14, c[0x0][0x228] ;  /* 0x00008a00000e7ab9 */ /* 0x000fe40000000a00 */
[----:B------:R-:W-:Y:S01]  /*4e9a0*/  @P3 LOP3.LUT R9, R9, 0x400, RZ, 0xfc, !PT ;  /* 0x0000040009093812 */ /* 0x000fe200078efcff */
[----:B------:R-:W-:Y:S02]  /*4e9b0*/  UMOV UR20, UR14 ;  /* 0x0000000e00147c82 */ /* 0x000fe40008000000 */
[----:B------:R-:W-:Y:S01]  /*4e9c0*/  ISETP.LT.AND P1, PT, R4, UR20, !P0 ;  /* 0x0000001404007c0c */ /* 0x000fe2000c721270 */
[----:B------:R-:W-:Y:S01]  /*4e9d0*/  IMAD.U32 R70, RZ, RZ, UR15 ;  /* 0x0000000fff467e24 */ /* 0x000fe2000f8e00ff */
[----:B------:R-:W-:Y:S01]  /*4e9e0*/  LOP3.LUT R9, R9, 0xfffffdff, RZ, 0xc0, !PT ;  /* 0xfffffdff09097812 */ /* 0x000fe200078ec0ff */
[----:B------:R-:W-:Y:S01]  /*4e9f0*/  ULDC.64 UR14, c[0x0][0x228] ;  /* 0x00008a00000e7ab9 */ /* 0x000fe20000000a00 */
[----:B------:R-:W-:Y:S01]  /*4ea00*/  VIADD R53, R54, UR5 ;  /* 0x0000000536357c36 */ /* 0x000fe20008000000 */
[----:B------:R-:W-:Y:S01]  /*4ea10*/  UMOV UR19, UR14 ;  /* 0x0000000e00137c82 */ /* 0x000fe20008000000 */
[----:B------:R-:W-:Y:S01]  /*4ea20*/  @P2 LOP3.LUT R9, R9, 0x200, RZ, 0xfc, !PT ;  /* 0x0000020009092812 */ /* 0x000fe200078efcff */
[----:B------:R-:W-:Y:S01]  /*4ea30*/  IMAD.X R57, R55, 0x1, R49, P5 ;  /* 0x0000000137397824 */ /* 0x000fe200028e0631 */
[----:B------:R-:W-:Y:S01]  /*4ea40*/  ISETP.LT.AND P0, PT, R3, UR19, !P0 ;  /* 0x0000001303007c0c */ /* 0x000fe2000c701270 */
[----:B------:R0:W-:Y:S01]  /*4ea50*/  STL.64 [R1+0xe0], R58 ;  /* 0x0000e03a01007387 */ /* 0x0001e20000100a00 */
[----:B------:R-:W-:Y:S01]  /*4ea60*/  LOP3.LUT R9, R9, 0xfffffeff, RZ, 0xc0, !PT ;  /* 0xfffffeff09097812 */ /* 0x000fe200078ec0ff */
[----:B------:R-:W-:Y:S01]  /*4ea70*/  IMAD.U32 R69, RZ, RZ, UR15 ;  /* 0x0000000fff457e24 */ /* 0x000fe2000f8e00ff */
[----:B------:R-:W-:Y:S01]  /*4ea80*/  ULDC.64 UR14, c[0x0][0x228] ;  /* 0x00008a00000e7ab9 */ /* 0x000fe20000000a00 */
[----:B------:R-:W-:Y:S01]  /*4ea90*/  ULDC UR5, c[0x0][0x22c] ;  /* 0x00008b0000057ab9 */ /* 0x000fe20000000800 */
[----:B------:R-:W-:Y:S01]  /*4eaa0*/  @P1 LOP3.LUT R9, R9, 0x100, RZ, 0xfc, !PT ;  /* 0x0000010009091812 */ /* 0x000fe200078efcff */
[----:B------:R-:W-:Y:S01]  /*4eab0*/  VIADD R50, R0, 0x53 ;  /* 0x0000005300327836 */ /* 0x000fe20000000000 */
[----:B------:R-:W-:Y:S01]  /*4eac0*/  UMOV UR43, UR9 ;  /* 0x00000009002b7c82 */ /* 0x000fe20008000000 */
[----:B------:R-:W-:Y:S01]  /*4ead0*/  ULDC.64 UR20, c[0x0][0x228] ;  /* 0x00008a0000147ab9 */ /* 0x000fe20000000a00 */
[----:B0-----:R-:W-:-:S02]  /*4eae0*/  IADD3 R58, P5, R53, R51, RZ ;  /* 0x00000033353a7210 */ /* 0x001fc40007fbe0ff */
[----:B------:R-:W-:Y:S02]  /*4eaf0*/  SHF.R.S32.HI R51, RZ, 0x1f, R53 ;  /* 0x0000001fff337819 */ /* 0x000fe40000011435 */
[----:B------:R-:W-:-:S03]  /*4eb00*/  LOP3.LUT R9, R9, 0xffffff7f, RZ, 0xc0, !PT ;  /* 0xffffff7f09097812 */ /* 0x000fc600078ec0ff */
[----:B------:R-:W-:Y:S02]  /*4eb10*/  IMAD.X R59, R51, 0x1, R48, P5 ;  /* 0x00000001333b7824 */ /* 0x000fe400028e0630 */
[----:B------:R-:W-:Y:S01]  /*4eb20*/  VIADD R48, R0, 0x55 ;  /* 0x0000005500307836 */ /* 0x000fe20000000000 */
[----:B------:R-:W-:Y:S01]  /*4eb30*/  @P0 LOP3.LUT R9, R9, 0x80, RZ, 0xfc, !PT ;  /* 0x0000008009090812 */ /* 0x000fe200078efcff */
[----:B------:R-:W-:-:S03]  /*4eb40*/  UMOV UR17, UR14 ;  /* 0x0000000e00117c82 */ /* 0x000fc60008000000 */
[----:B------:R-:W-:Y:S01]  /*4eb50*/  ISETP.GE.AND P0, PT, R48, UR7, PT ;  /* 0x0000000730007c0c */ /* 0x000fe2000bf06270 */
[----:B------:R-:W-:Y:S01]  /*4eb60*/  IMAD.U32 R68, RZ, RZ, UR15 ;  /* 0x0000000fff447e24 */ /* 0x000fe2000f8e00ff */
[----:B------:R-:W-:Y:S02]  /*4eb70*/  ULDC.64 UR14, c[0x0][0x228] ;  /* 0x00008a00000e7ab9 */ /* 0x000fe40000000a00 */
[----:B------:R-:W-:Y:S01]  /*4eb80*/  ISETP.LT.AND P2, PT, R4, UR17, !P0 ;  /* 0x0000001104007c0c */ /* 0x000fe2000c741270 */
[----:B------:R-:W-:Y:S01]  /*4eb90*/  IMAD.U32 R67, RZ, RZ, UR15 ;  /* 0x0000000fff437e24 */ /* 0x000fe2000f8e00ff */
[----:B------:R0:W-:Y:S01]  /*4eba0*/  STL.64 [R1+0xd8], R56 ;  /* 0x0000d83801007387 */ /* 0x0001e20000100a00 */
[----:B------:R-:W-:Y:S01]  /*4ebb0*/  UMOV UR15, UR14 ;  /* 0x0000000e000f7c82 */ /* 0x000fe20008000000 */
[----:B------:R-:W-:Y:S02]  /*4ebc0*/  LOP3.LUT R9, R9, 0xffffffbf, RZ, 0xc0, !PT ;  /* 0xffffffbf09097812 */ /* 0x000fe400078ec0ff */
[----:B------:R-:W-:-:S02]  /*4ebd0*/  ISETP.LT.AND P1, PT, R3, UR15, !P0 ;  /* 0x0000000f03007c0c */ /* 0x000fc4000c721270 */
[----:B0-----:R-:W-:-:S05]  /*4ebe0*/  IADD3 R56, P6, R53, R52, RZ ;  /* 0x0000003435387210 */ /* 0x001fca0007fde0ff */
[----:B------:R-:W-:Y:S01]  /*4ebf0*/  @P2 LOP3.LUT R9, R9, 0x40, RZ, 0xfc, !PT ;  /* 0x0000004009092812 */ /* 0x000fe200078efcff */
[----:B------:R-:W-:Y:S02]  /*4ec00*/  IMAD.X R57, R51, 0x1, R49, P6 ;  /* 0x0000000133397824 */ /* 0x000fe400030e0631 */
[----:B------:R-:W-:Y:S01]  /*4ec10*/  VIADD R49, R0, 0x54 ;  /* 0x0000005400317836 */ /* 0x000fe20000000000 */
[----:B------:R-:W-:Y:S01]  /*4ec20*/  LOP3.LUT R9, R9, 0xffffffdf, RZ, 0xc0, !PT ;  /* 0xffffffdf09097812 */ /* 0x000fe200078ec0ff */
[----:B------:R-:W-:Y:S01]  /*4ec30*/  UMOV UR14, UR26 ;  /* 0x0000001a000e7c82 */ /* 0x000fe20008000000 */
[----:B------:R-:W-:Y:S02]  /*4ec40*/  ULDC.64 UR26, c[0x0][0x228] ;  /* 0x00008a00001a7ab9 */ /* 0x000fe40000000a00 */
[----:B------:R-:W-:Y:S02]  /*4ec50*/  ISETP.GE.AND P0, PT, R49, UR5, PT ;  /* 0x0000000531007c0c */ /* 0x000fe4000bf06270 */
[----:B------:R-:W-:-:S02]  /*4ec60*/  @P1 LOP3.LUT R9, R9, 0x20, RZ, 0xfc, !PT ;  /* 0x0000002009091812 */ /* 0x000fc400078efcff */
[----:B------:R-:W-:Y:S01]  /*4ec70*/  ISETP.LT.AND P1, PT, R4, UR14, !P0 ;  /* 0x0000000e04007c0c */ /* 0x000fe2000c721270 */
[----:B------:R-:W-:Y:S01]  /*4ec80*/  UMOV UR13, UR26 ;  /* 0x0000001a000d7c82 */ /* 0x000fe20008000000 */
[----:B------:R-:W-:Y:S01]  /*4ec90*/  LOP3.LUT R9, R9, 0xffffffef, RZ, 0xc0, !PT ;  /* 0xffffffef09097812 */ /* 0x000fe200078ec0ff */
[----:B------:R-:W-:Y:S01]  /*4eca0*/  IMAD.U32 R65, RZ, RZ, UR27 ;  /* 0x0000001bff417e24 */ /* 0x000fe2000f8e00ff */
[----:B------:R-:W-:Y:S01]  /*4ecb0*/  ISETP.LT.AND P0, PT, R3, UR13, !P0 ;  /* 0x0000000d03007c0c */ /* 0x000fe2000c701270 */
[----:B------:R-:W-:Y:S01]  /*4ecc0*/  ULDC.64 UR26, c[0x0][0x228] ;  /* 0x00008a00001a7ab9 */ /* 0x000fe20000000a00 */
[C---:B------:R-:W-:Y:S02]  /*4ecd0*/  VIADD R51, R0.reuse, 0x52 ;  /* 0x0000005200337836 */ /* 0x040fe40000000000 */
[C---:B------:R-:W-:Y:S02]  /*4ece0*/  VIADD R54, R0.reuse, 0x4f ;  /* 0x0000004f00367836 */ /* 0x040fe40000000000 */
[C---:B------:R-:W-:Y:S01]  /*4ecf0*/  VIADD R55, R0.reuse, 0x4e ;  /* 0x0000004e00377836 */ /* 0x040fe20000000000 */
[----:B------:R-:W-:Y:S01]  /*4ed00*/  STL.64 [R1+0xd0], R62 ;  /* 0x0000d03e01007387 */ /* 0x000fe20000100a00 */
[C---:B------:R-:W-:Y:S01]  /*4ed10*/  VIADD R52, R0.reuse, 0x51 ;  /* 0x0000005100347836 */ /* 0x040fe20000000000 */
[----:B------:R-:W-:Y:S01]  /*4ed20*/  @P1 LOP3.LUT R9, R9, 0x10, RZ, 0xfc, !PT ;  /* 0x0000001009091812 */ /* 0x000fe200078efcff */
[----:B------:R-:W-:Y:S01]  /*4ed30*/  UMOV UR11, UR26 ;  /* 0x0000001a000b7c82 */ /* 0x000fe20008000000 */
[----:B------:R-:W-:Y:S01]  /*4ed40*/  VIADD R53, R0, 0x50 ;  /* 0x0000005000357836 */ /* 0x000fe20000000000 */
[----:B------:R-:W4:Y:S01]  /*4ed50*/  LDL.LU R126, [R1+0x1900] ;  /* 0x00190000017e7983 */ /* 0x000f220000300800 */
[----:B------:R-:W-:Y:S01]  /*4ed60*/  LOP3.LUT R9, R9, 0xfffffff7, RZ, 0xc0, !PT ;  /* 0xfffffff709097812 */ /* 0x000fe200078ec0ff */
[----:B------:R-:W-:-:S03]  /*4ed70*/  ULDC.64 UR14, c[0x0][0x228] ;  /* 0x00008a00000e7ab9 */ /* 0x000fc60000000a00 */
[----:B------:R-:W-:Y:S02]  /*4ed80*/  @P0 LOP3.LUT R9, R9, 0x8, RZ, 0xfc, !PT ;  /* 0x0000000809090812 */ /* 0x000fe400078efcff */
[----:B------:R-:W-:Y:S01]  /*4ed90*/  ISETP.GE.AND P0, PT, R50, UR4, PT ;  /* 0x0000000432007c0c */ /* 0x000fe2000bf06270 */
[----:B------:R-:W-:-:S03]  /*4eda0*/  ULDC.64 UR4, c[0x0][0x228] ;  /* 0x00008a0000047ab9 */ /* 0x000fc60000000a00 */
[----:B------:R-:W-:Y:S02]  /*4edb0*/  ISETP.LT.AND P1, PT, R4, UR11, !P0 ;  /* 0x0000000b04007c0c */ /* 0x000fe4000c721270 */
[----:B------:R-:W-:Y:S02]  /*4edc0*/  ISETP.LT.AND P0, PT, R3, UR44, !P0 ;  /* 0x0000002c03007c0c */ /* 0x000fe4000c701270 */
[----:B------:R-:W-:-:S09]  /*4edd0*/  LOP3.LUT R9, R9, 0xfffffffb, RZ, 0xc0, !PT ;  /* 0xfffffffb09097812 */ /* 0x000fd200078ec0ff */
[----:B------:R-:W-:-:S04]  /*4ede0*/  @P1 LOP3.LUT R9, R9, 0x4, RZ, 0xfc, !PT ;  /* 0x0000000409091812 */ /* 0x000fc800078efcff */
[----:B------:R-:W-:-:S04]  /*4edf0*/  LOP3.LUT R9, R9, 0xfffffffd, RZ, 0xc0, !PT ;  /* 0xfffffffd09097812 */ /* 0x000fc800078ec0ff */
[----:B------:R-:W-:Y:S02]  /*4ee00*/  @P0 LOP3.LUT R9, R9, 0x2, RZ, 0xfc, !PT ;  /* 0x0000000209090812 */ /* 0x000fe400078efcff */
[----:B------:R-:W-:Y:S01]  /*4ee10*/  ISETP.GE.AND P0, PT, R51, UR6, PT ;  /* 0x0000000633007c0c */ /* 0x000fe2000bf06270 */
[----:B------:R-:W-:-:S03]  /*4ee20*/  ULDC.64 UR6, c[0x0][0x228] ;  /* 0x00008a0000067ab9 */ /* 0x000fc60000000a00 */
[----:B------:R-:W-:Y:S02]  /*4ee30*/  ISETP.LT.AND P1, PT, R4, UR46, !P0 ;  /* 0x0000002e04007c0c */ /* 0x000fe4000c721270 */
[----:B------:R-:W-:Y:S02]  /*4ee40*/  ISETP.LT.AND P0, PT, R3, UR48, !P0 ;  /* 0x0000003003007c0c */ /* 0x000fe4000c701270 */
[----:B------:R-:W-:-:S11]  /*4ee50*/  LOP3.LUT R9, R9, 0xfffffffe, RZ, 0xc0, !PT ;  /* 0xfffffffe09097812 */ /* 0x000fd600078ec0ff */
[----:B------:R-:W-:Y:S02]  /*4ee60*/  @P0 LOP3.LUT R13, R13, 0x80000000, RZ, 0xfc, !PT ;  /* 0x800000000d0d0812 */ /* 0x000fe400078efcff */
[----:B------:R-:W-:Y:S01]  /*4ee70*/  ISETP.GE.AND P0, PT, R52, UR10, PT ;  /* 0x0000000a34007c0c */ /* 0x000fe2000bf06270 */
[----:B------:R-:W-:Y:S01]  /*4ee80*/  UMOV UR44, UR8 ;  /* 0x00000008002c7c82 */ /* 0x000fe20008000000 */
[----:B------:R-:W-:Y:S01]  /*4ee90*/  @P1 LOP3.LUT R9, R9, 0x1, RZ, 0xfc, !PT ;  /* 0x0000000109091812 */ /* 0x000fe200078efcff */
[----:B------:R-:W-:Y:S01]  /*4eea0*/  ULDC.64 UR8, c[0x0][0x228] ;  /* 0x00008a0000087ab9 */ /* 0x000fe20000000a00 */
[----:B------:R-:W-:Y:S01]  /*4eeb0*/  ISETP.LT.AND P2, PT, R4, UR50, !P0 ;  /* 0x0000003204007c0c */ /* 0x000fe2000c741270 */
[----:B------:R-:W-:Y:S01]  /*4eec0*/  ULDC.64 UR10, c[0x0][0x228] ;  /* 0x00008a00000a7ab9 */ /* 0x000fe20000000a00 */
[----:B------:R-:W-:Y:S02]  /*4eed0*/  ISETP.LT.AND P1, PT, R3, UR52, !P0 ;  /* 0x0000003403007c0c */ /* 0x000fe4000c721270 */
[----:B------:R-:W-:-:S02]  /*4eee0*/  LOP3.LUT R13, R13, 0xbfffffff, RZ, 0xc0, !PT ;  /* 0xbfffffff0d0d7812 */ /* 0x000fc400078ec0ff */
[----:B------:R-:W-:Y:S01]  /*4eef0*/  ISETP.GE.AND P0, PT, R53, UR12, PT ;  /* 0x0000000c35007c0c */ /* 0x000fe2000bf06270 */
[----:B------:R0:W-:Y:S01]  /*4ef00*/  STL.64 [R1+0xc8], R60 ;  /* 0x0000c83c01007387 */ /* 0x0001e20000100a00 */
[----:B------:R-:W-:-:S05]  /*4ef10*/  ULDC.64 UR12, c[0x0][0x228] ;  /* 0x00008a00000c7ab9 */ /* 0x000fca0000000a00 */
[----:B------:R-:W-:-:S04]  /*4ef20*/  @P2 LOP3.LUT R13, R13, 0x40000000, RZ, 0xfc, !PT ;  /* 0x400000000d0d2812 */ /* 0x000fc800078efcff */
[----:B------:R-:W-:-:S04]  /*4ef30*/  LOP3.LUT R13, R13, 0xdfffffff, RZ, 0xc0, !PT ;  /* 0xdfffffff0d0d7812 */ /* 0x000fc800078ec0ff */
[----:B------:R-:W-:Y:S02]  /*4ef40*/  @P1 LOP3.LUT R13, R13, 0x20000000, RZ, 0xfc, !PT ;  /* 0x200000000d0d1812 */ /* 0x000fe400078efcff */
[----:B------:R-:W-:Y:S02]  /*4ef50*/  ISETP.LT.AND P1, PT, R4, UR54, !P0 ;  /* 0x0000003604007c0c */ /* 0x000fe4000c721270 */
[----:B------:R-:W-:Y:S02]  /*4ef60*/  ISETP.LT.AND P0, PT, R3, UR60, !P0 ;  /* 0x0000003c03007c0c */ /* 0x000fe4000c701270 */
[----:B------:R-:W-:-:S09]  /*4ef70*/  LOP3.LUT R13, R13, 0xefffffff, RZ, 0xc0, !PT ;  /* 0xefffffff0d0d7812 */ /* 0x000fd200078ec0ff */
[----:B------:R-:W-:-:S04]  /*4ef80*/  @P1 LOP3.LUT R13, R13, 0x10000000, RZ, 0xfc, !PT ;  /* 0x100000000d0d1812 */ /* 0x000fc800078efcff */
[----:B------:R-:W-:-:S04]  /*4ef90*/  LOP3.LUT R13, R13, 0xf7ffffff, RZ, 0xc0, !PT ;  /* 0xf7ffffff0d0d7812 */ /* 0x000fc800078ec0ff */
[----:B------:R-:W-:Y:S02]  /*4efa0*/  @P0 LOP3.LUT R13, R13, 0x8000000, RZ, 0xfc, !PT ;  /* 0x080000000d0d0812 */ /* 0x000fe400078efcff */
[----:B------:R-:W-:Y:S01]  /*4efb0*/  ISETP.GE.AND P0, PT, R54, UR16, PT ;  /* 0x0000001036007c0c */ /* 0x000fe2000bf06270 */
[----:B------:R1:W-:Y:S01]  /*4efc0*/  STL.64 [R1+0xc0], R58 ;  /* 0x0000c03a01007387 */ /* 0x0003e20000100a00 */
[----:B------:R-:W-:Y:S01]  /*4efd0*/  LOP3.LUT R13, R13, 0xfbffffff, RZ, 0xc0, !PT ;  /* 0xfbffffff0d0d7812 */ /* 0x000fe200078ec0ff */
[----:B------:R-:W-:Y:S01]  /*4efe0*/  ULDC.64 UR16, c[0x0][0x228] ;  /* 0x00008a0000107ab9 */ /* 0x000fe20000000a00 */
[----:B------:R-:W-:Y:S02]  /*4eff0*/  ISETP.LT.AND P2, PT, R4, UR4, !P0 ;  /* 0x0000000404007c0c */ /* 0x000fe4000c741270 */
[----:B------:R-:W-:Y:S01]  /*4f000*/  ISETP.LT.AND P1, PT, R3, UR6, !P0 ;  /* 0x0000000603007c0c */ /* 0x000fe2000c721270 */
[----:B------:R2:W-:Y:S01]  /*4f010*/  STL.64 [R1+0xb8], R56 ;  /* 0x0000b83801007387 */ /* 0x0005e20000100a00 */
[----:B------:R-:W-:Y:S01]  /*4f020*/  ISETP.GE.AND P0, PT, R55, UR18, PT ;  /* 0x0000001237007c0c */ /* 0x000fe2000bf06270 */
[----:B------:R-:W-:Y:S01]  /*4f030*/  ULDC.64 UR18, c[0x0][0x228] ;  /* 0x00008a0000127ab9 */ /* 0x000fe20000000a00 */
[----:B------:R-:W-:Y:S01]  /*4f040*/  IMAD.U32 R64, RZ, RZ, UR27 ;  /* 0x0000001bff407e24 */ /* 0x000fe2000f8e00ff */
[----:B------:R-:W-:Y:S01]  /*4f050*/  ULDC.64 UR26, c[0x0][0x228] ;  /* 0x00008a00001a7ab9 */ /* 0x000fe20000000a00 */
[C---:B0-----:R-:W-:Y:S01]  /*4f060*/  VIADD R60, R0.reuse, 0x49 ;  /* 0x00000049003c7836 */ /* 0x041fe20000000000 */
[----:B------:R-:W-:Y:S01]  /*4f070*/  ULDC UR4, c[0x0][0x22c] ;  /* 0x00008b0000047ab9 */ /* 0x000fe20000000800 */
[----:B-1----:R-:W-:Y:S01]  /*4f080*/  VIADD R58, R0, 0x4b ;  /* 0x0000004b003a7836 */ /* 0x002fe20000000000 */
[----:B------:R-:W-:-:S02]  /*4f090*/  ULDC UR6, c[0x0][0x228] ;  /* 0x00008a0000067ab9 */ /* 0x000fc40000000800 */
[----:B------:R-:W-:-:S04]  /*4f0a0*/  @P2 LOP3.LUT R13, R13, 0x4000000, RZ, 0xfc, !PT ;  /* 0x040000000d0d2812 */ /* 0x000fc800078efcff */
[----:B------:R-:W-:-:S04]  /*4f0b0*/  LOP3.LUT R13, R13, 0xfdffffff, RZ, 0xc0, !PT ;  /* 0xfdffffff0d0d7812 */ /* 0x000fc800078ec0ff */
[----:B------:R-:W-:Y:S02]  /*4f0c0*/  @P1 LOP3.LUT R13, R13, 0x2000000, RZ, 0xfc, !PT ;  /* 0x020000000d0d1812 */ /* 0x000fe400078efcff */
[----:B------:R-:W-:Y:S01]  /*4f0d0*/  ISETP.LT.AND P1, PT, R4, UR8, !P0 ;  /* 0x0000000804007c0c */ /* 0x000fe2000c721270 */
[C---:B--2---:R-:W-:Y:S01]  /*4f0e0*/  VIADD R56, R0.reuse, 0x4d ;  /* 0x0000004d00387836 */ /* 0x044fe20000000000 */
[----:B------:R-:W-:Y:S01]  /*4f0f0*/  ISETP.LT.AND P0, PT, R3, UR10, !P0 ;  /* 0x0000000a03007c0c */ /* 0x000fe2000c701270 */
[C---:B------:R-:W-:Y:S01]  /*4f100*/  VIADD R57, R0.reuse, 0x4c ;  /* 0x0000004c00397836 */ /* 0x040fe20000000000 */
[----:B------:R-:W-:Y:S01]  /*4f110*/  LOP3.LUT R13, R13, 0xfeffffff, RZ, 0xc0, !PT ;  /* 0xfeffffff0d0d7812 */ /* 0x000fe200078ec0ff */
[C---:B------:R-:W-:Y:S01]  /*4f120*/  VIADD R59, R0.reuse, 0x4a ;  /* 0x0000004a003b7836 */ /* 0x040fe20000000000 */
[----:B------:R-:W-:Y:S01]  /*4f130*/  ULDC UR8, c[0x0][0x228] ;  /* 0x00008a0000087ab9 */ /* 0x000fe20000000800 */
[----:B------:R-:W-:Y:S01]  /*4f140*/  VIADD R61, R0, 0x48 ;  /* 0x00000048003d7836 */ /* 0x000fe20000000000 */
[----:B------:R-:W-:Y:S01]  /*4f150*/  LOP3.LUT R14, R14, 0x7fffffff, RZ, 0xc0, !PT ;  /* 0x7fffffff0e0e7812 */ /* 0x000fe200078ec0ff */
[C---:B------:R-:W-:Y:S01]  /*4f160*/  VIADD R62, R0.reuse, 0x47 ;  /* 0x00000047003e7836 */ /* 0x040fe20000000000 */
[----:B------:R-:W-:Y:S01]  /*4f170*/  LOP3.LUT R15, R15, 0x7fffffff, RZ, 0xc0, !PT ;  /* 0x7fffffff0f0f7812 */ /* 0x000fe200078ec0ff */
[C---:B------:R-:W-:Y:S01]  /*4f180*/  VIADD R63, R0.reuse, 0x46 ;  /* 0x00000046003f7836 */ /* 0x040fe20000000000 */
[----:B---3--:R-:W-:Y:S01]  /*4f190*/  LOP3.LUT R17, R17, 0x7fffffff, RZ, 0xc0, !PT ;  /* 0x7fffffff11117812 */ /* 0x008fe200078ec0ff */
[C---:B------:R-:W-:Y:S01]  /*4f1a0*/  VIADD R48, R0.reuse, 0x45 ;  /* 0x0000004500307836 */ /* 0x040fe20000000000 */
[----:B------:R-:W-:Y:S01]  /*4f1b0*/  @P1 LOP3.LUT R13, R13, 0x1000000, RZ, 0xfc, !PT ;  /* 0x010000000d0d1812 */ /* 0x000fe200078efcff */
[----:B------:R-:W-:Y:S01]  /*4f1c0*/  VIADD R49, R0, 0x43 ;  /* 0x0000004300317836 */ /* 0x000fe20000000000 */
[----:B------:R-:W-:-:S02]  /*4f1d0*/  ULDC UR10, c[0x0][0x22c] ;  /* 0x00008b00000a7ab9 */ /* 0x000fc40000000800 */
[----:B------:R-:W-:-:S04]  /*4f1e0*/  LOP3.LUT R13, R13, 0xff7fffff, RZ, 0xc0, !PT ;  /* 0xff7fffff0d0d7812 */ /* 0x000fc800078ec0ff */
[----:B------:R-:W-:Y:S02]  /*4f1f0*/  @P0 LOP3.LUT R13, R13, 0x800000, RZ, 0xfc, !PT ;  /* 0x008000000d0d0812 */ /* 0x000fe400078efcff */
[----:B------:R-:W-:Y:S01]  /*4f200*/  ISETP.GE.AND P0, PT, R56, UR22, PT ;  /* 0x0000001638007c0c */ /* 0x000fe2000bf06270 */
[----:B------:R-:W-:-:S03]  /*4f210*/  ULDC.64 UR22, c[0x0][0x228] ;  /* 0x00008a0000167ab9 */ /* 0x000fc60000000a00 */
[----:B------:R-:W-:Y:S01]  /*4f220*/  ISETP.LT.AND P2, PT, R4, UR12, !P0 ;  /* 0x0000000c04007c0c */ /* 0x000fe2000c741270 */
[----:B------:R-:W-:Y:S01]  /*4f230*/  ULDC UR12, c[0x0][0x228] ;  /* 0x00008a00000c7ab9 */ /* 0x000fe20000000800 */
[----:B------:R-:W-:Y:S01]  /*4f240*/  ISETP.LT.AND P1, PT, R3, UR14, !P0 ;  /* 0x0000000e03007c0c */ /* 0x000fe2000c721270 */
[----:B------:R-:W-:Y:S01]  /*4f250*/  ULDC UR14, c[0x0][0x22c] ;  /* 0x00008b00000e7ab9 */ /* 0x000fe20000000800 */
[----:B------:R-:W-:Y:S02]  /*4f260*/  LOP3.LUT R13, R13, 0xffbfffff, RZ, 0xc0, !PT ;  /* 0xffbfffff0d0d7812 */ /* 0x000fe400078ec0ff */
[----:B------:R-:W-:Y:S01]  /*4f270*/  ISETP.GE.AND P0, PT, R57, UR24, PT ;  /* 0x0000001839007c0c */ /* 0x000fe2000bf06270 */
[----:B------:R-:W-:-:S06]  /*4f280*/  ULDC.64 UR24, c[0x0][0x228] ;  /* 0x00008a0000187ab9 */ /* 0x000fcc0000000a00 */
[----:B------:R-:W-:-:S04]  /*4f290*/  @P2 LOP3.LUT R13, R13, 0x400000, RZ, 0xfc, !PT ;  /* 0x004000000d0d2812 */ /* 0x000fc800078efcff */
[----:B------:R-:W-:-:S04]  /*4f2a0*/  LOP3.LUT R13, R13, 0xffdfffff, RZ, 0xc0, !PT ;  /* 0xffdfffff0d0d7812 */ /* 0x000fc800078ec0ff */
[----:B------:R-:W-:Y:S02]  /*4f2b0*/  @P1 LOP3.LUT R13, R13, 0x200000, RZ, 0xfc, !PT ;  /* 0x002000000d0d1812 */ /* 0x000fe400078efcff */
[----:B------:R-:W-:Y:S01]  /*4f2c0*/  ISETP.LT.AND P1, PT, R4, UR16, !P0 ;  /* 0x0000001004007c0c */ /* 0x000fe2000c721270 */
[----:B------:R-:W-:Y:S01]  /*4f2d0*/  ULDC UR16, c[0x0][0x228] ;  /* 0x00008a0000107ab9 */ /* 0x000fe20000000800 */
[----:B------:R-:W-:Y:S01]  /*4f2e0*/  ISETP.LT.AND P0, PT, R3, UR18, !P0 ;  /* 0x0000001203007c0c */ /* 0x000fe2000c701270 */
[----:B------:R-:W-:Y:S01]  /*4f2f0*/  ULDC UR18, c[0x0][0x22c] ;  /* 0x00008b0000127ab9 */ /* 0x000fe20000000800 */
[----:B------:R-:W-:-:S09]  /*4f300*/  LOP3.LUT R13, R13, 0xffefffff, RZ, 0xc0, !PT ;  /* 0xffefffff0d0d7812 */ /* 0x000fd200078ec0ff */
[----:B------:R-:W-:-:S04]  /*4f310*/  @P1 LOP3.LUT R13, R13, 0x100000, RZ, 0xfc, !PT ;  /* 0x001000000d0d1812 */ /* 0x000fc800078efcff */
        /* <DEDUP_REMOVED lines=49> */
[----:B------:R-:W-:-:S07]  /*4f630*/  ISETP.GE.AND P0, PT, R63, UR59, PT ;  /* 0x0000003b3f007c0c */ /* 0x000fce000bf06270 */
        /* <DEDUP_REMOVED lines=11> */
[----:B------:R-:W-:Y:S02]  /*4f6f0*/  ISETP.GE.AND P0, PT, R48, UR4, PT ;  /* 0x0000000430007c0c */ /* 0x000fe4000bf06270 */
[----:B------:R-:W-:Y:S01]  /*4f700*/  LOP3.LUT R13, R13, 0xffffffbf, RZ, 0xc0, !PT ;  /* 0xffffffbf0d0d7812 */ /* 0x000fe200078ec0ff */
[----:B------:R-:W-:Y:S01]  /*4f710*/  VIADD R48, R0, 0x44 ;  /* 0x0000004400307836 */ /* 0x000fe20000000000 */
[----:B------:R-:W-:Y:S01]  /*4f720*/  ISETP.LT.AND P1, PT, R4, UR6, !P0 ;  /* 0x0000000604007c0c */ /* 0x000fe2000c721270 */
[----:B------:R-:W-:Y:S01]  /*4f730*/  ULDC UR4, c[0x0][0x22c] ;  /* 0x00008b0000047ab9 */ /* 0x000fe20000000800 */
[----:B------:R-:W-:Y:S01]  /*4f740*/  ISETP.LT.AND P0, PT, R3, UR8, !P0 ;  /* 0x0000000803007c0c */ /* 0x000fe2000c701270 */
[----:B------:R-:W-:Y:S01]  /*4f750*/  ULDC UR6, c[0x0][0x228] ;  /* 0x00008a0000067ab9 */ /* 0x000fe20000000800 */
[----:B------:R-:W-:-:S09]  /*4f760*/  ULDC UR8, c[0x0][0x228] ;  /* 0x00008a0000087ab9 */ /* 0x000fd20000000800 */
[----:B------:R-:W-:-:S04]  /*4f770*/  @P1 LOP3.LUT R13, R13, 0x40, RZ, 0xfc, !PT ;  /* 0x000000400d0d1812 */ /* 0x000fc800078efcff */
[----:B------:R-:W-:-:S04]  /*4f780*/  LOP3.LUT R13, R13, 0xffffffdf, RZ, 0xc0, !PT ;  /* 0xffffffdf0d0d7812 */ /* 0x000fc800078ec0ff */
[----:B------:R-:W-:Y:S02]  /*4f790*/  @P0 LOP3.LUT R13, R13, 0x20, RZ, 0xfc, !PT ;  /* 0x000000200d0d0812 */ /* 0x000fe400078efcff */
[----:B------:R-:W-:Y:S01]  /*4f7a0*/  ISETP.GE.AND P0, PT, R48, UR4, PT ;  /* 0x0000000430007c0c */ /* 0x000fe2000bf06270 */
[----:B------:R-:W-:-:S03]  /*4f7b0*/  ULDC UR4, c[0x0][0x22c] ;  /* 0x00008b0000047ab9 */ /* 0x000fc60000000800 */
        /* <DEDUP_REMOVED lines=9> */
[----:B------:R-:W-:Y:S01]  /*4f850*/  VIADD R48, R0, 0x42 ;  /* 0x0000004200307836 */ /* 0x000fe20000000000 */
[----:B------:R-:W-:Y:S01]  /*4f860*/  LOP3.LUT R13, R13, 0xfffffffb, RZ, 0xc0, !PT ;  /* 0xfffffffb0d0d7812 */ /* 0x000fe200078ec0ff */
[----:B------:R-:W-:Y:S01]  /*4f870*/  ULDC UR4, c[0x0][0x22c] ;  /* 0x00008b0000047ab9 */ /* 0x000fe20000000800 */
[----:B------:R-:W-:Y:S01]  /*4f880*/  ISETP.LT.AND P1, PT, R4, UR6, !P0 ;  /* 0x0000000604007c0c */ /* 0x000fe2000c721270 */
[----:B------:R-:W-:Y:S01]  /*4f890*/  ULDC UR6, c[0x0][0x228] ;  /* 0x00008a0000067ab9 */ /* 0x000fe20000000800 */
[----:B------:R-:W-:Y:S01]  /*4f8a0*/  ISETP.LT.AND P0, PT, R3, UR8, !P0 ;  /* 0x0000000803007c0c */ /* 0x000fe2000c701270 */
[----:B------:R-:W-:-:S10]  /*4f8b0*/  ULDC UR8, c[0x0][0x228] ;  /* 0x00008a0000087ab9 */ /* 0x000fd40000000800 */
[----:B------:R-:W-:-:S04]  /*4f8c0*/  @P1 LOP3.LUT R13, R13, 0x4, RZ, 0xfc, !PT ;  /* 0x000000040d0d1812 */ /* 0x000fc800078efcff */
[----:B------:R-:W-:-:S04]  /*4f8d0*/  LOP3.LUT R13, R13, 0xfffffffd, RZ, 0xc0, !PT ;  /* 0xfffffffd0d0d7812 */ /* 0x000fc800078ec0ff */
[----:B------:R-:W-:Y:S02]  /*4f8e0*/  @P0 LOP3.LUT R13, R13, 0x2, RZ, 0xfc, !PT ;  /* 0x000000020d0d0812 */ /* 0x000fe400078efcff */
[----:B------:R-:W-:Y:S01]  /*4f8f0*/  ISETP.GE.AND P0, PT, R48, UR4, PT ;  /* 0x0000000430007c0c */ /* 0x000fe2000bf06270 */
[----:B------:R-:W-:Y:S01]  /*4f900*/  VIADD R49, R0, 0x41 ;  /* 0x0000004100317836 */ /* 0x000fe20000000000 */
[----:B------:R-:W-:Y:S02]  /*4f910*/  ULDC UR4, c[0x0][0x22c] ;  /* 0x00008b0000047ab9 */ /* 0x000fe40000000800 */
[----:B------:R-:W-:Y:S01]  /*4f920*/  ISETP.LT.AND P1, PT, R4, UR6, !P0 ;  /* 0x0000000604007c0c */ /* 0x000fe2000c721270 */
[----:B------:R-:W-:Y:S01]  /*4f930*/  ULDC UR6, c[0x0][0x228] ;  /* 0x00008a0000067ab9 */ /* 0x000fe20000000800 */
[----:B------:R-:W-:Y:S01]  /*4f940*/  ISETP.LT.AND P0, PT, R3, UR8, !P0 ;  /* 0x0000000803007c0c */ /* 0x000fe2000c701270 */
[----:B------:R-:W-:Y:S01]  /*4f950*/  ULDC UR8, c[0x0][0x228] ;  /* 0x00008a0000087ab9 */ /* 0x000fe20000000800 */
[----:B------:R-:W-:-:S11]  /*4f960*/  LOP3.LUT R13, R13, 0xfffffffe, RZ, 0xc0, !PT ;  /* 0xfffffffe0d0d7812 */ /* 0x000fd600078ec0ff */
[----:B------:R-:W-:Y:S02]  /*4f970*/  @P0 LOP3.LUT R14, R14, 0x80000000, RZ, 0xfc, !PT ;  /* 0x800000000e0e0812 */ /* 0x000fe400078efcff */
[----:B------:R-:W-:Y:S01]  /*4f980*/  ISETP.GE.AND P0, PT, R49, UR4, PT ;  /* 0x0000000431007c0c */ /* 0x000fe2000bf06270 */
[----:B------:R-:W-:Y:S01]  /*4f990*/  ULDC UR4, c[0x0][0x228] ;  /* 0x00008a0000047ab9 */ /* 0x000fe20000000800 */
[----:B------:R-:W-:Y:S02]  /*4f9a0*/  @P1 LOP3.LUT R13, R13, 0x1, RZ, 0xfc, !PT ;  /* 0x000000010d0d1812 */ /* 0x000fe400078efcff */
[----:B------:R-:W-:Y:S01]  /*4f9b0*/  ISETP.LT.AND P1, PT, R4, UR6, !P0 ;  /* 0x0000000604007c0c */ /* 0x000fe2000c721270 */
[----:B------:R-:W-:Y:S01]  /*4f9c0*/  VIADD R48, R0, 0x40 ;  /* 0x0000004000307836 */ /* 0x000fe20000000000 */
[----:B------:R-:W-:Y:S01]  /*4f9d0*/  ISETP.LT.AND P0, PT, R3, UR8, !P0 ;  /* 0x0000000803007c0c */ /* 0x000fe2000c701270 */
[----:B------:R-:W-:Y:S01]  /*4f9e0*/  ULDC UR6, c[0x0][0x228] ;  /* 0x00008a0000067ab9 */ /* 0x000fe20000000800 */
[----:B------:R-:W-:Y:S01]  /*4f9f0*/  LOP3.LUT R14, R14, 0xbfffffff, RZ, 0xc0, !PT ;  /* 0xbfffffff0e0e7812 */ /* 0x000fe200078ec0ff */
[----:B------:R-:W-:-:S08]  /*4fa00*/  ULDC UR8, c[0x0][0x228] ;  /* 0x00008a0000087ab9 */ /* 0x000fd00000000800 */
[----:B------:R-:W-:-:S04]  /*4fa10*/  @P1 LOP3.LUT R14, R14, 0x40000000, RZ, 0xfc, !PT ;  /* 0x400000000e0e1812 */ /* 0x000fc800078efcff */
[----:B------:R-:W-:-:S04]  /*4fa20*/  LOP3.LUT R14, R14, 0xdfffffff, RZ, 0xc0, !PT ;  /* 0xdfffffff0e0e7812 */ /* 0x000fc800078ec0ff */
[----:B------:R-:W-:Y:S02]  /*4fa30*/  @P0 LOP3.LUT R14, R14, 0x20000000, RZ, 0xfc, !PT ;  /* 0x200000000e0e0812 */ /* 0x000fe400078efcff */
[C---:B------:R-:W-:Y:S01]  /*4fa40*/  ISETP.GE.AND P0, PT, R0.reuse, UR44, PT ;  /* 0x0000002c00007c0c */ /* 0x040fe2000bf06270 */
[----:B------:R-:W-:Y:S01]  /*4fa50*/  VIADD R49, R0, 0x1 ;  /* 0x0000000100317836 */ /* 0x000fe20000000000 */
[----:B------:R-:W-:Y:S01]  /*4fa60*/  LOP3.LUT R14, R14, 0xefffffff, RZ, 0xc0, !PT ;  /* 0xefffffff0e0e7812 */ /* 0x000fe200078ec0ff */
[----:B------:R-:W-:Y:S01]  /*4fa70*/  ULDC UR44, c[0x0][0x22c] ;  /* 0x00008b00002c7ab9 */ /* 0x000fe20000000800 */
[----:B------:R-:W-:Y:S01]  /*4fa80*/  ISETP.LT.AND P0, PT, R4, UR4, !P0 ;  /* 0x0000000404007c0c */ /* 0x000fe2000c701270 */
[----:B------:R-:W-:-:S12]  /*4fa90*/  ULDC UR4, c[0x0][0x22c] ;  /* 0x00008b0000047ab9 */ /* 0x000fd80000000800 */
[----:B------:R-:W-:Y:S02]  /*4faa0*/  @P0 LOP3.LUT R14, R14, 0x10000000, RZ, 0xfc, !PT ;  /* 0x100000000e0e0812 */ /* 0x000fe400078efcff */
[----:B------:R-:W-:Y:S01]  /*4fab0*/  ISETP.GE.AND P0, PT, R48, UR4, PT ;  /* 0x0000000430007c0c */ /* 0x000fe2000bf06270 */
[----:B------:R-:W-:-:S03]  /*4fac0*/  ULDC UR4, c[0x0][0x228] ;  /* 0x00008a0000047ab9 */ /* 0x000fc60000000800 */
[----:B------:R-:W-:Y:S01]  /*4fad0*/  ISETP.LT.AND P1, PT, R4, UR6, !P0 ;  /* 0x0000000604007c0c */ /* 0x000fe2000c721270 */
[----:B------:R-:W-:Y:S01]  /*4fae0*/  ULDC UR6, c[0x0][0x228] ;  /* 0x00008a0000067ab9 */ /* 0x000fe20000000800 */
[----:B------:R-:W-:Y:S02]  /*4faf0*/  ISETP.LT.AND P0, PT, R3, UR8, !P0 ;  /* 0x0000000803007c0c */ /* 0x000fe4000c701270 */
[----:B------:R-:W-:Y:S01]  /*4fb00*/  LOP3.LUT R14, R14, 0xf7ffffff, RZ, 0xc0, !PT ;  /* 0xf7ffffff0e0e7812 */ /* 0x000fe200078ec0ff */
[----:B------:R-:W-:Y:S01]  /*4fb10*/  VIADD R48, R0, 0x3f ;  /* 0x0000003f00307836 */ /* 0x000fe20000000000 */
[----:B------:R-:W-:-:S07]  /*4fb20*/  ULDC UR8, c[0x0][0x228] ;  /* 0x00008a0000087ab9 */ /* 0x000fce0000000800 */
        /* <DEDUP_REMOVED lines=60> */
[----:B------:R-:W-:Y:S02]  /*4fef0*/  ISETP.LT.AND P1, PT, R4, UR6, !P0 ;  /* 0x0000000604007c0c */ /* 0x000fe4000c721270 */
[----:B------:R-:W-:Y:S01]  /*4ff00*/  LOP3.LUT R14, R14, 0xfffeffff, RZ, 0xc0, !PT ;  /* 0xfffeffff0e0e7812 */ /* 0x000fe200078ec0ff */
[----:B------:R-:W-:Y:S01]  /*4ff10*/  VIADD R48, R0, 0x3c ;  /* 0x0000003c00307836 */ /* 0x000fe20000000000 */
[----:B------:R-:W-:Y:S01]  /*4ff20*/  ISETP.LT.AND P0, PT, R3, UR8, !P0 ;  /* 0x0000000803007c0c */ /* 0x000fe2000c701270 */
[----:B------:R-:W-:Y:S01]  /*4ff30*/  ULDC UR8, c[0x0][0x228] ;  /* 0x00008a0000087ab9 */ /* 0x000fe20000000800 */
        /* <DEDUP_REMOVED lines=77> */
[----:B------:R-:W-:-:S11]  /*50410*/  ULDC UR44, c[0x0][0x22c] ;  /* 0x00008b00002c7ab9 */ /* 0x000fd60000000800 */
[----:B------:R-:W-:Y:S02]  /*50420*/  @P0 LOP3.LUT R15, R15, 0x80000000, RZ, 0xfc, !PT ;  /* 0x800000000f0f0812 */ /* 0x000fe400078efcff */
[----:B------:R-:W-:Y:S02]  /*50430*/  ISETP.GE.AND P0, PT, R48, UR4, PT ;  /* 0x0000000430007c0c */ /* 0x000fe4000bf06270 */
[----:B------:R-:W-:Y:S02]  /*50440*/  @P1 LOP3.LUT R14, R14, 0x4, RZ, 0xfc, !PT ;  /* 0x000000040e0e1812 */ /* 0x000fe400078efcff */
[----:B------:R-:W-:Y:S01]  /*50450*/  LOP3.LUT R15, R15, 0xbfffffff, RZ, 0xc0, !PT ;  /* 0xbfffffff0f0f7812 */ /* 0x000fe200078ec0ff */
[----:B------:R-:W-:Y:S01]  /*50460*/  VIADD R48, R0, 0x38 ;  /* 0x0000003800307836 */ /* 0x000fe20000000000 */
[----:B------:R-:W-:Y:S01]  /*50470*/  ISETP.LT.AND P1, PT, R4, UR8, !P0 ;  /* 0x0000000804007c0c */ /* 0x000fe2000c721270 */
[----:B------:R-:W-:Y:S01]  /*50480*/  ULDC UR8, c[0x0][0x228] ;  /* 0x00008a0000087ab9 */ /* 0x000fe20000000800 */
[----:B------:R-:W-:Y:S01]  /*50490*/  ISETP.LT.AND P0, PT, R3, UR12, !P0 ;  /* 0x0000000c03007c0c */ /* 0x000fe2000c701270 */
[----:B------:R-:W-:Y:S01]  /*504a0*/  ULDC UR12, c[0x0][0x228] ;  /* 0x00008a00000c7ab9 */ /* 0x000fe20000000800 */
[----:B------:R-:W-:Y:S01]  /*504b0*/  LOP3.LUT R14, R14, 0xfffffffe, RZ, 0xc0, !PT ;  /* 0xfffffffe0e0e7812 */ /* 0x000fe200078ec0ff */
[----:B------:R-:W-:-:S10]  /*504c0*/  ULDC UR4, c[0x0][0x22c] ;  /* 0x00008b0000047ab9 */ /* 0x000fd40000000800 */
        /* <DEDUP_REMOVED lines=20> */
[----:B------:R-:W-:Y:S01]  /*50610*/  LOP3.LUT R16, R16, 0x7fffffff, RZ, 0xc0, !PT ;  /* 0x7fffffff10107812 */ /* 0x000fe200078ec0ff */
[----:B------:R-:W-:-:S08]  /*50620*/  ULDC UR8, c[0x0][0x22c] ;  /* 0x00008b0000087ab9 */ /* 0x000fd00000000800 */
        /* <DEDUP_REMOVED lines=142> */
[----:B------:R-:W-:-:S02]  /*50f10*/  LOP3.LUT R12, R12, 0x7fffffff, RZ, 0xc0, !PT ;  /* 0x7fffffff0c0c7812 */ /* 0x000fc400078ec0ff */
[----:B------:R-:W-:Y:S02]  /*50f20*/  LOP3.LUT R10, R10, 0x7fffffff, RZ, 0xc0, !PT ;  /* 0x7fffffff0a0a7812 */ /* 0x000fe400078ec0ff */
[----:B------:R-:W-:Y:S02]  /*50f30*/  LOP3.LUT R11, R11, 0x7fffffff, RZ, 0xc0, !PT ;  /* 0x7fffffff0b0b7812 */ /* 0x000fe400078ec0ff */
[----:B------:R-:W-:Y:S02]  /*50f40*/  LOP3.LUT R2, R2, 0x7fffffff, RZ, 0xc0, !PT ;  /* 0x7fffffff02027812 */ /* 0x000fe400078ec0ff */
[----:B------:R-:W-:Y:S02]  /*50f50*/  LOP3.LUT R5, R5, 0x7fffffff, RZ, 0xc0, !PT ;  /* 0x7fffffff05057812 */ /* 0x000fe400078ec0ff */
[----:B------:R-:W-:Y:S01]  /*50f60*/  LOP3.LUT R6, R6, 0xbfffffff, RZ, 0xc0, !PT ;  /* 0xbfffffff06067812 */ /* 0x000fe200078ec0ff */
[----:B------:R-:W-:Y:S01]  /*50f70*/  UMOV UR46, UR43 ;  /* 0x0000002b002e7c82 */ /* 0x000fe20008000000 */
[----:B------:R-:W-:Y:S01]  /*50f80*/  @P0 LOP3.LUT R17, R17, 0x80000000, RZ, 0xfc, !PT ;  /* 0x8000000011110812 */ /* 0x000fe200078efcff */
[----:B------:R-:W-:Y:S01]  /*50f90*/  ULDC UR43, c[0x0][0x22c] ;  /* 0x00008b00002b7ab9 */ /* 0x000fe20000000800 */
[----:B------:R-:W-:Y:S01]  /*50fa0*/  ISETP.GE.AND P0, PT, R48, UR26, PT ;  /* 0x0000001a30007c0c */ /* 0x000fe2000bf06270 */
[----:B------:R-:W-:Y:S01]  /*50fb0*/  ULDC UR26, c[0x0][0x228] ;  /* 0x00008a00001a7ab9 */ /* 0x000fe20000000800 */
[----:B------:R-:W-:Y:S01]  /*50fc0*/  @P1 LOP3.LUT R15, R15, 0x4, RZ, 0xfc, !PT ;  /* 0x000000040f0f1812 */ /* 0x000fe200078efcff */
[----:B------:R-:W-:Y:S01]  /*50fd0*/  ULDC UR44, c[0x0][0x22c] ;  /* 0x00008b00002c7ab9 */ /* 0x000fe20000000800 */
[----:B------:R-:W-:-:S02]  /*50fe0*/  ISETP.LT.AND P1, PT, R4, UR30, !P0 ;  /* 0x0000001e04007c0c */ /* 0x000fc4000c721270 */
[----:B------:R-:W-:Y:S01]  /*50ff0*/  LOP3.LUT R17, R17, 0xbfffffff, RZ, 0xc0, !PT ;  /* 0xbfffffff11117812 */ /* 0x000fe200078ec0ff */
[----:B------:R-:W-:Y:S01]  /*51000*/  VIADD R48, R0, 0x30 ;  /* 0x0000003000307836 */ /* 0x000fe20000000000 */
[----:B------:R-:W-:Y:S01]  /*51010*/  ISETP.LT.AND P0, PT, R3, UR38, !P0 ;  /* 0x0000002603007c0c */ /* 0x000fe2000c701270 */
[----:B------:R-:W-:Y:S01]  /*51020*/  ULDC UR38, c[0x0][0x228] ;  /* 0x00008a0000267ab9 */ /* 0x000fe20000000800 */
[----:B------:R-:W-:Y:S01]  /*51030*/  LOP3.LUT R15, R15, 0xfffffffe, RZ, 0xc0, !PT ;  /* 0xfffffffe0f0f7812 */ /* 0x000fe200078ec0ff */
[----:B------:R-:W-:-:S06]  /*51040*/  ULDC UR30, c[0x0][0x22c] ;  /* 0x00008b00001e7ab9 */ /* 0x000fcc0000000800 */
[----:B------:R-:W-:-:S04]  /*51050*/  @P1 LOP3.LUT R15, R15, 0x1, RZ, 0xfc, !PT ;  /* 0x000000010f0f1812 */ /* 0x000fc800078efcff */
        /* <DEDUP_REMOVED lines=16> */
[----:B------:R-:W-:Y:S01]  /*51160*/  VIADD R48, R0, 0x2f ;  /* 0x0000002f00307836 */ /* 0x000fe20000000000 */
        /* <DEDUP_REMOVED lines=67> */
[----:B------:R-:W-:Y:S01]  /*515a0*/  VIADD R48, R0, 0x2c ;  /* 0x0000002c00307836 */ /* 0x000fe20000000000 */
[----:B------:R-:W-:-:S08]  /*515b0*/  ULDC UR14, c[0x0][0x22c] ;  /* 0x00008b00000e7ab9 */ /* 0x000fd00000000800 */
        /* <DEDUP_REMOVED lines=75> */
[----:B------:R-:W-:-:S11]  /*51a70*/  LOP3.LUT R17, R17, 0xfffffffb, RZ, 0xc0, !PT ;  /* 0xfffffffb11117812 */ /* 0x000fd600078ec0ff */
[----:B------:R-:W-:Y:S02]  /*51a80*/  @P0 LOP3.LUT R16, R16, 0x80000000, RZ, 0xfc, !PT ;  /* 0x8000000010100812 */ /* 0x000fe400078efcff */
[----:B------:R-:W-:Y:S01]  /*51a90*/  ISETP.GE.AND P0, PT, R48, UR32, PT ;  /* 0x0000002030007c0c */ /* 0x000fe2000bf06270 */
[----:B------:R-:W-:Y:S01]  /*51aa0*/  VIADD R49, R0, 0x18 ;  /* 0x0000001800317836 */ /* 0x000fe20000000000 */
[----:B------:R-:W-:Y:S01]  /*51ab0*/  @P1 LOP3.LUT R17, R17, 0x4, RZ, 0xfc, !PT ;  /* 0x0000000411111812 */ /* 0x000fe200078efcff */
[----:B------:R-:W-:Y:S01]  /*51ac0*/  ULDC UR32, c[0x0][0x228] ;  /* 0x00008a0000207ab9 */ /* 0x000fe20000000800 */
[----:B------:R-:W-:Y:S02]  /*51ad0*/  ISETP.LT.AND P1, PT, R4, UR34, !P0 ;  /* 0x0000002204007c0c */ /* 0x000fe4000c721270 */
        /* <DEDUP_REMOVED lines=354> */
[----:B------:R-:W-:-:S10]  /*53100*/  ULDC UR38, c[0x0][0x228] ;  /* 0x00008a0000267ab9 */ /* 0x000fd40000000800 */
        /* <DEDUP_REMOVED lines=458> */
[----:B------:R-:W-:Y:S01]  /*54db0*/  VIADD R48, R0, 0x93 ;  /* 0x0000009300307836 */ /* 0x000fe20000000000 */
        /* <DEDUP_REMOVED lines=136> */
[----:B------:R-:W-:-:S04]  /*55640*/  ISETP.GE.AND P0, PT, R48, UR43, PT ;  /* 0x0000002b30007c0c */ /* 0x000fc8000bf06270 */
        /* <DEDUP_REMOVED lines=41> */
[----:B------:R-:W-:-:S04]  /*558e0*/  ISETP.GE.AND P0, PT, R49, UR40, PT ;  /* 0x0000002831007c0c */ /* 0x000fc8000bf06270 */
[----:B------:R-:W-:Y:S01]  /*558f0*/  ISETP.LT.AND P1, PT, R3, UR36, !P0 ;  /* 0x0000002403007c0c */ /* 0x000fe2000c721270 */
[----:B------:R-:W-:Y:S01]  /*55900*/  ULDC UR36, c[0x0][0x228] ;  /* 0x00008a0000247ab9 */ /* 0x000fe20000000800 */
[----:B------:R-:W-:Y:S01]  /*55910*/  ISETP.LT.AND P0, PT, R4, UR38, !P0 ;  /* 0x0000002604007c0c */ /* 0x000fe2000c701270 */
[----:B------:R-:W-:Y:S01]  /*55920*/  ULDC UR38, c[0x0][0x228] ;  /* 0x00008a0000267ab9 */ /* 0x000fe20000000800 */
[----:B------:R-:W-:-:S11]  /*55930*/  LOP3.LUT R6, R6, 0xfffffffe, RZ, 0xc0, !PT ;  /* 0xfffffffe06067812 */ /* 0x000fd600078ec0ff */
[----:B------:R-:W-:Y:S02]  /*55940*/  @P0 LOP3.LUT R7, R7, 0x40000000, RZ, 0xfc, !PT ;  /* 0x4000000007070812 */ /* 0x000fe400078efcff */
[----:B------:R-:W-:Y:S02]  /*55950*/  ISETP.GE.AND P0, PT, R48, UR42, PT ;  /* 0x0000002a30007c0c */ /* 0x000fe4000bf06270 */
        /* <DEDUP_REMOVED lines=17> */
[----:B------:R-:W-:Y:S01]  /*55a70*/  VIADD R49, R0, 0xa6 ;  /* 0x000000a600317836 */ /* 0x000fe20000000000 */
[----:B------:R-:W-:-:S09]  /*55a80*/  R2UR UR42, R73 ;  /* 0x00000000492a72ca */ /* 0x000fd200000e0000 */
[----:B------:R-:W-:Y:S01]  /*55a90*/  @P1 LOP3.LUT R7, R7, 0x2000000, RZ, 0xfc, !PT ;  /* 0x0200000007071812 */ /* 0x000fe200078efcff */
[----:B------:R-:W-:Y:S01]  /*55aa0*/  VIADD R85, R0, 0xdb ;  /* 0x000000db00557836 */ /* 0x000fe20000000000 */
[----:B------:R-:W-:Y:S01]  /*55ab0*/  UMOV UR40, UR46 ;  /* 0x0000002e00287c82 */ /* 0x000fe20008000000 */
[----:B------:R-:W-:Y:S01]  /*55ac0*/  R2UR UR43, R72 ;  /* 0x00000000482b72ca */ /* 0x000fe200000e0000 */
[C---:B------:R-:W-:Y:S01]  /*55ad0*/  VIADD R84, R0.reuse, 0xdc ;  /* 0x000000dc00547836 */ /* 0x040fe20000000000 */
[----:B------:R-:W-:Y:S01]  /*55ae0*/  LOP3.LUT R7, R7, 0xff7fffff, RZ, 0xc0, !PT ;  /* 0xff7fffff07077812 */ /* 0x000fe200078ec0ff */
[----:B------:R-:W-:Y:S01]  /*55af0*/  VIADD R83, R0, 0xdd ;  /* 0x000000dd00537836 */ /* 0x000fe20000000000 */
[----:B------:R-:W-:Y:S01]  /*55b00*/  LOP3.LUT R6, R6, 0xff7fffff, RZ, 0xc0, !PT ;  /* 0xff7fffff06067812 */ /* 0x000fe200078ec0ff */
[C---:B------:R-:W-:Y:S01]  /*55b10*/  VIADD R82, R0.reuse, 0xde ;  /* 0x000000de00527836 */ /* 0x040fe20000000000 */
[----:B------:R-:W-:Y:S02]  /*55b20*/  @P0 LOP3.LUT R7, R7, 0x800000, RZ, 0xfc, !PT ;  /* 0x0080000007070812 */ /* 0x000fe400078efcff */
[----:B------:R-:W-:Y:S01]  /*55b30*/  R2UR UR48, R69 ;  /* 0x00000000453072ca */ /* 0x000fe200000e0000 */
[----:B------:R-:W-:Y:S01]  /*55b40*/  VIADD R81, R0, 0xdf ;  /* 0x000000df00517836 */ /* 0x000fe20000000000 */
[----:B------:R-:W-:Y:S01]  /*55b50*/  ISETP.GE.AND P0, PT, R48, UR6, PT ;  /* 0x0000000630007c0c */ /* 0x000fe2000bf06270 */
[----:B------:R-:W-:Y:S01]  /*55b60*/  ULDC UR6, c[0x0][0x228] ;  /* 0x00008a0000067ab9 */ /* 0x000fe20000000800 */
[----:B------:R-:W-:Y:S01]  /*55b70*/  R2UR UR44, R71 ;  /* 0x00000000472c72ca */ /* 0x000fe200000e0000 */
[----:B------:R-:W-:Y:S01]  /*55b80*/  VIADD R80, R0, 0xe0 ;  /* 0x000000e000507836 */ /* 0x000fe20000000000 */
[----:B------:R-:W-:Y:S01]  /*55b90*/  ISETP.LT.AND P1, PT, R3, UR4, !P0 ;  /* 0x0000000403007c0c */ /* 0x000fe2000c721270 */
[----:B------:R-:W-:Y:S01]  /*55ba0*/  ULDC UR4, c[0x0][0x228] ;  /* 0x00008a0000047ab9 */ /* 0x000fe20000000800 */
[----:B------:R-:W-:-:S02]  /*55bb0*/  ISETP.LT.AND P0, PT, R4, UR36, !P0 ;  /* 0x0000002404007c0c */ /* 0x000fc4000c701270 */
[----:B------:R-:W-:Y:S01]  /*55bc0*/  R2UR UR50, R68 ;  /* 0x00000000443272ca */ /* 0x000fe200000e0000 */
[C---:B------:R-:W-:Y:S01]  /*55bd0*/  VIADD R79, R0.reuse, 0xe1 ;  /* 0x000000e1004f7836 */ /* 0x040fe20000000000 */
[----:B------:R-:W-:Y:S01]  /*55be0*/  LOP3.LUT R7, R7, 0xffbfffff, RZ, 0xc0, !PT ;  /* 0xffbfffff07077812 */ /* 0x000fe200078ec0ff */
[----:B------:R-:W-:Y:S01]  /*55bf0*/  VIADD R48, R0, 0xa7 ;  /* 0x000000a700307836 */ /* 0x000fe20000000000 */
[----:B------:R-:W-:Y:S02]  /*55c00*/  R2UR UR46, R70 ;  /* 0x00000000462e72ca */ /* 0x000fe400000e0000 */
[----:B------:R-:W-:Y:S02]  /*55c10*/  R2UR UR52, R67 ;  /* 0x00000000433472ca */ /* 0x000fe400000e0000 */
[----:B------:R-:W-:Y:S01]  /*55c20*/  LOP3.LUT R5, R5, 0xfffffffd, RZ, 0xc0, !PT ;  /* 0xfffffffd05057812 */ /* 0x000fe200078ec0ff */
[----:B------:R-:W-:Y:S01]  /*55c30*/  VIADD R78, R0, 0xe2 ;  /* 0x000000e2004e7836 */ /* 0x000fe20000000000 */
[----:B------:R-:W-:-:S02]  /*55c40*/  @P1 LOP3.LUT R7, R7, 0x400000, RZ, 0xfc, !PT ;  /* 0x0040000007071812 */ /* 0x000fc400078efcff */
[----:B------:R-:W-:Y:S01]  /*55c50*/  R2UR UR54, R66 ;  /* 0x00000000423672ca */ /* 0x000fe200000e0000 */
[C---:B------:R-:W-:Y:S01]  /*55c60*/  VIADD R77, R0.reuse, 0xe3 ;  /* 0x000000e3004d7836 */ /* 0x040fe20000000000 */
[----:B------:R-:W-:Y:S02]  /*55c70*/  LOP3.LUT R7, R7, 0xffefffff, RZ, 0xc0, !PT ;  /* 0xffefffff07077812 */ /* 0x000fe400078ec0ff */
[----:B------:R-:W-:Y:S01]  /*55c80*/  R2UR UR59, R65 ;  /* 0x00000000413b72ca */ /* 0x000fe200000e0000 */
[C---:B------:R-:W-:Y:S01]  /*55c90*/  VIADD R54, R0.reuse, 0xfa ;  /* 0x000000fa00367836 */ /* 0x040fe20000000000 */
[----:B------:R-:W-:Y:S01]  /*55ca0*/  @P0 LOP3.LUT R7, R7, 0x100000, RZ, 0xfc, !PT ;  /* 0x0010000007070812 */ /* 0x000fe200078efcff */
[----:B------:R-:W-:Y:S01]  /*55cb0*/  VIADD R76, R0, 0xe4 ;  /* 0x000000e4004c7836 */ /* 0x000fe20000000000 */
[----:B------:R-:W-:Y:S02]  /*55cc0*/  ISETP.GE.AND P0, PT, R49, UR8, PT ;  /* 0x0000000831007c0c */ /* 0x000fe4000bf06270 */
[----:B------:R-:W-:Y:S01]  /*55cd0*/  R2UR UR60, R64 ;  /* 0x00000000403c72ca */ /* 0x000fe200000e0000 */
[----:B------:R-:W-:Y:S01]  /*55ce0*/  VIADD R53, R0, 0xfb ;  /* 0x000000fb00357836 */ /* 0x000fe20000000000 */
[----:B------:R-:W-:Y:S01]  /*55cf0*/  ISETP.LT.AND P1, PT, R3, UR4, !P0 ;  /* 0x0000000403007c0c */ /* 0x000fe2000c721270 */
[----:B------:R-:W-:Y:S01]  /*55d00*/  ULDC UR4, c[0x0][0x228] ;  /* 0x00008a0000047ab9 */ /* 0x000fe20000000800 */
[----:B------:R-:W-:Y:S01]  /*55d10*/  ISETP.LT.AND P0, PT, R4, UR6, !P0 ;  /* 0x0000000604007c0c */ /* 0x000fe2000c701270 */
[----:B------:R-:W-:Y:S01]  /*55d20*/  ULDC UR6, c[0x0][0x228] ;  /* 0x00008a0000067ab9 */ /* 0x000fe20000000800 */
[----:B------:R-:W-:Y:S01]  /*55d30*/  LOP3.LUT R7, R7, 0xfffbffff, RZ, 0xc0, !PT ;  /* 0xfffbffff07077812 */ /* 0x000fe200078ec0ff */
[----:B------:R-:W-:Y:S01]  /*55d40*/  VIADD R49, R0, 0xa8 ;  /* 0x000000a800317836 */ /* 0x000fe20000000000 */
[----:B------:R-:W-:Y:S01]  /*55d50*/  ISETP.GE.AND P5, PT, R54, UR31, PT ;  /* 0x0000001f36007c0c */ /* 0x000fe2000bfa6270 */
[----:B------:R-:W-:Y:S01]  /*55d60*/  VIADD R75, R0, 0xe5 ;  /* 0x000000e5004b7836 */ /* 0x000fe20000000000 */
[----:B------:R-:W-:Y:S01]  /*55d70*/  LOP3.LUT R190, R190, 0xffffbfff, RZ, 0xc0, !PT ;  /* 0xffffbfffbebe7812 */ /* 0x000fe200078ec0ff */
[C---:B------:R-:W-:Y:S01]  /*55d80*/  VIADD R74, R0.reuse, 0xe6 ;  /* 0x000000e6004a7836 */ /* 0x040fe20000000000 */
[----:B------:R-:W-:Y:S01]  /*55d90*/  ULDC UR8, c[0x0][0x22c] ;  /* 0x00008b0000087ab9 */ /* 0x000fe20000000800 */
[----:B------:R-:W-:-:S02]  /*55da0*/  VIADD R121, R0, 0xb6 ;  /* 0x000000b600797836 */ /* 0x000fc40000000000 */
[C---:B------:R-:W-:Y:S01]  /*55db0*/  VIADD R123, R0.reuse, 0xb4 ;  /* 0x000000b4007b7836 */ /* 0x040fe20000000000 */
[----:B------:R-:W-:Y:S01]  /*55dc0*/  @P1 LOP3.LUT R7, R7, 0x40000, RZ, 0xfc, !PT ;  /* 0x0004000007071812 */ /* 0x000fe200078efcff */
[C---:B------:R-:W-:Y:S02]  /*55dd0*/  VIADD R72, R0.reuse, 0xe8 ;  /* 0x000000e800487836 */ /* 0x040fe40000000000 */
[C---:B------:R-:W-:Y:S01]  /*55de0*/  VIADD R120, R0.reuse, 0xb7 ;  /* 0x000000b700787836 */ /* 0x040fe20000000000 */
[----:B------:R-:W-:Y:S01]  /*55df0*/  LOP3.LUT R7, R7, 0xfffeffff, RZ, 0xc0, !PT ;  /* 0xfffeffff07077812 */ /* 0x000fe200078ec0ff */
[C---:B------:R-:W-:Y:S02]  /*55e00*/  VIADD R71, R0.reuse, 0xe9 ;  /* 0x000000e900477836 */ /* 0x040fe40000000000 */
[C---:B------:R-:W-:Y:S01]  /*55e10*/  VIADD R119, R0.reuse, 0xb8 ;  /* 0x000000b800777836 */ /* 0x040fe20000000000 */
[----:B------:R-:W-:Y:S01]  /*55e20*/  @P0 LOP3.LUT R7, R7, 0x10000, RZ, 0xfc, !PT ;  /* 0x0001000007070812 */ /* 0x000fe200078efcff */
[----:B------:R-:W-:Y:S01]  /*55e30*/  VIADD R73, R0, 0xe7 ;  /* 0x000000e700497836 */ /* 0x000fe20000000000 */
[----:B------:R-:W-:Y:S01]  /*55e40*/  ISETP.GE.AND P0, PT, R48, UR10, PT ;  /* 0x0000000a30007c0c */ /* 0x000fe2000bf06270 */
[C---:B------:R-:W-:Y:S01]  /*55e50*/  VIADD R122, R0.reuse, 0xb5 ;  /* 0x000000b5007a7836 */ /* 0x040fe20000000000 */
[----:B------:R-:W-:Y:S01]  /*55e60*/  LOP3.LUT R7, R7, 0xffffbfff, RZ, 0xc0, !PT ;  /* 0xffffbfff07077812 */ /* 0x000fe200078ec0ff */
[----:B------:R-:W-:Y:S01]  /*55e70*/  VIADD R48, R0, 0xa9 ;  /* 0x000000a900307836 */ /* 0x000fe20000000000 */
[----:B------:R-:W-:Y:S01]  /*55e80*/  ISETP.LT.AND P1, PT, R3, UR4, !P0 ;  /* 0x0000000403007c0c */ /* 0x000fe2000c721270 */
[----:B------:R-:W-:Y:S01]  /*55e90*/  ULDC UR4, c[0x0][0x228] ;  /* 0x00008a0000047ab9 */ /* 0x000fe20000000800 */
[----:B------:R-:W-:Y:S01]  /*55ea0*/  ISETP.LT.AND P0, PT, R4, UR6, !P0 ;  /* 0x0000000604007c0c */ /* 0x000fe2000c701270 */
[----:B------:R-:W-:Y:S01]  /*55eb0*/  ULDC UR6, c[0x0][0x228] ;  /* 0x00008a0000067ab9 */ /* 0x000fe20000000800 */
[----:B------:R-:W-:Y:S01]  /*55ec0*/  ISETP.GE.AND P4, PT, R53, UR33, PT ;  /* 0x0000002135007c0c */ /* 0x000fe2000bf86270 */
[----:B------:R-:W-:Y:S01]  /*55ed0*/  VIADD R118, R0, 0xb9 ;  /* 0x000000b900767836 */ /* 0x000fe20000000000 */
[----:B------:R-:W-:Y:S01]  /*55ee0*/  @P5 LOP3.LUT R190, R190, 0x4000, RZ, 0xfc, !PT ;  /* 0x00004000bebe5812 */ /* 0x000fe200078efcff */
[----:B------:R-:W-:Y:S01]  /*55ef0*/  VIADD R117, R0, 0xba ;  /* 0x000000ba00757836 */ /* 0x000fe20000000000 */
[----:B------:R-:W-:Y:S01]  /*55f00*/  ISETP.GE.AND P2, PT, R72, UR49, PT ;  /* 0x0000003148007c0c */ /* 0x000fe2000bf46270 */
[----:B------:R-:W-:Y:S01]  /*55f10*/  ULDC UR49, c[0x0][0x22c] ;  /* 0x00008b0000317ab9 */ /* 0x000fe20000000800 */
[C---:B------:R-:W-:Y:S01]  /*55f20*/  VIADD R116, R0.reuse, 0xbb ;  /* 0x000000bb00747836 */ /* 0x040fe20000000000 */
[----:B------:R-:W-:Y:S01]  /*55f30*/  ULDC UR10, c[0x0][0x22c] ;  /* 0x00008b00000a7ab9 */ /* 0x000fe20000000800 */
[C---:B------:R-:W-:Y:S01]  /*55f40*/  VIADD R115, R0.reuse, 0xbc ;  /* 0x000000bc00737836 */ /* 0x040fe20000000000 */
[----:B------:R-:W-:Y:S01]  /*55f50*/  @P1 LOP3.LUT R7, R7, 0x4000, RZ, 0xfc, !PT ;  /* 0x0000400007071812 */ /* 0x000fe200078efcff */
[----:B------:R-:W-:-:S02]  /*55f60*/  VIADD R114, R0, 0xbd ;  /* 0x000000bd00727836 */ /* 0x000fc40000000000 */
[C---:B------:R-:W-:Y:S01]  /*55f70*/  VIADD R113, R0.reuse, 0xbe ;  /* 0x000000be00717836 */ /* 0x040fe20000000000 */
[----:B------:R-:W-:Y:S01]  /*55f80*/  LOP3.LUT R7, R7, 0xffffefff, RZ, 0xc0, !PT ;  /* 0xffffefff07077812 */ /* 0x000fe200078ec0ff */
[C---:B------:R-:W-:Y:S02]  /*55f90*/  VIADD R112, R0.reuse, 0xbf ;  /* 0x000000bf00707836 */ /* 0x040fe40000000000 */
[C---:B------:R-:W-:Y:S01]  /*55fa0*/  VIADD R111, R0.reuse, 0xc0 ;  /* 0x000000c0006f7836 */ /* 0x040fe20000000000 */
[----:B------:R-:W-:Y:S01]  /*55fb0*/  @P0 LOP3.LUT R7, R7, 0x1000, RZ, 0xfc, !PT ;  /* 0x0000100007070812 */ /* 0x000fe200078efcff */
[C---:B------:R-:W-:Y:S01]  /*55fc0*/  VIADD R110, R0.reuse, 0xc1 ;  /* 0x000000c1006e7836 */ /* 0x040fe20000000000 */
        /* <DEDUP_REMOVED lines=8> */
[----:B------:R-:W-:Y:S01]  /*56050*/  LOP3.LUT R190, R190, 0xffff7fff, RZ, 0xc0, !PT ;  /* 0xffff7fffbebe7812 */ /* 0x000fe200078ec0ff */
[C---:B------:R-:W-:Y:S01]  /*56060*/  VIADD R108, R0.reuse, 0xc3 ;  /* 0x000000c3006c7836 */ /* 0x040fe20000000000 */
[----:B------:R-:W-:Y:S01]  /*56070*/  ISETP.GE.AND P5, PT, R123, UR49, PT ;  /* 0x000000317b007c0c */ /* 0x000fe2000bfa6270 */
[----:B------:R-:W-:Y:S01]  /*56080*/  ULDC UR49, c[0x0][0x22c] ;  /* 0x00008b0000317ab9 */ /* 0x000fe20000000800 */
        /* <DEDUP_REMOVED lines=20> */
[----:B------:R-:W-:Y:S01]  /*561d0*/  @P4 LOP3.LUT R190, R190, 0x8000, RZ, 0xfc, !PT ;  /* 0x00008000bebe4812 */ /* 0x000fe200078efcff */
[C---:B------:R-:W-:Y:S01]  /*561e0*/  VIADD R98, R0.reuse, 0xcd ;  /* 0x000000cd00627836 */ /* 0x040fe20000000000 */
[----:B------:R-:W-:Y:S01]  /*561f0*/  ULDC UR14, c[0x0][0x22c] ;  /* 0x00008b00000e7ab9 */ /* 0x000fe20000000800 */
[----:B------:R-:W-:-:S02]  /*56200*/  VIADD R97, R0, 0xce ;  /* 0x000000ce00617836 */ /* 0x000fc40000000000 */
[C---:B------:R-:W-:Y:S02]  /*56210*/  VIADD R96, R0.reuse, 0xcf ;  /* 0x000000cf00607836 */ /* 0x040fe40000000000 */
[C---:B------:R-:W-:Y:S02]  /*56220*/  VIADD R95, R0.reuse, 0xd0 ;  /* 0x000000d0005f7836 */ /* 0x040fe40000000000 */
[C---:B------:R-:W-:Y:S01]  /*56230*/  VIADD R94, R0.reuse, 0xd1 ;  /* 0x000000d1005e7836 */ /* 0x040fe20000000000 */
[----:B------:R-:W-:Y:S01]  /*56240*/  @P1 LOP3.LUT R7, R7, 0x80, RZ, 0xfc, !PT ;  /* 0x0000008007071812 */ /* 0x000fe200078efcff */
[C---:B------:R-:W-:Y:S02]  /*56250*/  VIADD R93, R0.reuse, 0xd2 ;  /* 0x000000d2005d7836 */ /* 0x040fe40000000000 */
[C---:B------:R-:W-:Y:S01]  /*56260*/  VIADD R92, R0.reuse, 0xd3 ;  /* 0x000000d3005c7836 */ /* 0x040fe20000000000 */
[----:B------:R-:W-:Y:S01]  /*56270*/  LOP3.LUT R7, R7, 0xffffffef, RZ, 0xc0, !PT ;  /* 0xffffffef07077812 */ /* 0x000fe200078ec0ff */
[----:B------:R-:W-:-:S02]  /*56280*/  VIADD R69, R0, 0xeb ;  /* 0x000000eb00457836 */ /* 0x000fc40000000000 */
        /* <DEDUP_REMOVED lines=11> */
[----:B------:R-:W-:Y:S01]  /*56340*/  ULDC UR16, c[0x0][0x22c] ;  /* 0x00008b0000107ab9 */ /* 0x000fe20000000800 */
[----:B------:R-:W-:Y:S01]  /*56350*/  LOP3.LUT R2, R2, 0xfffffffd, RZ, 0xc0, !PT ;  /* 0xfffffffd02027812 */ /* 0x000fe200078ec0ff */
[C---:B------:R-:W-:Y:S01]  /*56360*/  VIADD R62, R0.reuse, 0xf2 ;  /* 0x000000f2003e7836 */ /* 0x040fe20000000000 */
[----:B------:R-:W0:Y:S01]  /*56370*/  S2R R125, SR_TID.X ;  /* 0x00000000007d7919 */ /* 0x000e220000002100 */
[C---:B------:R-:W-:Y:S01]  /*56380*/  VIADD R89, R0.reuse, 0xd6 ;  /* 0x000000d600597836 */ /* 0x040fe20000000000 */
[----:B------:R-:W-:Y:S01]  /*56390*/  ULDC UR36, c[0x0][0x22c] ;  /* 0x00008b0000247ab9 */ /* 0x000fe20000000800 */
[----:B------:R-:W-:Y:S01]  /*563a0*/  VIADD R61, R0, 0xf3 ;  /* 0x000000f3003d7836 */ /* 0x000fe20000000000 */
[----:B------:R-:W-:-:S02]  /*563b0*/  ULDC UR38, c[0x0][0x228] ;  /* 0x00008a0000267ab9 */ /* 0x000fc40000000800 */
        /* <DEDUP_REMOVED lines=86> */
[----:B------:R-:W-:Y:S01]  /*56920*/  VIADD R64, R0, 0xf0 ;  /* 0x000000f000407836 */ /* 0x000fe20000000000 */
        /* <DEDUP_REMOVED lines=25> */
[----:B------:R-:W-:Y:S01]  /*56ac0*/  ULDC UR40, c[0x0][0x22c] ;  /* 0x00008b0000287ab9 */ /* 0x000fe20000000800 */
[----:B------:R-:W-:Y:S01]  /*56ad0*/  ISETP.GE.AND P1, PT, R84, UR42, PT ;  /* 0x0000002a54007c0c */ /* 0x000fe2000bf26270 */
[----:B------:R-:W-:-:S10]  /*56ae0*/  ULDC UR42, c[0x0][0x22c] ;  /* 0x00008b00002a7ab9 */ /* 0x000fd40000000800 */
[----:B------:R-:W-:Y:S02]  /*56af0*/  @P0 LOP3.LUT R6, R6, 0x800000, RZ, 0xfc, !PT ;  /* 0x0080000006060812 */ /* 0x000fe400078efcff */
[----:B------:R-:W-:Y:S01]  /*56b00*/  ISETP.GE.AND P0, PT, R83, UR43, PT ;  /* 0x0000002b53007c0c */ /* 0x000fe2000bf06270 */
[----:B------:R-:W-:Y:S01]  /*56b10*/  ULDC UR43, c[0x0][0x22c] ;  /* 0x00008b00002b7ab9 */ /* 0x000fe20000000800 */
[----:B------:R-:W-:-:S04]  /*56b20*/  LOP3.LUT R6, R6, 0xfdffffff, RZ, 0xc0, !PT ;  /* 0xfdffffff06067812 */ /* 0x000fc800078ec0ff */
        /* <DEDUP_REMOVED lines=14> */
[----:B------:R-:W-:-:S04]  /*56c10*/  ULDC UR50, c[0x0][0x22c] ;  /* 0x00008b0000327ab9 */ /* 0x000fc80000000800 */
        /* <DEDUP_REMOVED lines=19> */
[----:B------:R-:W-:Y:S02]  /*56d50*/  LOP3.LUT R5, R5, 0xffffdfff, RZ, 0xc0, !PT ;  /* 0xffffdfff05057812 */ /* 0x000fe400078ec0ff */
[----:B------:R-:W-:Y:S01]  /*56d60*/  ISETP.GE.AND P4, PT, R121, UR45, PT ;  /* 0x0000002d79007c0c */ /* 0x000fe2000bf86270 */
[----:B------:R-:W-:Y:S01]  /*56d70*/  ULDC UR45, c[0x0][0x22c] ;  /* 0x00008b00002d7ab9 */ /* 0x000fe20000000800 */
[----:B------:R-:W-:Y:S02]  /*56d80*/  @P0 LOP3.LUT R5, R5, 0x2000, RZ, 0xfc, !PT ;  /* 0x0000200005050812 */ /* 0x000fe400078efcff */
[----:B------:R-:W-:-:S02]  /*56d90*/  LOP3.LUT R8, R8, 0xfffffffe, RZ, 0xc0, !PT ;  /* 0xfffffffe08087812 */ /* 0x000fc400078ec0ff */
[----:B------:R-:W-:Y:S02]  /*56da0*/  LOP3.LUT R5, R5, 0xffff7fff, RZ, 0xc0, !PT ;  /* 0xffff7fff05057812 */ /* 0x000fe400078ec0ff */
[----:B------:R-:W-:Y:S02]  /*56db0*/  LOP3.LUT R8, R8, 0xfffffffd, RZ, 0xc0, !PT ;  /* 0xfffffffd08087812 */ /* 0x000fe400078ec0ff */
[----:B------:R-:W-:Y:S02]  /*56dc0*/  @P1 LOP3.LUT R5, R5, 0x8000, RZ, 0xfc, !PT ;  /* 0x0000800005051812 */ /* 0x000fe400078efcff */
[----:B------:R-:W-:Y:S01]  /*56dd0*/  ISETP.GE.AND P1, PT, R71, UR51, PT ;  /* 0x0000003347007c0c */ /* 0x000fe2000bf26270 */
[----:B------:R-:W-:Y:S01]  /*56de0*/  ULDC UR51, c[0x0][0x22c] ;  /* 0x00008b0000337ab9 */ /* 0x000fe20000000800 */
[----:B------:R-:W-:Y:S02]  /*56df0*/  @P4 LOP3.LUT R8, R8, 0x2, RZ, 0xfc, !PT ;  /* 0x0000000208084812 */ /* 0x000fe400078efcff */
[----:B------:R-:W-:Y:S01]  /*56e00*/  ISETP.GE.AND P4, PT, R120, UR51, PT ;  /* 0x0000003378007c0c */ /* 0x000fe2000bf86270 */
[----:B------:R-:W-:Y:S01]  /*56e10*/  ULDC UR51, c[0x0][0x22c] ;  /* 0x00008b0000337ab9 */ /* 0x000fe20000000800 */
[----:B------:R-:W-:-:S04]  /*56e20*/  @P5 LOP3.LUT R8, R8, 0x1, RZ, 0xfc, !PT ;  /* 0x0000000108085812 */ /* 0x000fc800078efcff */
[----:B------:R-:W-:-:S07]  /*56e30*/  LOP3.LUT R8, R8, 0xffffffdf, RZ, 0xc0, !PT ;  /* 0xffffffdf08087812 */ /* 0x000fce00078ec0ff */
[----:B------:R-:W-:Y:S02]  /*56e40*/  @P4 LOP3.LUT R8, R8, 0x20, RZ, 0xfc, !PT ;  /* 0x0000002008084812 */ /* 0x000fe400078efcff */
[----:B------:R-:W-:Y:S01]  /*56e50*/  ISETP.GE.AND P4, PT, R119, UR49, PT ;  /* 0x0000003177007c0c */ /* 0x000fe2000bf86270 */
[----:B------:R-:W-:Y:S01]  /*56e60*/  ULDC UR49, c[0x0][0x22c] ;  /* 0x00008b0000317ab9 */ /* 0x000fe20000000800 */
[----:B------:R-:W-:Y:S01]  /*56e70*/  ISETP.GE.AND P0, PT, R73, UR47, PT ;  /* 0x0000002f49007c0c */ /* 0x000fe2000bf06270 */
[----:B------:R-:W-:Y:S01]  /*56e80*/  ULDC UR47, c[0x0][0x22c] ;  /* 0x00008b00002f7ab9 */ /* 0x000fe20000000800 */
[----:B------:R-:W-:Y:S02]  /*56e90*/  LOP3.LUT R8, R8, 0xfffffdff, RZ, 0xc0, !PT ;  /* 0xfffffdff08087812 */ /* 0x000fe400078ec0ff */
[----:B------:R-:W-:Y:S01]  /*56ea0*/  ISETP.GE.AND P6, PT, R122, UR47, PT ;  /* 0x0000002f7a007c0c */ /* 0x000fe2000bfc6270 */
[----:B------:R-:W-:-:S06]  /*56eb0*/  ULDC UR47, c[0x0][0x22c] ;  /* 0x00008b00002f7ab9 */ /* 0x000fcc0000000800 */
[----:B------:R-:W-:Y:S02]  /*56ec0*/  @P4 LOP3.LUT R8, R8, 0x200, RZ, 0xfc, !PT ;  /* 0x0000020008084812 */ /* 0x000fe400078efcff */
[----:B------:R-:W-:Y:S01]  /*56ed0*/  ISETP.GE.AND P4, PT, R118, UR47, PT ;  /* 0x0000002f76007c0c */ /* 0x000fe2000bf86270 */
[----:B------:R-:W-:Y:S01]  /*56ee0*/  ULDC UR47, c[0x0][0x22c] ;  /* 0x00008b00002f7ab9 */ /* 0x000fe20000000800 */
[----:B------:R-:W-:-:S11]  /*56ef0*/  LOP3.LUT R8, R8, 0xffffefff, RZ, 0xc0, !PT ;  /* 0xffffefff08087812 */ /* 0x000fd600078ec0ff */
[----:B------:R-:W-:Y:S02]  /*56f00*/  @P4 LOP3.LUT R8, R8, 0x1000, RZ, 0xfc, !PT ;  /* 0x0000100008084812 */ /* 0x000fe400078efcff */
[----:B------:R-:W-:Y:S01]  /*56f10*/  ISETP.GE.AND P4, PT, R117, UR45, PT ;  /* 0x0000002d75007c0c */ /* 0x000fe2000bf86270 */
[----:B------:R-:W-:Y:S01]  /*56f20*/  ULDC UR45, c[0x0][0x22c] ;  /* 0x00008b00002d7ab9 */ /* 0x000fe20000000800 */
[----:B------:R-:W-:-:S11]  /*56f30*/  LOP3.LUT R8, R8, 0xffff7fff, RZ, 0xc0, !PT ;  /* 0xffff7fff08087812 */ /* 0x000fd600078ec0ff */
[----:B------:R-:W-:Y:S02]  /*56f40*/  @P4 LOP3.LUT R8, R8, 0x8000, RZ, 0xfc, !PT ;  /* 0x0000800008084812 */ /* 0x000fe400078efcff */
[----:B------:R-:W-:Y:S02]  /*56f50*/  ISETP.GE.AND P4, PT, R116, UR51, PT ;  /* 0x0000003374007c0c */ /* 0x000fe4000bf86270 */
        /* <DEDUP_REMOVED lines=23> */
[----:B------:R-:W-:-:S13]  /*570d0*/  ISETP.GE.AND P4, PT, R108, UR50, PT ;  /* 0x000000326c007c0c */ /* 0x000fda000bf86270 */
        /* <DEDUP_REMOVED lines=38> */
[----:B------:R-:W-:Y:S02]  /*57340*/  LOP3.LUT R7, R7, 0x7fffffff, RZ, 0xc0, !PT ;  /* 0x7fffffff07077812 */ /* 0x000fe400078ec0ff */
[----:B------:R-:W-:-:S09]  /*57350*/  LOP3.LUT R5, R5, 0xfffdffff, RZ, 0xc0, !PT ;  /* 0xfffdffff05057812 */ /* 0x000fd200078ec0ff */
[----:B------:R-:W-:Y:S02]  /*57360*/  @P4 LOP3.LUT R7, R7, 0x80000000, RZ, 0xfc, !PT ;  /* 0x8000000007074812 */ /* 0x000fe400078efcff */
[----:B------:R-:W-:Y:S02]  /*57370*/  ISETP.GE.AND P4, PT, R94, UR18, PT ;  /* 0x000000125e007c0c */ /* 0x000fe4000bf86270 */
[----:B------:R-:W-:Y:S02]  /*57380*/  @P0 LOP3.LUT R5, R5, 0x20000, RZ, 0xfc, !PT ;  /* 0x0002000005050812 */ /* 0x000fe400078efcff */
[----:B------:R-:W-:Y:S02]  /*57390*/  LOP3.LUT R6, R6, 0xfffffffd, RZ, 0xc0, !PT ;  /* 0xfffffffd06067812 */ /* 0x000fe400078ec0ff */
[----:B------:R-:W-:-:S04]  /*573a0*/  LOP3.LUT R5, R5, 0xfff7ffff, RZ, 0xc0, !PT ;  /* 0xfff7ffff05057812 */ /* 0x000fc800078ec0ff */
[----:B------:R-:W-:-:S03]  /*573b0*/  @P2 LOP3.LUT R5, R5, 0x80000, RZ, 0xfc, !PT ;  /* 0x0008000005052812 */ /* 0x000fc600078efcff */
[----:B------:R-:W-:Y:S02]  /*573c0*/  @P4 LOP3.LUT R6, R6, 0x2, RZ, 0xfc, !PT ;  /* 0x0000000206064812 */ /* 0x000fe400078efcff */
[----:B------:R-:W-:Y:S02]  /*573d0*/  ISETP.GE.AND P4, PT, R93, UR20, PT ;  /* 0x000000145d007c0c */ /* 0x000fe4000bf86270 */
[----:B------:R-:W-:Y:S02]  /*573e0*/  ISETP.GE.AND P0, PT, R70, UR53, PT ;  /* 0x0000003546007c0c */ /* 0x000fe4000bf06270 */
[----:B------:R-:W-:Y:S02]  /*573f0*/  LOP3.LUT R5, R5, 0xffdfffff, RZ, 0xc0, !PT ;  /* 0xffdfffff05057812 */ /* 0x000fe400078ec0ff */
[----:B------:R-:W-:Y:S02]  /*57400*/  LOP3.LUT R6, R6, 0xfffffff7, RZ, 0xc0, !PT ;  /* 0xfffffff706067812 */ /* 0x000fe400078ec0ff */
[----:B------:R-:W-:-:S02]  /*57410*/  @P1 LOP3.LUT R5, R5, 0x200000, RZ, 0xfc, !PT ;  /* 0x0020000005051812 */ /* 0x000fc400078efcff */
[----:B------:R-:W-:Y:S02]  /*57420*/  ISETP.GE.AND P2, PT, R69, UR55, PT ;  /* 0x0000003745007c0c */ /* 0x000fe4000bf46270 */
[----:B------:R-:W-:Y:S02]  /*57430*/  LOP3.LUT R5, R5, 0xff7fffff, RZ, 0xc0, !PT ;  /* 0xff7fffff05057812 */ /* 0x000fe400078ec0ff */
[----:B------:R-:W-:Y:S02]  /*57440*/  @P4 LOP3.LUT R6, R6, 0x8, RZ, 0xfc, !PT ;  /* 0x0000000806064812 */ /* 0x000fe400078efcff */
[----:B------:R-:W-:Y:S02]  /*57450*/  ISETP.GE.AND P4, PT, R92, UR22, PT ;  /* 0x000000165c007c0c */ /* 0x000fe4000bf86270 */
[----:B------:R-:W-:Y:S02]  /*57460*/  @P0 LOP3.LUT R5, R5, 0x800000, RZ, 0xfc, !PT ;  /* 0x0080000005050812 */ /* 0x000fe400078efcff */
[----:B------:R-:W-:-:S02]  /*57470*/  ISETP.GE.AND P1, PT, R68, UR61, PT ;  /* 0x0000003d44007c0c */ /* 0x000fc4000bf26270 */
[----:B------:R-:W-:Y:S02]  /*57480*/  LOP3.LUT R5, R5, 0xfbffffff, RZ, 0xc0, !PT ;  /* 0xfbffffff05057812 */ /* 0x000fe400078ec0ff */
[----:B------:R-:W-:Y:S02]  /*57490*/  LOP3.LUT R6, R6, 0xffffffdf, RZ, 0xc0, !PT ;  /* 0xffffffdf06067812 */ /* 0x000fe400078ec0ff */
[----:B------:R-:W-:Y:S02]  /*574a0*/  @P2 LOP3.LUT R5, R5, 0x4000000, RZ, 0xfc, !PT ;  /* 0x0400000005052812 */ /* 0x000fe400078efcff */
[----:B------:R-:W-:Y:S02]  /*574b0*/  ISETP.GE.AND P2, PT, R66, UR7, PT ;  /* 0x0000000742007c0c */ /* 0x000fe4000bf46270 */
[----:B------:R-:W-:Y:S02]  /*574c0*/  ISETP.GE.AND P0, PT, R67, UR5, PT ;  /* 0x0000000543007c0c */ /* 0x000fe4000bf06270 */
[----:B------:R-:W-:-:S02]  /*574d0*/  LOP3.LUT R5, R5, 0xdfffffff, RZ, 0xc0, !PT ;  /* 0xdfffffff05057812 */ /* 0x000fc400078ec0ff */
[----:B------:R-:W-:Y:S02]  /*574e0*/  @P4 LOP3.LUT R6, R6, 0x20, RZ, 0xfc, !PT ;  /* 0x0000002006064812 */ /* 0x000fe400078efcff */
[----:B------:R-:W-:Y:S02]  /*574f0*/  ISETP.GE.AND P4, PT, R91, UR24, PT ;  /* 0x000000185b007c0c */ /* 0x000fe4000bf86270 */
[----:B------:R-:W-:Y:S02]  /*57500*/  @P1 LOP3.LUT R5, R5, 0x20000000, RZ, 0xfc, !PT ;  /* 0x2000000005051812 */ /* 0x000fe400078efcff */
[----:B------:R-:W-:Y:S02]  /*57510*/  ISETP.GE.AND P1, PT, R65, UR9, PT ;  /* 0x0000000941007c0c */ /* 0x000fe4000bf26270 */
[----:B------:R-:W-:Y:S02]  /*57520*/  LOP3.LUT R5, R5, 0xbfffffff, RZ, 0xc0, !PT ;  /* 0xbfffffff05057812 */ /* 0x000fe400078ec0ff */
[----:B------:R-:W-:-:S02]  /*57530*/  @P2 LOP3.LUT R2, R2, 0x2, RZ, 0xfc, !PT ;  /* 0x0000000202022812 */ /* 0x000fc400078efcff */
[----:B------:R-:W-:Y:S02]  /*57540*/  LOP3.LUT R6, R6, 0xffffff7f, RZ, 0xc0, !PT ;  /* 0xffffff7f06067812 */ /* 0x000fe400078ec0ff */
[----:B------:R-:W-:Y:S02]  /*57550*/  @P0 LOP3.LUT R5, R5, 0x40000000, RZ, 0xfc, !PT ;  /* 0x4000000005050812 */ /* 0x000fe400078efcff */
[----:B------:R-:W-:Y:S02]  /*57560*/  ISETP.GE.AND P0, PT, R64, UR11, PT ;  /* 0x0000000b40007c0c */ /* 0x000fe4000bf06270 */
[----:B------:R-:W-:Y:S02]  /*57570*/  LOP3.LUT R2, R2, 0xfffffff7, RZ, 0xc0, !PT ;  /* 0xfffffff702027812 */ /* 0x000fe400078ec0ff */
[----:B------:R-:W-:Y:S02]  /*57580*/  @P4 LOP3.LUT R6, R6, 0x80, RZ, 0xfc, !PT ;  /* 0x0000008006064812 */ /* 0x000fe400078efcff */
[----:B------:R-:W-:-:S02]  /*57590*/  ISETP.GE.AND P4, PT, R90, UR26, PT ;  /* 0x0000001a5a007c0c */ /* 0x000fc4000bf86270 */
[----:B------:R-:W-:Y:S02]  /*575a0*/  @P1 LOP3.LUT R2, R2, 0x8, RZ, 0xfc, !PT ;  /* 0x0000000802021812 */ /* 0x000fe400078efcff */
[----:B------:R-:W-:Y:S02]  /*575b0*/  ISETP.GE.AND P2, PT, R63, UR13, PT ;  /* 0x0000000d3f007c0c */ /* 0x000fe4000bf46270 */
[----:B------:R-:W-:Y:S02]  /*575c0*/  LOP3.LUT R2, R2, 0xffffffdf, RZ, 0xc0, !PT ;  /* 0xffffffdf02027812 */ /* 0x000fe400078ec0ff */
[----:B------:R-:W-:Y:S02]  /*575d0*/  LOP3.LUT R6, R6, 0xfffffdff, RZ, 0xc0, !PT ;  /* 0xfffffdff06067812 */ /* 0x000fe400078ec0ff */
[----:B------:R-:W-:Y:S02]  /*575e0*/  @P0 LOP3.LUT R2, R2, 0x20, RZ, 0xfc, !PT ;  /* 0x0000002002020812 */ /* 0x000fe400078efcff */
[----:B------:R-:W-:-:S02]  /*575f0*/  ISETP.GE.AND P1, PT, R62, UR15, PT ;  /* 0x0000000f3e007c0c */ /* 0x000fc4000bf26270 */
[----:B------:R-:W-:Y:S02]  /*57600*/  @P4 LOP3.LUT R6, R6, 0x200, RZ, 0xfc, !PT ;  /* 0x0000020006064812 */ /* 0x000fe400078efcff */
[----:B------:R-:W-:Y:S02]  /*57610*/  ISETP.GE.AND P4, PT, R89, UR28, PT ;  /* 0x0000001c59007c0c */ /* 0x000fe4000bf86270 */
[----:B------:R-:W-:-:S04]  /*57620*/  LOP3.LUT R2, R2, 0xffffff7f, RZ, 0xc0, !PT ;  /* 0xffffff7f02027812 */ /* 0x000fc800078ec0ff */
[----:B------:R-:W-:Y:S02]  /*57630*/  @P2 LOP3.LUT R2, R2, 0x80, RZ, 0xfc, !PT ;  /* 0x0000008002022812 */ /* 0x000fe400078efcff */
[----:B------:R-:W-:Y:S02]  /*57640*/  ISETP.GE.AND P0, PT, R61, UR17, PT ;  /* 0x000000113d007c0c */ /* 0x000fe4000bf06270 */
[----:B------:R-:W-:Y:S02]  /*57650*/  LOP3.LUT R2, R2, 0xfffffdff, RZ, 0xc0, !PT ;  /* 0xfffffdff02027812 */ /* 0x000fe400078ec0ff */
[----:B------:R-:W-:Y:S02]  /*57660*/  LOP3.LUT R6, R6, 0xfffff7ff, RZ, 0xc0, !PT ;  /* 0xfffff7ff06067812 */ /* 0x000fe400078ec0ff */
[----:B------:R-:W-:Y:S02]  /*57670*/  @P1 LOP3.LUT R2, R2, 0x200, RZ, 0xfc, !PT ;  /* 0x0000020002021812 */ /* 0x000fe400078efcff */
[----:B------:R-:W-:-:S02]  /*57680*/  @P4 LOP3.LUT R6, R6, 0x800, RZ, 0xfc, !PT ;  /* 0x0000080006064812 */ /* 0x000fc400078efcff */
[----:B------:R-:W-:Y:S02]  /*57690*/  ISETP.GE.AND P4, PT, R88, UR30, PT ;  /* 0x0000001e58007c0c */ /* 0x000fe4000bf86270 */
[----:B------:R-:W-:Y:S02]  /*576a0*/  ISETP.GE.AND P2, PT, R60, UR19, PT ;  /* 0x000000133c007c0c */ /* 0x000fe4000bf46270 */
[----:B------:R-:W-:Y:S02]  /*576b0*/  LOP3.LUT R2, R2, 0xfffff7ff, RZ, 0xc0, !PT ;  /* 0xfffff7ff02027812 */ /* 0x000fe400078ec0ff */
[----:B------:R-:W-:Y:S02]  /*576c0*/  LOP3.LUT R6, R6, 0xffffbfff, RZ, 0xc0, !PT ;  /* 0xffffbfff06067812 */ /* 0x000fe400078ec0ff */
[----:B------:R-:W-:Y:S02]  /*576d0*/  @P0 LOP3.LUT R2, R2, 0x800, RZ, 0xfc, !PT ;  /* 0x0000080002020812 */ /* 0x000fe400078efcff */
[----:B------:R-:W-:-:S02]  /*576e0*/  ISETP.GE.AND P1, PT, R59, UR21, PT ;  /* 0x000000153b007c0c */ /* 0x000fc4000bf26270 */
[----:B------:R-:W-:Y:S02]  /*576f0*/  LOP3.LUT R2, R2, 0xffffdfff, RZ, 0xc0, !PT ;  /* 0xffffdfff02027812 */ /* 0x000fe400078ec0ff */
[----:B------:R-:W-:Y:S02]  /*57700*/  @P4 LOP3.LUT R6, R6, 0x4000, RZ, 0xfc, !PT ;  /* 0x0000400006064812 */ /* 0x000fe400078efcff */
[----:B------:R-:W-:Y:S02]  /*57710*/  ISETP.GE.AND P4, PT, R87, UR32, PT ;  /* 0x0000002057007c0c */ /* 0x000fe4000bf86270 */
[----:B------:R-:W-:Y:S02]  /*57720*/  @P2 LOP3.LUT R2, R2, 0x2000, RZ, 0xfc, !PT ;  /* 0x0000200002022812 */ /* 0x000fe400078efcff */
[----:B------:R-:W-:Y:S02]  /*57730*/  ISETP.GE.AND P0, PT, R58, UR23, PT ;  /* 0x000000173a007c0c */ /* 0x000fe4000bf06270 */
[----:B------:R-:W-:Y:S01]  /*57740*/  LOP3.LUT R2, R2, 0xfffeffff, RZ, 0xc0, !PT ;  /* 0xfffeffff02027812 */ /* 0x000fe200078ec0ff */
[----:B------:R-:W-:Y:S01]  /*57750*/  VIADD R57, R0, 0xf7 ;  /* 0x000000f700397836 */ /* 0x000fe20000000000 */
[----:B------:R-:W-:Y:S01]  /*57760*/  LOP3.LUT R6, R6, 0xfffdffff, RZ, 0xc0, !PT ;  /* 0xfffdffff06067812 */ /* 0x000fe200078ec0ff */
[----:B------:R-:W-:Y:S01]  /*57770*/  VIADD R86, R0, 0xd9 ;  /* 0x000000d900567836 */ /* 0x000fe20000000000 */
[----:B------:R-:W-:-:S02]  /*57780*/  @P1 LOP3.LUT R2, R2, 0x10000, RZ, 0xfc, !PT ;  /* 0x0001000002021812 */ /* 0x000fc400078efcff */
[----:B------:R-:W-:Y:S02]  /*57790*/  ISETP.GE.AND P2, PT, R57, UR25, PT ;  /* 0x0000001939007c0c */ /* 0x000fe4000bf46270 */
[----:B------:R-:W-:Y:S02]  /*577a0*/  LOP3.LUT R2, R2, 0xfff7ffff, RZ, 0xc0, !PT ;  /* 0xfff7ffff02027812 */ /* 0x000fe400078ec0ff */
[----:B------:R-:W-:Y:S01]  /*577b0*/  @P4 LOP3.LUT R6, R6, 0x20000, RZ, 0xfc, !PT ;  /* 0x0002000006064812 */ /* 0x000fe200078efcff */
[----:B------:R-:W-:Y:S01]  /*577c0*/  VIADD R56, R0, 0xf8 ;  /* 0x000000f800387836 */ /* 0x000fe20000000000 */
[----:B------:R-:W-:Y:S02]  /*577d0*/  ISETP.GE.AND P4, PT, R86, UR34, PT ;  /* 0x0000002256007c0c */ /* 0x000fe4000bf86270 */
[----:B------:R-:W-:Y:S02]  /*577e0*/  @P0 LOP3.LUT R2, R2, 0x80000, RZ, 0xfc, !PT ;  /* 0x0008000002020812 */ /* 0x000fe400078efcff */
[----:B------:R-:W-:Y:S01]  /*577f0*/  ISETP.GE.AND P1, PT, R56, UR27, PT ;  /* 0x0000001b38007c0c */ /* 0x000fe2000bf26270 */
[----:B------:R-:W-:Y:S01]  /*57800*/  VIADD R55, R0, 0xf9 ;  /* 0x000000f900377836 */ /* 0x000fe20000000000 */
[----:B------:R-:W-:Y:S01]  /*57810*/  LOP3.LUT R2, R2, 0xffefffff, RZ, 0xc0, !PT ;  /* 0xffefffff02027812 */ /* 0x000fe200078ec0ff */
[----:B------:R-:W-:Y:S01]  /*57820*/  VIADD R52, R0, 0xfc ;  /* 0x000000fc00347836 */ /* 0x000fe20000000000 */
[----:B------:R-:W-:Y:S01]  /*57830*/  LOP3.LUT R6, R6, 0xfffbffff, RZ, 0xc0, !PT ;  /* 0xfffbffff06067812 */ /* 0x000fe200078ec0ff */
[----:B------:R-:W-:-:S02]  /*57840*/  VIADD R51, R0, 0xfd ;  /* 0x000000fd00337836 */ /* 0x000fc40000000000 */
[C---:B------:R-:W-:Y:S02]  /*57850*/  VIADD R50, R0.reuse, 0xfe ;  /* 0x000000fe00327836 */ /* 0x040fe40000000000 */
[C---:B------:R-:W-:Y:S02]  /*57860*/  VIADD R49, R0.reuse, 0xff ;  /* 0x000000ff00317836 */ /* 0x040fe40000000000 */
[----:B------:R-:W-:Y:S01]  /*57870*/  VIADD R0, R0, 0xda ;  /* 0x000000da00007836 */ /* 0x000fe20000000000 */
[----:B------:R-:W-:Y:S02]  /*57880*/  @P2 LOP3.LUT R2, R2, 0x100000, RZ, 0xfc, !PT ;  /* 0x0010000002022812 */ /* 0x000fe400078efcff */
[----:B------:R-:W-:Y:S02]  /*57890*/  @P4 LOP3.LUT R6, R6, 0x40000, RZ, 0xfc, !PT ;  /* 0x0004000006064812 */ /* 0x000fe400078efcff */
[----:B------:R-:W-:Y:S02]  /*578a0*/  ISETP.GE.AND P0, PT, R55, UR29, PT ;  /* 0x0000001d37007c0c */ /* 0x000fe4000bf06270 */
[----:B------:R-:W-:-:S02]  /*578b0*/  ISETP.GE.AND P4, PT, R0, UR36, PT ;  /* 0x0000002400007c0c */ /* 0x000fc4000bf86270 */
[----:B------:R-:W-:Y:S02]  /*578c0*/  ISETP.LT.AND P5, PT, R3, UR38, !P5 ;  /* 0x0000002603007c0c */ /* 0x000fe4000efa1270 */
[----:B------:R-:W-:-:S04]  /*578d0*/  LOP3.LUT R2, R2, 0xff7fffff, RZ, 0xc0, !PT ;  /* 0xff7fffff02027812 */ /* 0x000fc800078ec0ff */
[----:B------:R-:W-:Y:S01]  /*578e0*/  @P1 LOP3.LUT R2, R2, 0x800000, RZ, 0xfc, !PT ;  /* 0x0080000002021812 */ /* 0x000fe200078efcff */
[----:B0-----:R-:W-:Y:S01]  /*578f0*/  IMAD.SHL.U32 R124, R125, 0x40, RZ ;  /* 0x000000407d7c7824 */ /* 0x001fe200078e00ff */
[----:B------:R-:W-:Y:S02]  /*57900*/  LOP3.LUT R6, R6, 0xffdfffff, RZ, 0xc0, !PT ;  /* 0xffdfffff06067812 */ /* 0x000fe400078ec0ff */
[----:B------:R-:W-:Y:S02]  /*57910*/  LOP3.LUT R2, R2, 0xfdffffff, RZ, 0xc0, !PT ;  /* 0xfdffffff02027812 */ /* 0x000fe400078ec0ff */
[----:B------:R-:W-:Y:S02]  /*57920*/  LOP3.LUT R8, R8, 0xfffffffb, RZ, 0xc0, !PT ;  /* 0xfffffffb08087812 */ /* 0x000fe400078ec0ff */
[----:B------:R-:W-:Y:S02]  /*57930*/  @P0 LOP3.LUT R2, R2, 0x2000000, RZ, 0xfc, !PT ;  /* 0x0200000002020812 */ /* 0x000fe400078efcff */
[----:B------:R-:W-:-:S02]  /*57940*/  @P4 LOP3.LUT R6, R6, 0x200000, RZ, 0xfc, !PT ;  /* 0x0020000006064812 */ /* 0x000fc400078efcff */
[----:B------:R-:W-:Y:S02]  /*57950*/  @P5 LOP3.LUT R8, R8, 0x4, RZ, 0xfc, !PT ;  /* 0x0000000408085812 */ /* 0x000fe400078efcff */
[----:B----4-:R-:W-:Y:S02]  /*57960*/  LOP3.LUT R48, R126, 0xf0, RZ, 0xc0, !PT ;  /* 0x000000f07e307812 */ /* 0x010fe400078ec0ff */
[----:B------:R-:W-:Y:S02]  /*57970*/  LOP3.LUT R124, R124, 0x400, RZ, 0xc0, !PT ;  /* 0x000004007c7c7812 */ /* 0x000fe400078ec0ff */
[----:B------:R-:W-:Y:S02]  /*57980*/  ISETP.GE.AND P3, PT, R52, UR35, PT ;  /* 0x0000002334007c0c */ /* 0x000fe4000bf66270 */
[----:B------:R-:W-:Y:S02]  /*57990*/  ISETP.GE.AND P2, PT, R51, UR37, PT ;  /* 0x0000002533007c0c */ /* 0x000fe4000bf46270 */
[----:B------:R-:W-:-:S02]  /*579a0*/  ISETP.GE.AND P1, PT, R50, UR39, PT ;  /* 0x0000002732007c0c */ /* 0x000fc4000bf26270 */
[----:B------:R-:W-:Y:S02]  /*579b0*/  ISETP.GE.AND P0, PT, R49, UR41, PT ;  /* 0x0000002931007c0c */ /* 0x000fe4000bf06270 */
[C---:B------:R-:W-:Y:S02]  /*579c0*/  LOP3.LUT P4, RZ, R190.reuse, 0x8000, RZ, 0xc0, !PT ;  /* 0x00008000beff7812 */ /* 0x040fe4000788c0ff */
[----:B------:R-:W-:Y:S01]  /*579d0*/  LOP3.LUT P5, RZ, R190, 0x4000, RZ, 0xc0, !PT ;  /* 0x00004000beff7812 */ /* 0x000fe200078ac0ff */
[----:B------:R-:W2:Y:S01]  /*579e0*/  LDL.LU R170, [R1+0xf24] ;  /* 0x000f240001aa7983 */ /* 0x000ea20000300800 */
[----:B------:R-:W-:Y:S01]  /*579f0*/  IADD3 R0, R124, UR58, R48 ;  /* 0x0000003a7c007c10 */ /* 0x000fe2000fffe030 */
[----:B------:R-:W-:Y:S01]  /*57a00*/  IMAD.SHL.U32 R55, R125, 0x8, RZ ;  /* 0x000000087d377824 */ /* 0x000fe200078e00ff */
[----:B------:R-:W-:Y:S01]  /*57a10*/  BAR.SYNC.DEFER_BLOCKING 0x0 ;  /* 0x0000000000007b1d */ /* 0x000fe20000010000 */
[----:B------:R-:W-:Y:S02]  /*57a20*/  LOP3.LUT R9, R9, 0xffefffff, RZ, 0xc0, !PT ;  /* 0xffefffff09097812 */ /* 0x000fe400078ec0ff */
[----:B------:R-:W-:-:S02]  /*57a30*/  LOP3.LUT R190, R190, 0xffffffdf, RZ, 0xc0, !PT ;  /* 0xffffffdfbebe7812 */ /* 0x000fc400078ec0ff */
[----:B------:R-:W-:Y:S01]  /*57a40*/  LOP3.LUT R191, R191, 0xdfffffff, RZ, 0xc0, !PT ;  /* 0xdfffffffbfbf7812 */ /* 0x000fe200078ec0ff */
[----:B------:R-:W-:Y:S01]  /*57a50*/  ULDC UR4, c[0x0][0x228] ;  /* 0x00008a0000047ab9 */ /* 0x000fe20000000800 */
[----:B------:R-:W-:Y:S01]  /*57a60*/  ULDC UR5, c[0x0][0x228] ;  /* 0x00008a0000057ab9 */ /* 0x000fe20000000800 */
[----:B------:R-:W3:Y:S01]  /*57a70*/  LDL.LU R155, [R1+0xf20] ;  /* 0x000f2000019b7983 */ /* 0x000ee20000300800 */
[----:B------:R-:W-:-:S03]  /*57a80*/  ULDC UR6, c[0x0][0x228] ;  /* 0x00008a0000067ab9 */ /* 0x000fc60000000800 */
[----:B------:R-:W4:Y:S04]  /*57a90*/  LDL.LU R149, [R1+0x110c] ;  /* 0x00110c0001957983 */ /* 0x000f280000300800 */
[----:B------:R-:W2:Y:S04]  /*57aa0*/  LDL.LU R148, [R1+0xf90] ;  /* 0x000f900001947983 */ /* 0x000ea80000300800 */
[----:B------:R-:W3:Y:S04]  /*57ab0*/  LDL.LU R147, [R1+0xf94] ;  /* 0x000f940001937983 */ /* 0x000ee80000300800 */
[----:B------:R-:W4:Y:S04]  /*57ac0*/  LDL.LU R146, [R1+0xfcc] ;  /* 0x000fcc0001927983 */ /* 0x000f280000300800 */
[----:B------:R-:W2:Y:S04]  /*57ad0*/  LDL.LU R164, [R1+0x11f8] ;  /* 0x0011f80001a47983 */ /* 0x000ea80000300800 */
[----:B------:R-:W2:Y:S04]  /*57ae0*/  LDL.LU R161, [R1+0x11d4] ;  /* 0x0011d40001a17983 */ /* 0x000ea80000300800 */
[----:B------:R-:W2:Y:S04]  /*57af0*/  LDL.LU R162, [R1+0x11cc] ;  /* 0x0011cc0001a27983 */ /* 0x000ea80000300800 */
[----:B------:R-:W3:Y:S04]  /*57b00*/  LDL.LU R145, [R1+0x1114] ;  /* 0x0011140001917983 */ /* 0x000ee80000300800 */
[----:B------:R-:W4:Y:S04]  /*57b10*/  LDL.LU R144, [R1+0x1118] ;  /* 0x0011180001907983 */ /* 0x000f280000300800 */
[----:B------:R-:W2:Y:S04]  /*57b20*/  LDL.LU R150, [R1+0xe6c] ;  /* 0x000e6c0001967983 */ /* 0x000ea80000300800 */
        /* <DEDUP_REMOVED lines=14> */
[----:B------:R-:W3:Y:S04]  /*57c10*/  LDL.LU R169, [R1+0x11ec] ;  /* 0x0011ec0001a97983 */ /* 0x000ee80000300800 */
[----:B------:R-:W3:Y:S04]  /*57c20*/  LDL.LU R143, [R1+0xfb0] ;  /* 0x000fb000018f7983 */ /* 0x000ee80000300800 */
[----:B------:R-:W2:Y:S04]  /*57c30*/  LDL.LU R156, [R1+0xe98] ;  /* 0x000e9800019c7983 */ /* 0x000ea80000300800 */
[----:B------:R-:W2:Y:S04]  /*57c40*/  LDL.LU R163, [R1+0xf34] ;  /* 0x000f340001a37983 */ /* 0x000ea80000300800 */
[----:B------:R-:W2:Y:S04]  /*57c50*/  LDL.LU R172, [R1+0xf30] ;  /* 0x000f300001ac7983 */ /* 0x000ea80000300800 */
[----:B------:R-:W2:Y:S01]  /*57c60*/  LDL.LU R174, [R1+0x1128] ;  /* 0x0011280001ae7983 */ /* 0x000ea20000300800 */
[----:B------:R-:W-:-:S02]  /*57c70*/  @P6 LOP3.LUT R9, R9, 0x100000, RZ, 0xfc, !PT ;  /* 0x0010000009096812 */ /* 0x000fc400078efcff */
[----:B------:R-:W-:Y:S01]  /*57c80*/  LOP3.LUT P6, RZ, R14, 0x10000000, RZ, 0xc0, !PT ;  /* 0x100000000eff7812 */ /* 0x000fe200078cc0ff */
[----:B------:R-:W-:Y:S01]  /*57c90*/  STL.64 [R1+0x1948], R10 ;  /* 0x0019480a01007387 */ /* 0x000fe20000100a00 */
[----:B------:R-:W-:-:S03]  /*57ca0*/  LOP3.LUT R9, R9, 0xfff7ffff, RZ, 0xc0, !PT ;  /* 0xfff7ffff09097812 */ /* 0x000fc600078ec0ff */
[----:B------:R-:W-:Y:S01]  /*57cb0*/  STL.64 [R1+0x1940], R250 ;  /* 0x001940fa01007387 */ /* 0x000fe20000100a00 */
[----:B------:R-:W-:-:S03]  /*57cc0*/  @P5 LOP3.LUT R9, R9, 0x80000, RZ, 0xfc, !PT ;  /* 0x0008000009095812 */ /* 0x000fc600078efcff */
[----:B------:R-:W-:Y:S01]  /*57cd0*/  STL.64 [R1+0x1938], R248 ;  /* 0x001938f801007387 */ /* 0x000fe20000100a00 */
[C---:B------:R-:W-:Y:S02]  /*57ce0*/  LOP3.LUT P5, RZ, R9.reuse, 0x2000, RZ, 0xc0, !PT ;  /* 0x0000200009ff7812 */ /* 0x040fe400078ac0ff */
[----:B------:R-:W-:Y:S01]  /*57cf0*/  LOP3.LUT R9, R9, 0xfffbffff, RZ, 0xc0, !PT ;  /* 0xfffbffff09097812 */ /* 0x000fe200078ec0ff */
[----:B------:R-:W-:Y:S03]  /*57d00*/  STL.64 [R1+0x1930], R246 ;  /* 0x001930f601007387 */ /* 0x000fe60000100a00 */
[----:B------:R-:W-:Y:S01]  /*57d10*/  @P4 LOP3.LUT R9, R9, 0x40000, RZ, 0xfc, !PT ;  /* 0x0004000009094812 */ /* 0x000fe200078efcff */
[----:B------:R0:W-:Y:S03]  /*57d20*/  STL.64 [R1+0x1928], R244 ;  /* 0x001928f401007387 */ /* 0x0001e60000100a00 */
[----:B------:R-:W-:Y:S01]  /*57d30*/  LOP3.LUT R9, R9, 0xfffdffff, RZ, 0xc0, !PT ;  /* 0xfffdffff09097812 */ /* 0x000fe200078ec0ff */
[----:B------:R-:W-:Y:S03]  /*57d40*/  STL.64 [R1+0x1920], R242 ;  /* 0x001920f201007387 */ /* 0x000fe60000100a00 */
[----:B------:R-:W-:Y:S01]  /*57d50*/  @P3 LOP3.LUT R9, R9, 0x20000, RZ, 0xfc, !PT ;  /* 0x0002000009093812 */ /* 0x000fe200078efcff */
[----:B------:R-:W-:Y:S03]  /*57d60*/  STL.64 [R1+0x1918], R2 ;  /* 0x0019180201007387 */ /* 0x000fe60000100a00 */
[----:B------:R-:W-:Y:S01]  /*57d70*/  LOP3.LUT R9, R9, 0xfffeffff, RZ, 0xc0, !PT ;  /* 0xfffeffff09097812 */ /* 0x000fe200078ec0ff */
[----:B------:R1:W-:Y:S03]  /*57d80*/  STL.64 [R1+0x1910], R4 ;  /* 0x0019100401007387 */ /* 0x0003e60000100a00 */
[----:B------:R-:W-:Y:S01]  /*57d90*/  @P0 LOP3.LUT R9, R9, 0x10000, RZ, 0xfc, !PT ;  /* 0x0001000009090812 */ /* 0x000fe200078efcff */
[----:B------:R-:W-:Y:S03]  /*57da0*/  STL.64 [R1+0x1908], R6 ;  /* 0x0019080601007387 */ /* 0x000fe60000100a00 */
[----:B------:R-:W-:Y:S01]  /*57db0*/  LOP3.LUT R9, R9, 0xffff7fff, RZ, 0xc0, !PT ;  /* 0xffff7fff09097812 */ /* 0x000fe200078ec0ff */
[----:B------:R-:W2:Y:S03]  /*57dc0*/  LDL.LU R142, [R1+0xfac] ;  /* 0x000fac00018e7983 */ /* 0x000ea60000300800 */
[----:B------:R-:W-:-:S04]  /*57dd0*/  @P2 LOP3.LUT R9, R9, 0x8000, RZ, 0xfc, !PT ;  /* 0x0000800009092812 */ /* 0x000fc800078efcff */
[----:B------:R-:W-:-:S04]  /*57de0*/  LOP3.LUT R9, R9, 0xffffbfff, RZ, 0xc0, !PT ;  /* 0xffffbfff09097812 */ /* 0x000fc800078ec0ff */
[----:B------:R-:W-:Y:S02]  /*57df0*/  @P1 LOP3.LUT R9, R9, 0x4000, RZ, 0xfc, !PT ;  /* 0x0000400009091812 */ /* 0x000fe400078efcff */
[----:B---3--:R-:W-:Y:S01]  /*57e00*/  PRMT R169, R169, 0x5410, R143 ;  /* 0x00005410a9a97816 */ /* 0x008fe2000000008f */
[----:B----4-:R-:W-:Y:S02]  /*57e10*/  IMAD.MOV.U32 R143, RZ, RZ, R144 ;  /* 0x000000ffff8f7224 */ /* 0x010fe400078e0090 */
[----:B------:R-:W-:Y:S02]  /*57e20*/  IMAD.MOV.U32 R144, RZ, RZ, R145 ;  /* 0x000000ffff907224 */ /* 0x000fe400078e0091 */
[----:B------:R-:W-:Y:S02]  /*57e30*/  IMAD.MOV.U32 R145, RZ, RZ, R146 ;  /* 0x000000ffff917224 */ /* 0x000fe400078e0092 */
[----:B------:R-:W-:Y:S02]  /*57e40*/  IMAD.MOV.U32 R146, RZ, RZ, R147 ;  /* 0x000000ffff927224 */ /* 0x000fe400078e0093 */
[----:B--2---:R-:W-:-:S02]  /*57e50*/  IMAD.MOV.U32 R147, RZ, RZ, R148 ;  /* 0x000000ffff937224 */ /* 0x004fc400078e0094 */
[----:B------:R-:W-:Y:S02]  /*57e60*/  IMAD.MOV.U32 R148, RZ, RZ, R149 ;  /* 0x000000ffff947224 */ /* 0x000fe400078e0095 */
[----:B------:R-:W-:Y:S02]  /*57e70*/  IMAD.MOV.U32 R149, RZ, RZ, R155 ;  /* 0x000000ffff957224 */ /* 0x000fe400078e009b */
[----:B------:R-:W-:Y:S02]  /*57e80*/  IMAD.MOV.U32 R155, RZ, RZ, R170 ;  /* 0x000000ffff9b7224 */ /* 0x000fe400078e00aa */
[----:B------:R-:W2:Y:S02]  /*57e90*/  LDL.LU R170, [R1+0x11e8] ;  /* 0x0011e80001aa7983 */ /* 0x000ea40000300800 */
[----:B--2---:R-:W-:Y:S02]  /*57ea0*/  PRMT R170, R170, 0x5410, R142 ;  /* 0x00005410aaaa7816 */ /* 0x004fe4000000008e */
[----:B------:R-:W2:Y:S02]  /*57eb0*/  LDL.LU R142, [R1+0xe88] ;  /* 0x000e8800018e7983 */ /* 0x000ea40000300800 */
[----:B--2---:R-:W-:-:S02]  /*57ec0*/  LOP3.LUT R53, R142, 0xffff, RZ, 0xc0, !PT ;  /* 0x0000ffff8e357812 */ /* 0x004fc400078ec0ff */
[----:B------:R-:W2:Y:S02]  /*57ed0*/  LDL.LU R142, [R1+0xe7c] ;  /* 0x000e7c00018e7983 */ /* 0x000ea40000300800 */
[----:B--2---:R-:W-:Y:S02]  /*57ee0*/  LOP3.LUT R52, R142, 0xffff, RZ, 0xc0, !PT ;  /* 0x0000ffff8e347812 */ /* 0x004fe400078ec0ff */
[----:B------:R-:W2:Y:S02]  /*57ef0*/  LDL.LU R142, [R1+0xe78] ;  /* 0x000e7800018e7983 */ /* 0x000ea40000300800 */
[----:B--2---:R-:W-:Y:S02]  /*57f00*/  LOP3.LUT R51, R142, 0xffff, RZ, 0xc0, !PT ;  /* 0x0000ffff8e337812 */ /* 0x004fe400078ec0ff */
[----:B------:R-:W2:Y:S02]  /*57f10*/  LDL.LU R142, [R1+0xe70] ;  /* 0x000e7000018e7983 */ /* 0x000ea40000300800 */
[----:B--2---:R-:W-:-:S02]  /*57f20*/  LOP3.LUT R50, R142, 0xffff, RZ, 0xc0, !PT ;  /* 0x0000ffff8e327812 */ /* 0x004fc400078ec0ff */
[----:B------:R-:W2:Y:S01]  /*57f30*/  LDL.LU R142, [R1+0xe64] ;  /* 0x000e6400018e7983 */ /* 0x000ea20000300800 */
[----:B------:R-:W-:Y:S02]  /*57f40*/  IMAD.MOV.U32 R134, RZ, RZ, R145 ;  /* 0x000000ffff867224 */ /* 0x000fe400078e0091 */
[----:B------:R-:W-:Y:S02]  /*57f50*/  IMAD.MOV.U32 R135, RZ, RZ, R146 ;  /* 0x000000ffff877224 */ /* 0x000fe400078e0092 */
[----:B------:R-:W-:Y:S01]  /*57f60*/  IMAD.MOV.U32 R138, RZ, RZ, R149 ;  /* 0x000000ffff8a7224 */ /* 0x000fe200078e0095 */
[----:B--2---:R-:W-:Y:S02]  /*57f70*/  LOP3.LUT R49, R142, 0xffff, RZ, 0xc0, !PT ;  /* 0x0000ffff8e317812 */ /* 0x004fe400078ec0ff */
[----:B------:R-:W2:Y:S04]  /*57f80*/  LDL.LU R142, [R1+0xe60] ;  /* 0x000e6000018e7983 */ /* 0x000ea80000300800 */
[----:B------:R-:W3:Y:S04]  /*57f90*/  LDL.LU R145, [R1+0xe84] ;  /* 0x000e840001917983 */ /* 0x000ee80000300800 */
[----:B------:R-:W4:Y:S04]  /*57fa0*/  LDL.LU R146, [R1+0xe80] ;  /* 0x000e800001927983 */ /* 0x000f280000300800 */
[----:B------:R-:W3:Y:S01]  /*57fb0*/  LDL.LU R149, [R1+0xe74] ;  /* 0x000e740001957983 */ /* 0x000ee20000300800 */
[----:B------:R-:W-:-:S02]  /*57fc0*/  PRMT R140, R53, 0x3340, R50 ;  /* 0x00003340358c7816 */ /* 0x000fc40000000032 */
[----:B------:R-:W-:Y:S02]  /*57fd0*/  SHF.R.U32.HI R139, RZ, 0x8, R50 ;  /* 0x00000008ff8b7819 */ /* 0x000fe40000011632 */
[----:B------:R-:W-:Y:S01]  /*57fe0*/  SHF.R.U32.HI R50, RZ, 0x8, R51 ;  /* 0x00000008ff327819 */ /* 0x000fe20000011633 */
[----:B------:R-:W-:Y:S01]  /*57ff0*/  IMAD.MOV.U32 R141, RZ, RZ, R144 ;  /* 0x000000ffff8d7224 */ /* 0x000fe200078e0090 */
[----:B------:R-:W-:Y:S01]  /*58000*/  SHF.R.U32.HI R54, RZ, 0x8, R53 ;  /* 0x00000008ff367819 */ /* 0x000fe20000011635 */
[----:B------:R-:W-:Y:S01]  /*58010*/  IMAD.MOV.U32 R144, RZ, RZ, R156 ;  /* 0x000000ffff907224 */ /* 0x000fe200078e009c */
[----:B------:R-:W-:Y:S02]  /*58020*/  LOP3.LUT R50, R50, 0xffff, RZ, 0xc0, !PT ;  /* 0x0000ffff32327812 */ /* 0x000fe400078ec0ff */
[----:B------:R-:W-:Y:S01]  /*58030*/  SHF.R.U32.HI R53, RZ, 0x8, R52 ;  /* 0x00000008ff357819 */ /* 0x000fe20000011634 */
[----:B------:R-:W-:Y:S01]  /*58040*/  IMAD.MOV.U32 R136, RZ, RZ, R147 ;  /* 0x000000ffff887224 */ /* 0x000fe200078e0093 */
[--C-:B------:R-:W-:Y:S01]  /*58050*/  SHF.R.U32.HI R147, RZ, 0x8, R49.reuse ;  /* 0x00000008ff937819 */ /* 0x100fe20000011631 */
[----:B------:R-:W-:Y:S01]  /*58060*/  IMAD.MOV.U32 R137, RZ, RZ, R148 ;  /* 0x000000ffff897224 */ /* 0x000fe200078e0094 */
[----:B------:R-:W-:-:S02]  /*58070*/  PRMT R148, R52, 0x3340, R49 ;  /* 0x0000334034947816 */ /* 0x000fc40000000031 */
[----:B------:R-:W-:Y:S02]  /*58080*/  LOP3.LUT R49, R53, 0xffff, RZ, 0xc0, !PT ;  /* 0x0000ffff35317812 */ /* 0x000fe400078ec0ff */
[----:B------:R-:W-:Y:S01]  /*58090*/  LOP3.LUT R52, R150, 0xffff, RZ, 0xc0, !PT ;  /* 0x0000ffff96347812 */ /* 0x000fe200078ec0ff */
[----:B------:R-:W-:Y:S01]  /*580a0*/  IMAD.MOV.U32 R150, RZ, RZ, R174 ;  /* 0x000000ffff967224 */ /* 0x000fe200078e00ae */
[----:B--2---:R-:W-:Y:S01]  /*580b0*/  LOP3.LUT R48, R142, 0xffff, RZ, 0xc0, !PT ;  /* 0x0000ffff8e307812 */ /* 0x004fe200078ec0ff */
[----:B------:R-:W-:-:S03]  /*580c0*/  IMAD.MOV.U32 R142, RZ, RZ, R155 ;  /* 0x000000ffff8e7224 */ /* 0x000fc600078e009b */
[--C-:B------:R-:W-:Y:S02]  /*580d0*/  SHF.R.U32.HI R155, RZ, 0x8, R48.reuse ;  /* 0x00000008ff9b7819 */ /* 0x100fe40000011630 */
[----:B------:R-:W-:Y:S02]  /*580e0*/  PRMT R156, R51, 0x3340, R48 ;  /* 0x00003340339c7816 */ /* 0x000fe40000000030 */
[----:B------:R-:W-:Y:S02]  /*580f0*/  LOP3.LUT R155, R155, 0xffff, RZ, 0xc0, !PT ;  /* 0x0000ffff9b9b7812 */ /* 0x000fe400078ec0ff */
[----:B------:R-:W-:Y:S02]  /*58100*/  LOP3.LUT R48, R54, 0xffff, RZ, 0xc0, !PT ;  /* 0x0000ffff36307812 */ /* 0x000fe400078ec0ff */
[----:B----4-:R-:W-:Y:S01]  /*58110*/  LOP3.LUT R54, R146, 0xffff, RZ, 0xc0, !PT ;  /* 0x0000ffff92367812 */ /* 0x010fe200078ec0ff */
[----:B------:R-:W-:Y:S01]  /*58120*/  IMAD.MOV.U32 R146, RZ, RZ, R160 ;  /* 0x000000ffff927224 */ /* 0x000fe200078e00a0 */
[----:B------:R-:W-:Y:S01]  /*58130*/  PRMT R155, R50, 0x3340, R155 ;  /* 0x00003340329b7816 */ /* 0x000fe2000000009b */
[----:B------:R-:W-:Y:S01]  /*58140*/  IMAD.MOV.U32 R160, RZ, RZ, R168 ;  /* 0x000000ffffa07224 */ /* 0x000fe200078e00a8 */
[----:B------:R-:W-:Y:S01]  /*58150*/  PRMT R50, R143, 0x5410, R142 ;  /* 0x000054108f327816 */ /* 0x000fe2000000008e */
[----:B------:R-:W-:Y:S01]  /*58160*/  IMAD.MOV.U32 R143, RZ, RZ, R175 ;  /* 0x000000ffff8f7224 */ /* 0x000fe200078e00af */
[----:B------:R-:W2:Y:S04]  /*58170*/  LDL.LU R168, [R1+0xf0c] ;  /* 0x000f0c0001a87983 */ /* 0x000ea80000300800 */
[----:B------:R-:W2:Y:S01]  /*58180*/  LDL.LU R175, [R1+0x10fc] ;  /* 0x0010fc0001af7983 */ /* 0x000ea20000300800 */
[----:B------:R-:W-:-:S02]  /*58190*/  LOP3.LUT R51, R55, 0x300, RZ, 0xc0, !PT ;  /* 0x0000030037337812 */ /* 0x000fc400078ec0ff */
[----:B---3--:R-:W-:-:S03]  /*581a0*/  LOP3.LUT R53, R149, 0xffff, RZ, 0xc0, !PT ;  /* 0x0000ffff95357812 */ /* 0x008fc600078ec0ff */
[----:B------:R-:W-:Y:S01]  /*581b0*/  IMAD.IADD R0, R0, 0x1, R51 ;  /* 0x0000000100007824 */ /* 0x000fe200078e0233 */
[----:B------:R-:W-:Y:S01]  /*581c0*/  LOP3.LUT R51, R151, 0xffff, RZ, 0xc0, !PT ;  /* 0x0000ffff97337812 */ /* 0x000fe200078ec0ff */
[----:B------:R-:W-:-:S03]  /*581d0*/  IMAD.MOV.U32 R149, RZ, RZ, R172 ;  /* 0x000000ffff957224 */ /* 0x000fc600078e00ac */
[--C-:B------:R-:W-:Y:S02]  /*581e0*/  PRMT R174, R54, 0x3340, R51.reuse ;  /* 0x0000334036ae7816 */ /* 0x100fe40000000033 */
[----:B------:R-:W-:Y:S02]  /*581f0*/  SHF.R.U32.HI R172, RZ, 0x8, R51 ;  /* 0x00000008ffac7819 */ /* 0x000fe40000011633 */
[----:B------:R-:W-:Y:S02]  /*58200*/  PRMT R51, R166, 0x5410, R158 ;  /* 0x00005410a6337816 */ /* 0x000fe4000000009e */
[----:B------:R-:W3:Y:S04]  /*58210*/  LDL.LU R158, [R1+0xf10] ;  /* 0x000f1000019e7983 */ /* 0x000ee80000300800 */
[----:B------:R-:W3:Y:S04]  /*58220*/  LDL.LU R166, [R1+0x1100] ;  /* 0x0011000001a67983 */ /* 0x000ee80000300800 */
[----:B------:R-:W4:Y:S01]  /*58230*/  LDL.LU R127, [R1+0xf14] ;  /* 0x000f1400017f7983 */ /* 0x000f220000300800 */
[----:B------:R-:W-:-:S03]  /*58240*/  LOP3.LUT R139, R139, 0xffff, RZ, 0xc0, !PT ;  /* 0x0000ffff8b8b7812 */ /* 0x000fc600078ec0ff */
[----:B------:R-:W4:Y:S01]  /*58250*/  LDL.LU R128, [R1+0x1104] ;  /* 0x0011040001807983 */ /* 0x000f220000300800 */
[----:B------:R-:W-:-:S03]  /*58260*/  LOP3.LUT R147, R147, 0xffff, RZ, 0xc0, !PT ;  /* 0x0000ffff93937812 */ /* 0x000fc600078ec0ff */
[----:B------:R-:W4:Y:S01]  /*58270*/  LDL.LU R129, [R1+0xf18] ;  /* 0x000f180001817983 */ /* 0x000f220000300800 */
[----:B------:R-:W-:-:S03]  /*58280*/  PRMT R164, R164, 0x5410, R134 ;  /* 0x00005410a4a47816 */ /* 0x000fc60000000086 */
[----:B------:R-:W4:Y:S01]  /*58290*/  LDL.LU R130, [R1+0x1108] ;  /* 0x0011080001827983 */ /* 0x000f220000300800 */
[----:B------:R-:W-:-:S03]  /*582a0*/  PRMT R161, R161, 0x5410, R135 ;  /* 0x00005410a1a17816 */ /* 0x000fc60000000087 */
[----:B------:R-:W4:Y:S01]  /*582b0*/  LDL.LU R131, [R1+0xf04] ;  /* 0x000f040001837983 */ /* 0x000f220000300800 */
[----:B------:R-:W-:-:S03]  /*582c0*/  IMAD.MOV.U32 R142, RZ, RZ, R171 ;  /* 0x000000ffff8e7224 */ /* 0x000fc600078e00ab */
[----:B------:R-:W4:Y:S01]  /*582d0*/  LDL.LU R132, [R1+0x10f4] ;  /* 0x0010f40001847983 */ /* 0x000f220000300800 */
[----:B------:R-:W-:-:S03]  /*582e0*/  PRMT R139, R48, 0x3340, R139 ;  /* 0x00003340308b7816 */ /* 0x000fc6000000008b */
[----:B------:R-:W4:Y:S01]  /*582f0*/  LDL.LU R133, [R1+0xf08] ;  /* 0x000f080001857983 */ /* 0x000f220000300800 */
[----:B------:R-:W-:-:S03]  /*58300*/  PRMT R162, R162, 0x5410, R136 ;  /* 0x00005410a2a27816 */ /* 0x000fc60000000088 */
[----:B------:R-:W4:Y:S01]  /*58310*/  LDL.LU R134, [R1+0x10f8] ;  /* 0x0010f80001867983 */ /* 0x000f220000300800 */
[----:B------:R-:W-:Y:S02]  /*58320*/  PRMT R147, R49, 0x3340, R147 ;  /* 0x0000334031937816 */ /* 0x000fe40000000093 */
[----:B------:R-:W-:Y:S01]  /*58330*/  PRMT R48, R137, 0x5410, R252 ;  /* 0x0000541089307816 */ /* 0x000fe200000000fc */
[----:B------:R-:W4:Y:S01]  /*58340*/  LDL.LU R135, [R1+0xefc] ;  /* 0x000efc0001877983 */ /* 0x000f220000300800 */
[----:B------:R-:W-:-:S03]  /*58350*/  PRMT R49, R141, 0x5410, R138 ;  /* 0x000054108d317816 */ /* 0x000fc6000000008a */
[----:B------:R-:W4:Y:S01]  /*58360*/  LDL.LU R136, [R1+0x10ec] ;  /* 0x0010ec0001887983 */ /* 0x000f220000300800 */
[----:B------:R-:W-:-:S03]  /*58370*/  PRMT R160, R160, 0x5410, R142 ;  /* 0x00005410a0a07816 */ /* 0x000fc6000000008e */
[----:B------:R-:W4:Y:S04]  /*58380*/  LDL.LU R137, [R1+0xef0] ;  /* 0x000ef00001897983 */ /* 0x000f280000300800 */
[----:B------:R-:W4:Y:S04]  /*58390*/  LDL.LU R138, [R1+0x10e4] ;  /* 0x0010e400018a7983 */ /* 0x000f280000300800 */
[----:B------:R-:W4:Y:S04]  /*583a0*/  LDL.LU R141, [R1+0xef4] ;  /* 0x000ef400018d7983 */ /* 0x000f280000300800 */
[----:B------:R-:W4:Y:S01]  /*583b0*/  LDL.LU R142, [R1+0x10e8] ;  /* 0x0010e800018e7983 */ /* 0x000f220000300800 */
[----:B------:R-:W-:Y:S01]  /*583c0*/  LOP3.LUT R56, R144, 0xffff, RZ, 0xc0, !PT ;  /* 0x0000ffff90387812 */ /* 0x000fe200078ec0ff */
[----:B------:R-:W-:Y:S01]  /*583d0*/  IMAD.MOV.U32 R144, RZ, RZ, R165 ;  /* 0x000000ffff907224 */ /* 0x000fe200078e00a5 */
[----:B------:R-:W-:Y:S01]  /*583e0*/  LOP3.LUT R55, R145, 0xffff, RZ, 0xc0, !PT ;  /* 0x0000ffff91377812 */ /* 0x000fe200078ec0ff */
[----:B------:R-:W-:Y:S01]  /*583f0*/  IMAD.MOV.U32 R151, RZ, RZ, R163 ;  /* 0x000000ffff977224 */ /* 0x000fe200078e00a3 */
[----:B------:R-:W-:-:S02]  /*58400*/  SHF.R.U32.HI R57, RZ, 0x8, R56 ;  /* 0x00000008ff397819 */ /* 0x000fc40000011638 */
[--C-:B------:R-:W-:Y:S02]  /*58410*/  PRMT R165, R56, 0x3340, R53.reuse ;  /* 0x0000334038a57816 */ /* 0x100fe40000000035 */
[----:B------:R-:W-:Y:S01]  /*58420*/  SHF.R.U32.HI R163, RZ, 0x8, R53 ;  /* 0x00000008ffa37819 */ /* 0x000fe20000011635 */
[----:B------:R-:W-:Y:S01]  /*58430*/  IMAD.MOV.U32 R145, RZ, RZ, R173 ;  /* 0x000000ffff917224 */ /* 0x000fe200078e00ad */
[----:B------:R-:W-:Y:S02]  /*58440*/  SHF.R.U32.HI R53, RZ, 0x8, R54 ;  /* 0x00000008ff357819 */ /* 0x000fe40000011636 */
[----:B------:R-:W-:Y:S02]  /*58450*/  SHF.R.U32.HI R56, RZ, 0x8, R55 ;  /* 0x00000008ff387819 */ /* 0x000fe40000011637 */
[--C-:B------:R-:W-:Y:S02]  /*58460*/  SHF.R.U32.HI R171, RZ, 0x8, R52.reuse ;  /* 0x00000008ffab7819 */ /* 0x100fe40000011634 */
[----:B------:R-:W-:-:S02]  /*58470*/  PRMT R173, R55, 0x3340, R52 ;  /* 0x0000334037ad7816 */ /* 0x000fc40000000034 */
[----:B------:R-:W-:Y:S02]  /*58480*/  LOP3.LUT R52, R57, 0xffff, RZ, 0xc0, !PT ;  /* 0x0000ffff39347812 */ /* 0x000fe400078ec0ff */
[----:B------:R-:W-:Y:S02]  /*58490*/  LOP3.LUT R163, R163, 0xffff, RZ, 0xc0, !PT ;  /* 0x0000ffffa3a37812 */ /* 0x000fe400078ec0ff */
        /* <DEDUP_REMOVED lines=10> */
[----:B------:R-:W-:Y:S02]  /*58540*/  PRMT R55, R152, 0x5410, R151 ;  /* 0x0000541098377816 */ /* 0x000fe40000000097 */
[----:B------:R-:W-:Y:S02]  /*58550*/  PRMT R56, R154, 0x5410, R153 ;  /* 0x000054109a387816 */ /* 0x000fe40000000099 */
[----:B------:R-:W-:Y:S02]  /*58560*/  PRMT R57, R159, 0x5410, R157 ;  /* 0x000054109f397816 */ /* 0x000fe4000000009d */
[----:B--2---:R-:W-:Y:S02]  /*58570*/  PRMT R58, R175, 0x5410, R168 ;  /* 0x00005410af3a7816 */ /* 0x004fe400000000a8 */
        /* <DEDUP_REMOVED lines=9> */
[----:B------:R-:W2:Y:S01]  /*58610*/  LDL.LU R152, [R1+0x10d0] ;  /* 0x0010d00001987983 */ /* 0x000ea20000300800 */
[----:B---3--:R-:W-:-:S03]  /*58620*/  PRMT R59, R166, 0x5410, R158 ;  /* 0x00005410a63b7816 */ /* 0x008fc6000000009e */
[----:B------:R-:W3:Y:S04]  /*58630*/  LDL.LU R153, [R1+0xec4] ;  /* 0x000ec40001997983 */ /* 0x000ee80000300800 */
[----:B------:R-:W3:Y:S04]  /*58640*/  LDL.LU R154, [R1+0x10bc] ;  /* 0x0010bc00019a7983 */ /* 0x000ee80000300800 */
[----:B------:R-:W3:Y:S04]  /*58650*/  LDL.LU R157, [R1+0xebc] ;  /* 0x000ebc00019d7983 */ /* 0x000ee80000300800 */
[----:B------:R-:W3:Y:S04]  /*58660*/  LDL.LU R159, [R1+0x10b4] ;  /* 0x0010b400019f7983 */ /* 0x000ee80000300800 */
[----:B------:R-:W3:Y:S04]  /*58670*/  LDL.LU R158, [R1+0xec0] ;  /* 0x000ec000019e7983 */ /* 0x000ee80000300800 */
[----:B------:R-:W3:Y:S01]  /*58680*/  LDL.LU R166, [R1+0x10b8] ;  /* 0x0010b80001a67983 */ /* 0x000ee20000300800 */
[----:B----4-:R-:W-:-:S02]  /*58690*/  PRMT R60, R128, 0x5410, R127 ;  /* 0x00005410803c7816 */ /* 0x010fc4000000007f */
[----:B------:R-:W-:Y:S02]  /*586a0*/  PRMT R61, R130, 0x5410, R129 ;  /* 0x00005410823d7816 */ /* 0x000fe40000000081 */
[----:B------:R-:W-:Y:S02]  /*586b0*/  PRMT R62, R132, 0x5410, R131 ;  /* 0x00005410843e7816 */ /* 0x000fe40000000083 */
[----:B------:R-:W-:Y:S02]  /*586c0*/  PRMT R63, R134, 0x5410, R133 ;  /* 0x00005410863f7816 */ /* 0x000fe40000000085 */
[----:B------:R-:W-:Y:S02]  /*586d0*/  PRMT R64, R136, 0x5410, R135 ;  /* 0x0000541088407816 */ /* 0x000fe40000000087 */
[----:B------:R-:W-:Y:S02]  /*586e0*/  PRMT R65, R138, 0x5410, R137 ;  /* 0x000054108a417816 */ /* 0x000fe40000000089 */
[----:B------:R-:W-:-:S02]  /*586f0*/  PRMT R66, R142, 0x5410, R141 ;  /* 0x000054108e427816 */ /* 0x000fc4000000008d */
[----:B--2---:R-:W-:Y:S02]  /*58700*/  PRMT R67, R175, 0x5410, R168 ;  /* 0x00005410af437816 */ /* 0x004fe400000000a8 */
[----:B------:R-:W2:Y:S04]  /*58710*/  LDL.LU R168, [R1+0xeb0] ;  /* 0x000eb00001a87983 */ /* 0x000ea80000300800 */
[----:B------:R-:W2:Y:S04]  /*58720*/  LDL.LU R175, [R1+0x10b0] ;  /* 0x0010b00001af7983 */ /* 0x000ea80000300800 */
        /* <DEDUP_REMOVED lines=12> */
[----:B---3--:R-:W-:-:S03]  /*587f0*/  PRMT R74, R166, 0x5410, R158 ;  /* 0x00005410a64a7816 */ /* 0x008fc6000000009e */
[----:B------:R-:W3:Y:S04]  /*58800*/  LDL.LU R142, [R1+0x1060] ;  /* 0x00106000018e7983 */ /* 0x000ee80000300800 */
[----:B------:R-:W4:Y:S04]  /*58810*/  LDL.LU R158, [R1+0xe8c] ;  /* 0x000e8c00019e7983 */ /* 0x000f280000300800 */
[----:B------:R-:W4:Y:S01]  /*58820*/  LDL.LU R166, [R1+0x1054] ;  /* 0x0010540001a67983 */ /* 0x000f220000300800 */
[----:B------:R-:W-:Y:S02]  /*58830*/  PRMT R68, R144, 0x5410, R143 ;  /* 0x0000541090447816 */ /* 0x000fe4000000008f */
[----:B------:R-:W-:Y:S01]  /*58840*/  PRMT R69, R146, 0x5410, R145 ;  /* 0x0000541092457816 */ /* 0x000fe20000000091 */
[----:B------:R-:W3:Y:S01]  /*58850*/  LDL.LU R143, [R1+0xef8] ;  /* 0x000ef800018f7983 */ /* 0x000ee20000300800 */
[----:B------:R-:W-:-:S03]  /*58860*/  PRMT R70, R150, 0x5410, R149 ;  /* 0x0000541096467816 */ /* 0x000fc60000000095 */
[----:B------:R-:W3:Y:S01]  /*58870*/  LDL.LU R144, [R1+0x10c0] ;  /* 0x0010c00001907983 */ /* 0x000ee20000300800 */
[----:B------:R-:W-:-:S03]  /*58880*/  PRMT R71, R152, 0x5410, R151 ;  /* 0x0000541098477816 */ /* 0x000fc60000000097 */
[----:B------:R-:W3:Y:S04]  /*58890*/  LDL.LU R145, [R1+0xed0] ;  /* 0x000ed00001917983 */ /* 0x000ee80000300800 */
[----:B------:R-:W3:Y:S01]  /*588a0*/  LDL.LU R146, [R1+0x109c] ;  /* 0x00109c0001927983 */ /* 0x000ee20000300800 */
[----:B------:R-:W-:-:S03]  /*588b0*/  PRMT R72, R154, 0x5410, R153 ;  /* 0x000054109a487816 */ /* 0x000fc60000000099 */
[----:B------:R-:W3:Y:S04]  /*588c0*/  LDL.LU R149, [R1+0xed4] ;  /* 0x000ed40001957983 */ /* 0x000ee80000300800 */
[----:B------:R-:W3:Y:S01]  /*588d0*/  LDL.LU R150, [R1+0x1094] ;  /* 0x0010940001967983 */ /* 0x000ee20000300800 */
[----:B------:R-:W-:-:S03]  /*588e0*/  PRMT R73, R159, 0x5410, R157 ;  /* 0x000054109f497816 */ /* 0x000fc6000000009d */
[----:B------:R-:W3:Y:S04]  /*588f0*/  LDL.LU R151, [R1+0xec8] ;  /* 0x000ec80001977983 */ /* 0x000ee80000300800 */
[----:B------:R-:W3:Y:S04]  /*58900*/  LDL.LU R152, [R1+0x1088] ;  /* 0x0010880001987983 */ /* 0x000ee80000300800 */
[----:B------:R-:W3:Y:S04]  /*58910*/  LDL.LU R153, [R1+0xecc] ;  /* 0x000ecc0001997983 */ /* 0x000ee80000300800 */
[----:B------:R-:W3:Y:S04]  /*58920*/  LDL.LU R154, [R1+0x1084] ;  /* 0x00108400019a7983 */ /* 0x000ee80000300800 */
[----:B------:R-:W3:Y:S04]  /*58930*/  LDL.LU R157, [R1+0xea0] ;  /* 0x000ea000019d7983 */ /* 0x000ee80000300800 */
[----:B------:R-:W3:Y:S01]  /*58940*/  LDL.LU R159, [R1+0x1058] ;  /* 0x00105800019f7983 */ /* 0x000ee20000300800 */
[----:B--2---:R-:W-:-:S03]  /*58950*/  PRMT R75, R175, 0x5410, R168 ;  /* 0x00005410af4b7816 */ /* 0x004fc600000000a8 */
[----:B------:R-:W2:Y:S04]  /*58960*/  LDL.LU R168, [R1+0xea4] ;  /* 0x000ea40001a87983 */ /* 0x000ea80000300800 */
[----:B------:R-:W2:Y:S01]  /*58970*/  LDL.LU R175, [R1+0x1050] ;  /* 0x0010500001af7983 */ /* 0x000ea20000300800 */
[----:B----4-:R-:W-:-:S03]  /*58980*/  PRMT R83, R166, 0x5410, R158 ;  /* 0x00005410a6537816 */ /* 0x010fc6000000009e */
[----:B------:R-:W4:Y:S04]  /*58990*/  LDL.LU R158, [R1+0xe9c] ;  /* 0x000e9c00019e7983 */ /* 0x000f280000300800 */
[----:B------:R-:W4:Y:S01]  /*589a0*/  LDL.LU R166, [R1+0x1044] ;  /* 0x0010440001a67983 */ /* 0x000f220000300800 */
[----:B------:R-:W-:-:S03]  /*589b0*/  PRMT R76, R129, 0x5410, R128 ;  /* 0x00005410814c7816 */ /* 0x000fc60000000080 */
[----:B------:R-:W4:Y:S01]  /*589c0*/  LDL.LU R127, [R1+0xf60] ;  /* 0x000f6000017f7983 */ /* 0x000f220000300800 */
[----:B------:R-:W-:-:S03]  /*589d0*/  PRMT R77, R131, 0x5410, R130 ;  /* 0x00005410834d7816 */ /* 0x000fc60000000082 */
[----:B------:R-:W4:Y:S01]  /*589e0*/  LDL.LU R128, [R1+0x1148] ;  /* 0x0011480001807983 */ /* 0x000f220000300800 */
[----:B------:R-:W-:-:S03]  /*589f0*/  PRMT R78, R133, 0x5410, R132 ;  /* 0x00005410854e7816 */ /* 0x000fc60000000084 */
[----:B------:R-:W4:Y:S01]  /*58a00*/  LDL.LU R129, [R1+0xf64] ;  /* 0x000f640001817983 */ /* 0x000f220000300800 */
[----:B------:R-:W-:-:S03]  /*58a10*/  PRMT R79, R135, 0x5410, R134 ;  /* 0x00005410874f7816 */ /* 0x000fc60000000086 */
[----:B------:R-:W4:Y:S04]  /*58a20*/  LDL.LU R130, [R1+0x1144] ;  /* 0x0011440001827983 */ /* 0x000f280000300800 */
[----:B------:R-:W4:Y:S01]  /*58a30*/  LDL.LU R131, [R1+0xf54] ;  /* 0x000f540001837983 */ /* 0x000f220000300800 */
[----:B------:R-:W-:-:S03]  /*58a40*/  PRMT R80, R137, 0x5410, R136 ;  /* 0x0000541089507816 */ /* 0x000fc60000000088 */
[----:B------:R-:W4:Y:S04]  /*58a50*/  LDL.LU R132, [R1+0x1134] ;  /* 0x0011340001847983 */ /* 0x000f280000300800 */
[----:B------:R-:W4:Y:S01]  /*58a60*/  LDL.LU R133, [R1+0xf5c] ;  /* 0x000f5c0001857983 */ /* 0x000f220000300800 */
[----:B------:R-:W-:-:S03]  /*58a70*/  PRMT R81, R141, 0x5410, R138 ;  /* 0x000054108d517816 */ /* 0x000fc6000000008a */
[----:B------:R-:W4:Y:S04]  /*58a80*/  LDL.LU R134, [R1+0x1130] ;  /* 0x0011300001867983 */ /* 0x000f280000300800 */
[----:B------:R-:W4:Y:S01]  /*58a90*/  LDL.LU R135, [R1+0xf50] ;  /* 0x000f500001877983 */ /* 0x000f220000300800 */
[----:B---3--:R-:W-:-:S03]  /*58aa0*/  PRMT R82, R142, 0x5410, R167 ;  /* 0x000054108e527816 */ /* 0x008fc600000000a7 */
[----:B------:R-:W3:Y:S04]  /*58ab0*/  LDL.LU R136, [R1+0x1124] ;  /* 0x0011240001887983 */ /* 0x000ee80000300800 */
[----:B------:R-:W3:Y:S04]  /*58ac0*/  LDL.LU R137, [R1+0xf3c] ;  /* 0x000f3c0001897983 */ /* 0x000ee80000300800 */
[----:B------:R-:W3:Y:S04]  /*58ad0*/  LDL.LU R138, [R1+0x10f0] ;  /* 0x0010f000018a7983 */ /* 0x000ee80000300800 */
[----:B------:R-:W3:Y:S04]  /*58ae0*/  LDL.LU R141, [R1+0xf38] ;  /* 0x000f3800018d7983 */ /* 0x000ee80000300800 */
[----:B------:R-:W3:Y:S01]  /*58af0*/  LDL.LU R142, [R1+0x10dc] ;  /* 0x0010dc00018e7983 */ /* 0x000ee20000300800 */
[----:B------:R-:W-:-:S02]  /*58b00*/  PRMT R88, R144, 0x5410, R143 ;  /* 0x0000541090587816 */ /* 0x000fc4000000008f */
[----:B------:R-:W-:Y:S02]  /*58b10*/  PRMT R89, R146, 0x5410, R145 ;  /* 0x0000541092597816 */ /* 0x000fe40000000091 */
[----:B------:R-:W-:Y:S02]  /*58b20*/  PRMT R90, R150, 0x5410, R149 ;  /* 0x00005410965a7816 */ /* 0x000fe40000000095 */
[----:B------:R-:W-:Y:S02]  /*58b30*/  PRMT R84, R152, 0x5410, R151 ;  /* 0x0000541098547816 */ /* 0x000fe40000000097 */
[----:B------:R-:W-:Y:S02]  /*58b40*/  PRMT R85, R154, 0x5410, R153 ;  /* 0x000054109a557816 */ /* 0x000fe40000000099 */
[----:B------:R-:W-:Y:S02]  /*58b50*/  PRMT R86, R159, 0x5410, R157 ;  /* 0x000054109f567816 */ /* 0x000fe4000000009d */
[----:B--2---:R-:W-:-:S02]  /*58b60*/  PRMT R87, R175, 0x5410, R168 ;  /* 0x00005410af577816 */ /* 0x004fc400000000a8 */
        /* <DEDUP_REMOVED lines=14> */
[----:B----4-:R-:W-:-:S03]  /*58c50*/  PRMT R91, R166, 0x5410, R158 ;  /* 0x00005410a65b7816 */ /* 0x010fc6000000009e */
[----:B------:R-:W4:Y:S04]  /*58c60*/  LDL.LU R158, [R1+0xf6c] ;  /* 0x000f6c00019e7983 */ /* 0x000f280000300800 */
[----:B------:R-:W4:Y:S01]  /*58c70*/  LDL.LU R166, [R1+0x1154] ;  /* 0x0011540001a67983 */ /* 0x000f220000300800 */
[----:B------:R-:W-:Y:S02]  /*58c80*/  PRMT R96, R128, 0x5410, R127 ;  /* 0x0000541080607816 */ /* 0x000fe4000000007f */
[----:B------:R-:W-:Y:S02]  /*58c90*/  PRMT R97, R130, 0x5410, R129 ;  /* 0x0000541082617816 */ /* 0x000fe40000000081 */
[----:B------:R-:W-:Y:S02]  /*58ca0*/  PRMT R98, R132, 0x5410, R131 ;  /* 0x0000541084627816 */ /* 0x000fe40000000083 */
[----:B------:R-:W-:-:S02]  /*58cb0*/  PRMT R92, R134, 0x5410, R133 ;  /* 0x00005410865c7816 */ /* 0x000fc40000000085 */
[----:B---3--:R-:W-:Y:S02]  /*58cc0*/  PRMT R93, R136, 0x5410, R135 ;  /* 0x00005410885d7816 */ /* 0x008fe40000000087 */
[----:B------:R-:W-:Y:S02]  /*58cd0*/  PRMT R94, R138, 0x5410, R137 ;  /* 0x000054108a5e7816 */ /* 0x000fe40000000089 */
[----:B------:R-:W-:Y:S02]  /*58ce0*/  PRMT R95, R142, 0x5410, R141 ;  /* 0x000054108e5f7816 */ /* 0x000fe4000000008d */
[----:B--2---:R-:W-:Y:S02]  /*58cf0*/  PRMT R99, R175, 0x5410, R168 ;  /* 0x00005410af637816 */ /* 0x004fe400000000a8 */
[----:B------:R-:W2:Y:S04]  /*58d00*/  LDL.LU R168, [R1+0xf00] ;  /* 0x000f000001a87983 */ /* 0x000ea80000300800 */
        /* <DEDUP_REMOVED lines=14> */
[----:B----4-:R-:W-:-:S03]  /*58df0*/  PRMT R103, R166, 0x5410, R158 ;  /* 0x00005410a6677816 */ /* 0x010fc6000000009e */
[----:B------:R-:W4:Y:S04]  /*58e00*/  LDL.LU R142, [R1+0x1170] ;  /* 0x00117000018e7983 */ /* 0x000f280000300800 */
[----:B------:R-:W3:Y:S04]  /*58e10*/  LDL.LU R158, [R1+0xf2c] ;  /* 0x000f2c00019e7983 */ /* 0x000ee80000300800 */
[----:B------:R-:W3:Y:S01]  /*58e20*/  LDL.LU R166, [R1+0x1070] ;  /* 0x0010700001a67983 */ /* 0x000ee20000300800 */
[----:B------:R-:W-:Y:S02]  /*58e30*/  PRMT R104, R144, 0x5410, R143 ;  /* 0x0000541090687816 */ /* 0x000fe4000000008f */
[----:B------:R-:W-:Y:S01]  /*58e40*/  PRMT R105, R146, 0x5410, R145 ;  /* 0x0000541092697816 */ /* 0x000fe20000000091 */
        /* <DEDUP_REMOVED lines=11> */
[----:B------:R-:W4:Y:S04]  /*58f00*/  LDL.LU R152, [R1+0x119c] ;  /* 0x00119c0001987983 */ /* 0x000f280000300800 */
[----:B------:R-:W4:Y:S04]  /*58f10*/  LDL.LU R153, [R1+0xfb8] ;  /* 0x000fb80001997983 */ /* 0x000f280000300800 */
[----:B------:R-:W4:Y:S04]  /*58f20*/  LDL.LU R154, [R1+0x118c] ;  /* 0x00118c00019a7983 */ /* 0x000f280000300800 */
[----:B------:R-:W4:Y:S04]  /*58f30*/  LDL.LU R157, [R1+0xfbc] ;  /* 0x000fbc00019d7983 */ /* 0x000f280000300800 */
[----:B------:R-:W4:Y:S04]  /*58f40*/  LDL.LU R159, [R1+0x1190] ;  /* 0x00119000019f7983 */ /* 0x000f280000300800 */
[----:B------:R-:W-:Y:S01]  /*58f50*/  STSM.16.M88.4 [R0], R48 ;  /* 0x0000003000007844 */ /* 0x000fe20000000200 */
[----:B------:R-:W-:-:S04]  /*58f60*/  LOP3.LUT R252, R125, 0x7f, RZ, 0xc0, !PT ;  /* 0x0000007f7dfc7812 */ /* 0x000fc800078ec0ff */
[----:B------:R-:W-:Y:S01]  /*58f70*/  LEA R252, R252, UR58, 0x4 ;  /* 0x0000003afcfc7c11 */ /* 0x000fe2000f8e20ff */
[----:B------:R-:W-:Y:S06]  /*58f80*/  BAR.SYNC.DEFER_BLOCKING 0x0 ;  /* 0x0000000000007b1d */ /* 0x000fec0000010000 */
[----:B------:R-:W1:Y:S02]  /*58f90*/  LDS.128 R48, [R252] ;  /* 0x00000000fc307984 */ /* 0x000e640000000c00 */
[----:B------:R-:W-:Y:S06]  /*58fa0*/  BAR.SYNC.DEFER_BLOCKING 0x0 ;  /* 0x0000000000007b1d */ /* 0x000fec0000010000 */
[----:B------:R-:W-:Y:S02]  /*58fb0*/  STSM.16.M88.4 [R0], R52 ;  /* 0x0000003400007844 */ /* 0x000fe40000000200 */
[----:B------:R-:W-:Y:S06]  /*58fc0*/  BAR.SYNC.DEFER_BLOCKING 0x0 ;  /* 0x0000000000007b1d */ /* 0x000fec0000010000 */
[----:B------:R-:W1:Y:S02]  /*58fd0*/  LDS.128 R52, [R252] ;  /* 0x00000000fc347984 */ /* 0x000e640000000c00 */
[----:B------:R-:W-:Y:S01]  /*58fe0*/  BAR.SYNC.DEFER_BLOCKING 0x0 ;  /* 0x0000000000007b1d */ /* 0x000fe20000010000 */
[----:B--2---:R-:W-:-:S05]  /*58ff0*/  PRMT R107, R175, 0x5410, R168 ;  /* 0x00005410af6b7816 */ /* 0x004fca00000000a8 */
[----:B------:R-:W2:Y:S04]  /*59000*/  LDL.LU R168, [R1+0xfb4] ;  /* 0x000fb40001a87983 */ /* 0x000ea80000300800 */
[----:B------:R-:W2:Y:S04]  /*59010*/  LDL.LU R175, [R1+0x1188] ;  /* 0x0011880001af7983 */ /* 0x000ea80000300800 */
[----:B------:R-:W-:Y:S01]  /*59020*/  STSM.16.M88.4 [R0], R56 ;  /* 0x0000003800007844 */ /* 0x000fe20000000200 */
[----:B------:R-:W-:Y:S06]  /*59030*/  BAR.SYNC.DEFER_BLOCKING 0x0 ;  /* 0x0000000000007b1d */ /* 0x000fec0000010000 */
[----:B------:R-:W1:Y:S02]  /*59040*/  LDS.128 R56, [R252] ;  /* 0x00000000fc387984 */ /* 0x000e640000000c00 */
[----:B------:R-:W-:Y:S01]  /*59050*/  BAR.SYNC.DEFER_BLOCKING 0x0 ;  /* 0x0000000000007b1d */ /* 0x000fe20000010000 */
[----:B---3--:R-:W-:-:S05]  /*59060*/  PRMT R115, R166, 0x5410, R158 ;  /* 0x00005410a6737816 */ /* 0x008fca000000009e */
[----:B------:R-:W3:Y:S04]  /*59070*/  LDL.LU R158, [R1+0xf4c] ;  /* 0x000f4c00019e7983 */ /* 0x000ee80000300800 */
[----:B------:R-:W3:Y:S04]  /*59080*/  LDL.LU R166, [R1+0x1078] ;  /* 0x0010780001a67983 */ /* 0x000ee80000300800 */
[----:B------:R-:W-:Y:S01]  /*59090*/  STSM.16.M88.4 [R0], R60 ;  /* 0x0000003c00007844 */ /* 0x000fe20000000200 */
[----:B------:R-:W-:Y:S06]  /*590a0*/  BAR.SYNC.DEFER_BLOCKING 0x0 ;  /* 0x0000000000007b1d */ /* 0x000fec0000010000 */
[----:B------:R-:W1:Y:S02]  /*590b0*/  LDS.128 R60, [R252] ;  /* 0x00000000fc3c7984 */ /* 0x000e640000000c00 */
[----:B------:R-:W-:Y:S06]  /*590c0*/  BAR.SYNC.DEFER_BLOCKING 0x0 ;  /* 0x0000000000007b1d */ /* 0x000fec0000010000 */
[----:B------:R-:W-:Y:S02]  /*590d0*/  STSM.16.M88.4 [R0], R64 ;  /* 0x0000004000007844 */ /* 0x000fe40000000200 */
[----:B------:R-:W-:Y:S01]  /*590e0*/  BAR.SYNC.DEFER_BLOCKING 0x0 ;  /* 0x0000000000007b1d */ /* 0x000fe20000010000 */
[----:B------:R-:W-:-:S02]  /*590f0*/  PRMT R113, R130, 0x5410, R129 ;  /* 0x0000541082717816 */ /* 0x000fc40000000081 */
[----:B------:R-:W-:Y:S02]  /*59100*/  PRMT R114, R132, 0x5410, R131 ;  /* 0x0000541084727816 */ /* 0x000fe40000000083 */
[----:B------:R-:W-:Y:S01]  /*59110*/  PRMT R108, R134, 0x5410, R133 ;  /* 0x00005410866c7816 */ /* 0x000fe20000000085 */
[----:B------:R-:W3:Y:S04]  /*59120*/  LDL.LU R129, [R1+0xfe4] ;  /* 0x000fe40001817983 */ /* 0x000ee80000300800 */
[----:B------:R-:W3:Y:S01]  /*59130*/  LDL.LU R130, [R1+0x11b4] ;  /* 0x0011b40001827983 */ /* 0x000ee20000300800 */
[----:B------:R-:W-:-:S03]  /*59140*/  PRMT R109, R136, 0x5410, R135 ;  /* 0x00005410886d7816 */ /* 0x000fc60000000087 */
[----:B------:R-:W3:Y:S04]  /*59150*/  LDL.LU R131, [R1+0xfe8] ;  /* 0x000fe80001837983 */ /* 0x000ee80000300800 */
[----:B------:R-:W3:Y:S04]  /*59160*/  LDL.LU R132, [R1+0x11b8] ;  /* 0x0011b80001847983 */ /* 0x000ee80000300800 */
[----:B------:R-:W1:Y:S01]  /*59170*/  LDS.128 R64, [R252] ;  /* 0x00000000fc407984 */ /* 0x000e620000000c00 */
[----:B------:R-:W-:Y:S01]  /*59180*/  BAR.SYNC.DEFER_BLOCKING 0x0 ;  /* 0x0000000000007b1d */ /* 0x000fe20000010000 */
[----:B------:R-:W-:-:S05]  /*59190*/  PRMT R110, R138, 0x5410, R137 ;  /* 0x000054108a6e7816 */ /* 0x000fca0000000089 */
[----:B------:R-:W3:Y:S04]  /*591a0*/  LDL.LU R133, [R1+0xfec] ;  /* 0x000fec0001857983 */ /* 0x000ee80000300800 */
[----:B------:R-:W3:Y:S04]  /*591b0*/  LDL.LU R134, [R1+0x11bc] ;  /* 0x0011bc0001867983 */ /* 0x000ee80000300800 */
[----:B------:R-:W3:Y:S04]  /*591c0*/  LDL.LU R135, [R1+0xfd4] ;  /* 0x000fd40001877983 */ /* 0x000ee80000300800 */
[----:B------:R-:W3:Y:S04]  /*591d0*/  LDL.LU R136, [R1+0x11a4] ;  /* 0x0011a40001887983 */ /* 0x000ee80000300800 */
[----:B------:R-:W3:Y:S04]  /*591e0*/  LDL.LU R137, [R1+0xfd8] ;  /* 0x000fd80001897983 */ /* 0x000ee80000300800 */
[----:B------:R-:W3:Y:S04]  /*591f0*/  LDL.LU R138, [R1+0x11a8] ;  /* 0x0011a800018a7983 */ /* 0x000ee80000300800 */
[----:B------:R-:W-:Y:S01]  /*59200*/  STSM.16.M88.4 [R0], R68 ;  /* 0x0000004400007844 */ /* 0x000fe20000000200 */
        /* <DEDUP_REMOVED lines=10> */
[----:B----4-:R-:W-:-:S02]  /*592b0*/  PRMT R111, R142, 0x5410, R141 ;  /* 0x000054108e6f7816 */ /* 0x010fc4000000008d */
[----:B------:R-:W-:Y:S02]  /*592c0*/  PRMT R120, R144, 0x5410, R143 ;  /* 0x0000541090787816 */ /* 0x000fe4000000008f */
[----:B------:R-:W-:Y:S01]  /*592d0*/  PRMT R121, R146, 0x5410, R145 ;  /* 0x0000541092797816 */ /* 0x000fe20000000091 */
[----:B------:R-:W4:Y:S04]  /*592e0*/  LDL.LU R141, [R1+0xfe0] ;  /* 0x000fe000018d7983 */ /* 0x000f280000300800 */
[----:B------:R-:W4:Y:S04]  /*592f0*/  LDL.LU R142, [R1+0x11b0] ;  /* 0x0011b000018e7983 */ /* 0x000f280000300800 */
[----:B------:R-:W4:Y:S04]  /*59300*/  LDL.LU R143, [R1+0xf58] ;  /* 0x000f5800018f7983 */ /* 0x000f280000300800 */
[----:B------:R-:W4:Y:S04]  /*59310*/  LDL.LU R144, [R1+0x1080] ;  /* 0x0010800001907983 */ /* 0x000f280000300800 */
[----:B------:R-:W-:Y:S01]  /*59320*/  STSM.16.M88.4 [R0], R76 ;  /* 0x0000004c00007844 */ /* 0x000fe20000000200 */
[----:B------:R-:W-:Y:S01]  /*59330*/  BAR.SYNC.DEFER_BLOCKING 0x0 ;  /* 0x0000000000007b1d */ /* 0x000fe20000010000 */
[----:B------:R-:W-:-:S05]  /*59340*/  PRMT R122, R150, 0x5410, R149 ;  /* 0x00005410967a7816 */ /* 0x000fca0000000095 */
[----:B------:R-:W4:Y:S04]  /*59350*/  LDL.LU R145, [R1+0x1004] ;  /* 0x0010040001917983 */ /* 0x000f280000300800 */
        /* <DEDUP_REMOVED lines=13> */
[----:B------:R-:W3:Y:S04]  /*59430*/  LDL.LU R158, [R1+0x1000] ;  /* 0x00100000019e7983 */ /* 0x000ee80000300800 */
[----:B------:R-:W3:Y:S04]  /*59440*/  LDL.LU R166, [R1+0x11dc] ;  /* 0x0011dc0001a67983 */ /* 0x000ee80000300800 */
[----:B------:R-:W1:Y:S01]  /*59450*/  LDS.128 R76, [R252] ;  /* 0x00000000fc4c7984 */ /* 0x000e620000000c00 */
[----:B------:R-:W-:Y:S06]  /*59460*/  BAR.SYNC.DEFER_BLOCKING 0x0 ;  /* 0x0000000000007b1d */ /* 0x000fec0000010000 */
[----:B------:R-:W-:Y:S02]  /*59470*/  STSM.16.M88.4 [R0], R80 ;  /* 0x0000005000007844 */ /* 0x000fe40000000200 */
[----:B------:R-:W-:Y:S06]  /*59480*/  BAR.SYNC.DEFER_BLOCKING 0x0 ;  /* 0x0000000000007b1d */ /* 0x000fec0000010000 */
[----:B------:R-:W1:Y:S02]  /*59490*/  LDS.128 R80, [R252] ;  /* 0x00000000fc507984 */ /* 0x000e640000000c00 */
        /* <DEDUP_REMOVED lines=11> */
[----:B------:R-:W2:Y:S01]  /*59550*/  LDL.LU R175, [R1+0x11c0] ;  /* 0x0011c00001af7983 */ /* 0x000ea20000300800 */
[----:B------:R-:W-:-:S03]  /*59560*/  PRMT R112, R128, 0x5410, R127 ;  /* 0x0000541080707816 */ /* 0x000fc6000000007f */
[----:B------:R-:W-:Y:S01]  /*59570*/  STSM.16.M88.4 [R0], R92 ;  /* 0x0000005c00007844 */ /* 0x000fe20000000200 */
[----:B------:R-:W-:Y:S01]  /*59580*/  BAR.SYNC.DEFER_BLOCKING 0x0 ;  /* 0x0000000000007b1d */ /* 0x000fe20000010000 */
[----:B------:R-:W-:-:S05]  /*59590*/  PRMT R124, R136, 0x5410, R135 ;  /* 0x00005410887c7816 */ /* 0x000fca0000000087 */
[----:B0-----:R-:W2:Y:S04]  /*595a0*/  LDL.LU R244, [R1+0x1024] ;  /* 0x0010240001f47983 */ /* 0x001ea80000300800 */
[----:B------:R-:W0:Y:S01]  /*595b0*/  LDS.128 R92, [R252] ;  /* 0x00000000fc5c7984 */ /* 0x000e220000000c00 */
[----:B------:R-:W-:Y:S06]  /*595c0*/  BAR.SYNC.DEFER_BLOCKING 0x0 ;  /* 0x0000000000007b1d */ /* 0x000fec0000010000 */
[----:B------:R-:W-:Y:S02]  /*595d0*/  STSM.16.M88.4 [R0], R96 ;  /* 0x0000006000007844 */ /* 0x000fe40000000200 */
[----:B------:R-:W-:Y:S06]  /*595e0*/  BAR.SYNC.DEFER_BLOCKING 0x0 ;  /* 0x0000000000007b1d */ /* 0x000fec0000010000 */
[----:B------:R-:W0:Y:S02]  /*595f0*/  LDS.128 R96, [R252] ;  /* 0x00000000fc607984 */ /* 0x000e240000000c00 */
[----:B------:R-:W-:Y:S01]  /*59600*/  BAR.SYNC.DEFER_BLOCKING 0x0 ;  /* 0x0000000000007b1d */ /* 0x000fe20000010000 */
[----:B------:R-:W-:-:S02]  /*59610*/  PRMT R128, R130, 0x5410, R129 ;  /* 0x0000541082807816 */ /* 0x000fc40000000081 */
[----:B------:R-:W-:Y:S02]  /*59620*/  PRMT R129, R132, 0x5410, R131 ;  /* 0x0000541084817816 */ /* 0x000fe40000000083 */
[----:B----4-:R-:W-:Y:S02]  /*59630*/  PRMT R131, R144, 0x5410, R143 ;  /* 0x0000541090837816 */ /* 0x010fe4000000008f */
        /* <DEDUP_REMOVED lines=9> */
[----:B------:R-:W4:Y:S04]  /*596d0*/  LDL.LU R247, [R1+0x101c] ;  /* 0x00101c0001f77983 */ /* 0x000f280000300800 */
[----:B------:R-:W4:Y:S04]  /*596e0*/  LDL.LU R250, [R1+0x1208] ;  /* 0x0012080001fa7983 */ /* 0x000f280000300800 */
[----:B------:R-:W4:Y:S01]  /*596f0*/  LDL.LU R251, [R1+0x1020] ;  /* 0x0010200001fb7983 */ /* 0x000f220000300800 */
[----:B------:R-:W-:-:S03]  /*59700*/  PRMT R125, R138, 0x5410, R137 ;  /* 0x000054108a7d7816 */ /* 0x000fc60000000089 */
[----:B------:R-:W4:Y:S01]  /*59710*/  LDL.LU R141, [R1+0x1204] ;  /* 0x00120400018d7983 */ /* 0x000f220000300800 */
[----:B------:R-:W-:-:S03]  /*59720*/  PRMT R138, R152, 0x5410, R151 ;  /* 0x00005410988a7816 */ /* 0x000fc60000000097 */
[----:B------:R-:W4:Y:S01]  /*59730*/  LDL.LU R10, [R1+0x100c] ;  /* 0x00100c00010a7983 */ /* 0x000f220000300800 */
[----:B---3--:R-:W-:-:S03]  /*59740*/  PRMT R132, R154, 0x5410, R153 ;  /* 0x000054109a847816 */ /* 0x008fc60000000099 */
        /* <DEDUP_REMOVED lines=12> */
[----:B------:R-:W0:Y:S01]  /*59810*/  LDS.128 R100, [R252] ;  /* 0x00000000fc647984 */ /* 0x000e220000000c00 */
[----:B------:R-:W-:Y:S01]  /*59820*/  BAR.SYNC.DEFER_BLOCKING 0x0 ;  /* 0x0000000000007b1d */ /* 0x000fe20000010000 */
[----:B------:R-:W-:-:S05]  /*59830*/  PRMT R137, R150, 0x5410, R149 ;  /* 0x0000541096897816 */ /* 0x000fca0000000095 */
[----:B------:R-:W3:Y:S04]  /*59840*/  LDL.LU R248, [R1+0x1040] ;  /* 0x0010400001f87983 */ /* 0x000ee80000300800 */
[----:B------:R-:W3:Y:S04]  /*59850*/  LDL.LU R249, [R1+0x1228] ;  /* 0x0012280001f97983 */ /* 0x000ee80000300800 */
[----:B------:R-:W3:Y:S04]  /*59860*/  LDL.LU R149, [R1+0x1028] ;  /* 0x0010280001957983 */ /* 0x000ee80000300800 */
[----:B------:R-:W3:Y:S04]  /*59870*/  LDL.LU R150, [R1+0x1218] ;  /* 0x0012180001967983 */ /* 0x000ee80000300800 */
[----:B------:R-:W-:Y:S01]  /*59880*/  STSM.16.M88.4 [R0], R104 ;  /* 0x0000006800007844 */ /* 0x000fe20000000200 */
[----:B------:R-:W-:Y:S06]  /*59890*/  BAR.SYNC.DEFER_BLOCKING 0x0 ;  /* 0x0000000000007b1d */ /* 0x000fec0000010000 */
[----:B------:R-:W3:Y:S04]  /*598a0*/  LDL.LU R151, [R1+0x102c] ;  /* 0x00102c0001977983 */ /* 0x000ee80000300800 */
[----:B------:R-:W3:Y:S04]  /*598b0*/  LDL.LU R166, [R1+0x1214] ;  /* 0x0012140001a67983 */ /* 0x000ee80000300800 */
[----:B------:R-:W0:Y:S01]  /*598c0*/  LDS.128 R104, [R252] ;  /* 0x00000000fc687984 */ /* 0x000e220000000c00 */
[----:B------:R-:W-:Y:S06]  /*598d0*/  BAR.SYNC.DEFER_BLOCKING 0x0 ;  /* 0x0000000000007b1d */ /* 0x000fec0000010000 */
[----:B------:R-:W-:Y:S02]  /*598e0*/  STSM.16.M88.4 [R0], R108 ;  /* 0x0000006c00007844 */ /* 0x000fe40000000200 */
[----:B------:R-:W-:Y:S06]  /*598f0*/  BAR.SYNC.DEFER_BLOCKING 0x0 ;  /* 0x0000000000007b1d */ /* 0x000fec0000010000 */
[----:B------:R-:W0:Y:S02]  /*59900*/  LDS.128 R108, [R252] ;  /* 0x00000000fc6c7984 */ /* 0x000e240000000c00 */
[----:B------:R-:W-:Y:S06]  /*59910*/  BAR.SYNC.DEFER_BLOCKING 0x0 ;  /* 0x0000000000007b1d */ /* 0x000fec0000010000 */
[----:B------:R-:W-:Y:S02]  /*59920*/  STSM.16.M88.4 [R0], R112 ;  /* 0x0000007000007844 */ /* 0x000fe40000000200 */
[----:B------:R-:W-:Y:S01]  /*59930*/  BAR.SYNC.DEFER_BLOCKING 0x0 ;  /* 0x0000000000007b1d */ /* 0x000fe20000010000 */
[----:B--2---:R-:W-:-:S05]  /*59940*/  PRMT R135, R175, 0x5410, R168 ;  /* 0x00005410af877816 */ /* 0x004fca00000000a8 */
[----:B------:R-:W2:Y:S04]  /*59950*/  LDL.LU R168, [R1+0x1030] ;  /* 0x0010300001a87983 */ /* 0x000ea80000300800 */
[----:B------:R-:W2:Y:S01]  /*59960*/  LDL.LU R175, [R1+0x1210] ;  /* 0x0012100001af7983 */ /* 0x000ea20000300800 */
[----:B------:R-:W-:-:S03]  /*59970*/  PRMT R139, R140, 0x5410, R139 ;  /* 0x000054108c8b7816 */ /* 0x000fc6000000008b */
[----:B-1----:R-:W2:Y:S04]  /*59980*/  LDL.LU R4, [R1+0x107c] ;  /* 0x00107c0001047983 */ /* 0x002ea80000300800 */
        /* <DEDUP_REMOVED lines=10> */
[----:B----4-:R-:W-:-:S02]  /*59a30*/  PRMT R140, R250, 0x5410, R247 ;  /* 0x00005410fa8c7816 */ /* 0x010fc400000000f7 */
[----:B------:R-:W-:Y:S02]  /*59a40*/  PRMT R141, R141, 0x5410, R251 ;  /* 0x000054108d8d7816 */ /* 0x000fe400000000fb */
[----:B---3--:R-:W-:Y:S01]  /*59a50*/  PRMT R152, R153, 0x5410, R152 ;  /* 0x0000541099987816 */ /* 0x008fe20000000098 */
[----:B------:R-:W-:Y:S02]  /*59a60*/  STSM.16.M88.4 [R0], R124 ;  /* 0x0000007c00007844 */ /* 0x000fe40000000200 */
[----:B------:R-:W-:Y:S01]  /*59a70*/  BAR.SYNC.DEFER_BLOCKING 0x0 ;  /* 0x0000000000007b1d */ /* 0x000fe20000010000 */
[----:B------:R-:W-:Y:S02]  /*59a80*/  PRMT R153, R157, 0x5410, R154 ;  /* 0x000054109d997816 */ /* 0x000fe4000000009a */
[----:B------:R-:W-:Y:S02]  /*59a90*/  PRMT R142, R142, 0x5410, R10 ;  /* 0x000054108e8e7816 */ /* 0x000fe4000000000a */
[----:B------:R-:W-:Y:S01]  /*59aa0*/  PRMT R154, R158, 0x5410, R159 ;  /* 0x000054109e9a7816 */ /* 0x000fe2000000009f */
[----:B------:R-:W3:Y:S01]  /*59ab0*/  LDL.LU R250, [R1+0x1238] ;  /* 0x0012380001fa7983 */ /* 0x000ee20000300800 */
[----:B------:R-:W-:-:S03]  /*59ac0*/  PRMT R143, R143, 0x5410, R11 ;  /* 0x000054108f8f7816 */ /* 0x000fc6000000000b */
[----:B------:R-:W4:Y:S04]  /*59ad0*/  LDL.LU R251, [R1+0x1074] ;  /* 0x0010740001fb7983 */ /* 0x000f280000300800 */
[----:B------:R-:W4:Y:S04]  /*59ae0*/  LDL.LU R157, [R1+0x1234] ;  /* 0x00123400019d7983 */ /* 0x000f280000300800 */
[----:B------:R-:W4:Y:S04]  /*59af0*/  LDL.LU R10, [R1+0x104c] ;  /* 0x00104c00010a7983 */ /* 0x000f280000300800 */
[----:B------:R-:W4:Y:S04]  /*59b00*/  LDL.LU R158, [R1+0x1230] ;  /* 0x00123000019e7983 */ /* 0x000f280000300800 */
[----:B------:R-:W4:Y:S04]  /*59b10*/  LDL.LU R11, [R1+0x1048] ;  /* 0x00104800010b7983 */ /* 0x000f280000300800 */
[----:B------:R-:W1:Y:S04]  /*59b20*/  LDS.128 R124, [R252] ;  /* 0x00000000fc7c7984 */ /* 0x000e680000000c00 */
[----:B------:R-:W4:Y:S01]  /*59b30*/  LDL.LU R159, [R1+0x122c] ;  /* 0x00122c00019f7983 */ /* 0x000f220000300800 */
[----:B------:R-:W-:Y:S01]  /*59b40*/  BAR.SYNC.DEFER_BLOCKING 0x0 ;  /* 0x0000000000007b1d */ /* 0x000fe20000010000 */
[----:B------:R-:W-:-:S05]  /*59b50*/  PRMT R149, R150, 0x5410, R149 ;  /* 0x0000541096957816 */ /* 0x000fca0000000095 */
[----:B------:R-:W4:Y:S04]  /*59b60*/  LDL.LU R5, [R1+0x10c8] ;  /* 0x0010c80001057983 */ /* 0x000f280000300800 */
[----:B------:R-:W-:Y:S01]  /*59b70*/  STSM.16.M88.4 [R0], R128 ;  /* 0x0000008000007844 */ /* 0x000fe20000000200 */
[----:B------:R-:W-:Y:S01]  /*59b80*/  BAR.SYNC.DEFER_BLOCKING 0x0 ;  /* 0x0000000000007b1d */ /* 0x000fe20000010000 */
[----:B------:R-:W-:Y:S02]  /*59b90*/  PRMT R150, R166, 0x5410, R151 ;  /* 0x00005410a6967816 */ /* 0x000fe40000000097 */
[----:B------:R-:W-:-:S03]  /*59ba0*/  PRMT R144, R144, 0x5410, R244 ;  /* 0x0000541090907816 */ /* 0x000fc600000000f4 */
[----:B------:R-:W4:Y:S04]  /*59bb0*/  LDL.LU R2, [R1+0x124c] ;  /* 0x00124c0001027983 */ /* 0x000f280000300800 */
[----:B------:R-:W4:Y:S04]  /*59bc0*/  LDL.LU R3, [R1+0x10c4] ;  /* 0x0010c40001037983 */ /* 0x000f280000300800 */
[----:B------:R-:W4:Y:S04]  /*59bd0*/  LDL.LU R166, [R1+0x1248] ;  /* 0x0012480001a67983 */ /* 0x000f280000300800 */
[----:B------:R-:W4:Y:S04]  /*59be0*/  LDL.LU R242, [R1+0x1090] ;  /* 0x0010900001f27983 */ /* 0x000f280000300800 */
[----:B------:R-:W1:Y:S01]  /*59bf0*/  LDS.128 R128, [R252] ;  /* 0x00000000fc807984 */ /* 0x000e620000000c00 */
[----:B------:R-:W-:Y:S06]  /*59c00*/  BAR.SYNC.DEFER_BLOCKING 0x0 ;  /* 0x0000000000007b1d */ /* 0x000fec0000010000 */
[----:B------:R-:W-:Y:S02]  /*59c10*/  STSM.16.M88.4 [R0], R132 ;  /* 0x0000008400007844 */ /* 0x000fe40000000200 */
[----:B------:R-:W-:Y:S06]  /*59c20*/  BAR.SYNC.DEFER_BLOCKING 0x0 ;  /* 0x0000000000007b1d */ /* 0x000fec0000010000 */
[----:B------:R-:W1:Y:S02]  /*59c30*/  LDS.128 R132, [R252] ;  /* 0x00000000fc847984 */ /* 0x000e640000000c00 */
[----:B------:R-:W-:Y:S06]  /*59c40*/  BAR.SYNC.DEFER_BLOCKING 0x0 ;  /* 0x0000000000007b1d */ /* 0x000fec0000010000 */
[----:B------:R-:W-:Y:S02]  /*59c50*/  STSM.16.M88.4 [R0], R136 ;  /* 0x0000008800007844 */ /* 0x000fe40000000200 */
[----:B------:R-:W-:Y:S01]  /*59c60*/  BAR.SYNC.DEFER_BLOCKING 0x0 ;  /* 0x0000000000007b1d */ /* 0x000fe20000010000 */
[----:B--2---:R-:W-:-:S05]  /*59c70*/  PRMT R151, R175, 0x5410, R168 ;  /* 0x00005410af977816 */ /* 0x004fca00000000a8 */
[----:B------:R-:W2:Y:S04]  /*59c80*/  LDL.LU R168, [R1+0x1240] ;  /* 0x0012400001a87983 */ /* 0x000ea80000300800 */
[----:B------:R-:W2:Y:S04]  /*59c90*/  LDL.LU R243, [R1+0x108c] ;  /* 0x00108c0001f37983 */ /* 0x000ea80000300800 */
[----:B------:R-:W2:Y:S04]  /*59ca0*/  LDL.LU R244, [R1+0x123c] ;  /* 0x00123c0001f47983 */ /* 0x000ea80000300800 */
[----:B------:R-:W1:Y:S01]  /*59cb0*/  LDS.128 R136, [R252] ;  /* 0x00000000fc887984 */ /* 0x000e620000000c00 */
[----:B------:R-:W-:Y:S06]  /*59cc0*/  BAR.SYNC.DEFER_BLOCKING 0x0 ;  /* 0x0000000000007b1d */ /* 0x000fec0000010000 */
[----:B------:R-:W-:Y:S02]  /*59cd0*/  STSM.16.M88.4 [R0], R140 ;  /* 0x0000008c00007844 */ /* 0x000fe40000000200 */
[----:B------:R-:W-:Y:S01]  /*59ce0*/  BAR.SYNC.DEFER_BLOCKING 0x0 ;  /* 0x0000000000007b1d */ /* 0x000fe20000010000 */
[----:B------:R-:W-:-:S02]  /*59cf0*/  PRMT R145, R145, 0x5410, R245 ;  /* 0x0000541091917816 */ /* 0x000fc400000000f5 */
[----:B------:R-:W-:Y:S02]  /*59d00*/  PRMT R146, R146, 0x5410, R246 ;  /* 0x0000541092927816 */ /* 0x000fe400000000f6 */
[----:B------:R-:W-:Y:S01]  /*59d10*/  PRMT R147, R148, 0x5410, R147 ;  /* 0x0000541094937816 */ /* 0x000fe20000000093 */
[----:B------:R-:W2:Y:S04]  /*59d20*/  LDL.LU R245, [R1+0x114c] ;  /* 0x00114c0001f57983 */ /* 0x000ea80000300800 */
[----:B------:R-:W1:Y:S01]  /*59d30*/  LDS.128 R140, [R252] ;  /* 0x00000000fc8c7984 */ /* 0x000e620000000c00 */
[----:B------:R-:W-:Y:S01]  /*59d40*/  BAR.SYNC.DEFER_BLOCKING 0x0 ;  /* 0x0000000000007b1d */ /* 0x000fe20000010000 */
[----:B------:R-:W-:-:S05]  /*59d50*/  PRMT R148, R249, 0x5410, R248 ;  /* 0x00005410f9947816 */ /* 0x000fca00000000f8 */
[----:B------:R-:W2:Y:S04]  /*59d60*/  LDL.LU R246, [R1+0x1254] ;  /* 0x0012540001f67983 */ /* 0x000ea80000300800 */
[----:B------:R-:W2:Y:S04]  /*59d70*/  LDL.LU R247, [R1+0x1120] ;  /* 0x0011200001f77983 */ /* 0x000ea80000300800 */
[----:B------:R-:W2:Y:S04]  /*59d80*/  LDL.LU R248, [R1+0x1250] ;  /* 0x0012500001f87983 */ /* 0x000ea80000300800 */
[----:B------:R-:W2:Y:S04]  /*59d90*/  LDL.LU R249, [R1+0x10ac] ;  /* 0x0010ac0001f97983 */ /* 0x000ea80000300800 */
[----:B------:R-:W-:Y:S01]  /*59da0*/  STSM.16.M88.4 [R0], R144 ;  /* 0x0000009000007844 */ /* 0x000fe20000000200 */
[----:B------:R-:W-:Y:S06]  /*59db0*/  BAR.SYNC.DEFER_BLOCKING 0x0 ;  /* 0x0000000000007b1d */ /* 0x000fec0000010000 */
[----:B------:R-:W2:Y:S04]  /*59dc0*/  LDL.LU R175, [R1+0x1244] ;  /* 0x0012440001af7983 */ /* 0x000ea80000300800 */
[----:B------:R-:W1:Y:S01]  /*59dd0*/  LDS.128 R144, [R252] ;  /* 0x00000000fc907984 */ /* 0x000e620000000c00 */
[----:B------:R-:W-:Y:S01]  /*59de0*/  BAR.SYNC.DEFER_BLOCKING 0x0 ;  /* 0x0000000000007b1d */ /* 0x000fe20000010000 */
[----:B------:R-:W-:-:S05]  /*59df0*/  PRMT R155, R156, 0x5410, R155 ;  /* 0x000054109c9b7816 */ /* 0x000fca000000009b */
[----:B------:R-:W-:Y:S02]  /*59e00*/  STSM.16.M88.4 [R0], R148 ;  /* 0x0000009400007844 */ /* 0x000fe40000000200 */
[----:B------:R-:W-:Y:S01]  /*59e10*/  BAR.SYNC.DEFER_BLOCKING 0x0 ;  /* 0x0000000000007b1d */ /* 0x000fe20000010000 */
[----:B---3--:R-:W-:Y:S02]  /*59e20*/  PRMT R156, R250, 0x5410, R4 ;  /* 0x00005410fa9c7816 */ /* 0x008fe40000000004 */
[----:B----4-:R-:W-:Y:S02]  /*59e30*/  PRMT R157, R157, 0x5410, R251 ;  /* 0x000054109d9d7816 */ /* 0x010fe400000000fb */
[----:B------:R-:W-:Y:S02]  /*59e40*/  PRMT R158, R158, 0x5410, R10 ;  /* 0x000054109e9e7816 */ /* 0x000fe4000000000a */
[----:B------:R-:W-:Y:S01]  /*59e50*/  PRMT R159, R159, 0x5410, R11 ;  /* 0x000054109f9f7816 */ /* 0x000fe2000000000b */
[----:B------:R-:W3:Y:S04]  /*59e60*/  LDL.LU.64 R250, [R1+0xe58] ;  /* 0x000e580001fa7983 */ /* 0x000ee80000300a00 */
[----:B------:R-:W4:Y:S04]  /*59e70*/  LDL.LU.64 R10, [R1+0xe40] ;  /* 0x000e4000010a7983 */ /* 0x000f280000300a00 */
        /* <DEDUP_REMOVED lines=8> */
[----:B------:R-:W-:-:S05]  /*59f00*/  PRMT R163, R165, 0x5410, R163 ;  /* 0x00005410a5a37816 */ /* 0x000fca00000000a3 */
[----:B------:R-:W1:Y:S02]  /*59f10*/  LDS.128 R156, [R252] ;  /* 0x00000000fc9c7984 */ /* 0x000e640000000c00 */
[----:B------:R-:W-:Y:S06]  /*59f20*/  BAR.SYNC.DEFER_BLOCKING 0x0 ;  /* 0x0000000000007b1d */ /* 0x000fec0000010000 */
[----:B------:R-:W-:Y:S02]  /*59f30*/  STSM.16.M88.4 [R0], R160 ;  /* 0x000000a000007844 */ /* 0x000fe40000000200 */
[----:B------:R-:W-:Y:S01]  /*59f40*/  BAR.SYNC.DEFER_BLOCKING 0x0 ;  /* 0x0000000000007b1d */ /* 0x000fe20000010000 */
[----:B------:R-:W-:-:S02]  /*59f50*/  PRMT R165, R2, 0x5410, R5 ;  /* 0x0000541002a57816 */ /* 0x000fc40000000005 */
[----:B------:R-:W-:-:S03]  /*59f60*/  PRMT R166, R166, 0x5410, R3 ;  /* 0x00005410a6a67816 */ /* 0x000fc60000000003 */
[----:B------:R-:W1:Y:S01]  /*59f70*/  LDS.128 R160, [R252] ;  /* 0x00000000fca07984 */ /* 0x000e620000000c00 */
[----:B--2---:R-:W-:Y:S01]  /*59f80*/  PRMT R167, R244, 0x5410, R243 ;  /* 0x00005410f4a77816 */ /* 0x004fe200000000f3 */
[----:B------:R-:W-:Y:S06]  /*59f90*/  BAR.SYNC.DEFER_BLOCKING 0x0 ;  /* 0x0000000000007b1d */ /* 0x000fec0000010000 */
[----:B------:R-:W-:Y:S02]  /*59fa0*/  STSM.16.M88.4 [R0], R164 ;  /* 0x000000a400007844 */ /* 0x000fe40000000200 */
[----:B------:R-:W-:Y:S01]  /*59fb0*/  BAR.SYNC.DEFER_BLOCKING 0x0 ;  /* 0x0000000000007b1d */ /* 0x000fe20000010000 */
[----:B------:R-:W-:-:S02]  /*59fc0*/  PRMT R168, R168, 0x5410, R242 ;  /* 0x00005410a8a87816 */ /* 0x000fc400000000f2 */
[----:B------:R-:W-:-:S03]  /*59fd0*/  PRMT R171, R173, 0x5410, R171 ;  /* 0x00005410adab7816 */ /* 0x000fc600000000ab */
[----:B------:R-:W2:Y:S02]  /*59fe0*/  LDS.128 R164, [R252] ;  /* 0x00000000fca47984 */ /* 0x000ea40000000c00 */
[----:B------:R-:W-:Y:S06]  /*59ff0*/  BAR.SYNC.DEFER_BLOCKING 0x0 ;  /* 0x0000000000007b1d */ /* 0x000fec0000010000 */
[----:B------:R0:W-:Y:S02]  /*5a000*/  STSM.16.M88.4 [R0], R168 ;  /* 0x000000a800007844 */ /* 0x0001e40000000200 */
[----:B0-----:R-:W-:-:S02]  /*5a010*/  PRMT R168, R175, 0x5410, R249 ;  /* 0x00005410afa87816 */ /* 0x001fc400000000f9 */
[----:B------:R-:W-:Y:S01]  /*5a020*/  PRMT R171, R174, 0x5410, R172 ;  /* 0x00005410aeab7816 */ /* 0x000fe200000000ac */
[----:B------:R-:W-:Y:S01]  /*5a030*/  BAR.SYNC.DEFER_BLOCKING 0x0 ;  /* 0x0000000000007b1d */ /* 0x000fe20000010000 */
[----:B------:R-:W-:Y:S02]  /*5a040*/  PRMT R169, R246, 0x5410, R245 ;  /* 0x00005410f6a97816 */ /* 0x000fe400000000f5 */
[----:B------:R-:W-:-:S03]  /*5a050*/  PRMT R170, R248, 0x5410, R247 ;  /* 0x00005410f8aa7816 */ /* 0x000fc600000000f7 */
[----:B------:R-:W0:Y:S02]  /*5a060*/  LDS.128 R172, [R252] ;  /* 0x00000000fcac7984 */ /* 0x000e240000000c00 */
[----:B------:R-:W-:Y:S01]  /*5a070*/  BAR.SYNC.DEFER_BLOCKING 0x0 ;  /* 0x0000000000007b1d */ /* 0x000fe20000010000 */
[----:B------:R-:W-:-:S05]  /*5a080*/  PRMT R2, R48, 0x7770, RZ ;  /* 0x0000777030027816 */ /* 0x000fca00000000ff */
[----:B------:R1:W-:Y:S02]  /*5a090*/  STSM.16.M88.4 [R0], R168 ;  /* 0x000000a800007844 */ /* 0x0003e40000000200 */
[----:B------:R-:W-:Y:S01]  /*5a0a0*/  BAR.SYNC.DEFER_BLOCKING 0x0 ;  /* 0x0000000000007b1d */ /* 0x000fe20000010000 */
[----:B-1----:R-:W-:-:S05]  /*5a0b0*/  PRMT R0, R48, 0x7771, RZ ;  /* 0x0000777130007816 */ /* 0x002fca00000000ff */
[----:B---3--:R-:W-:Y:S04]  /*5a0c0*/  @P5 STG.E.U8 desc[UR56][R250.64], R2 ;  /* 0x00000002fa005986 */ /* 0x008fe8000c101138 */
[----:B----4-:R1:W-:Y:S04]  /*5a0d0*/  @P6 STG.E.U8 desc[UR56][R10.64], R0 ;  /* 0x000000000a006986 */ /* 0x0103e8000c101138 */
[----:B-1----:R-:W3:Y:S04]  /*5a0e0*/  LDL.LU.64 R10, [R1+0xe50] ;  /* 0x000e5000010a7983 */ /* 0x002ee80000300a00 */
[----:B------:R-:W4:Y:S04]  /*5a0f0*/  LDL.LU.64 R250, [R1+0xe38] ;  /* 0x000e380001fa7983 */ /* 0x000f280000300a00 */
[----:B------:R-:W2:Y:S04]  /*5a100*/  LDL.LU.64 R2, [R1+0xe48] ;  /* 0x000e480001027983 */ /* 0x000ea80000300a00 */
[----:B------:R-:W2:Y:S04]  /*5a110*/  LDL.LU.64 R242, [R1+0xe30] ;  /* 0x000e300001f27983 */ /* 0x000ea80000300a00 */
[----:B------:R-:W2:Y:S04]  /*5a120*/  LDL.LU.64 R244, [R1+0xe28] ;  /* 0x000e280001f47983 */ /* 0x000ea80000300a00 */
[----:B------:R-:W2:Y:S04]  /*5a130*/  LDL.LU.64 R246, [R1+0xe20] ;  /* 0x000e200001f67983 */ /* 0x000ea80000300a00 */
[----:B------:R-:W2:Y:S01]  /*5a140*/  LDL.LU.64 R248, [R1+0xe18] ;  /* 0x000e180001f87983 */ /* 0x000ea20000300a00 */
[----:B------:R-:W-:-:S13]  /*5a150*/  LOP3.LUT P1, RZ, R14, 0x4, RZ, 0xc0, !PT ;  /* 0x000000040eff7812 */ /* 0x000fda000782c0ff */
[----:B------:R-:W-:Y:S02]  /*5a160*/  @P1 LOP3.LUT R190, R190, 0x20, RZ, 0xfc, !PT ;  /* 0x00000020bebe1812 */ /* 0x000fe400078efcff */
[----:B------:R-:W-:Y:S02]  /*5a170*/  LOP3.LUT P1, RZ, R14, 0x10, RZ, 0xc0, !PT ;  /* 0x000000100eff7812 */ /* 0x000fe4000782c0ff */
[----:B------:R-:W-:-:S11]  /*5a180*/  LOP3.LUT R190, R190, 0xffffffbf, RZ, 0xc0, !PT ;  /* 0xffffffbfbebe7812 */ /* 0x000fd600078ec0ff */
        /* <DEDUP_REMOVED lines=14> */
[----:B------:R-:W-:Y:S02]  /*5a270*/  LOP3.LUT R190, R190, 0xfffff7ff, RZ, 0xc0, !PT ;  /* 0xfffff7ffbebe7812 */ /* 0x000fe400078ec0ff */
[C---:B------:R-:W-:Y:S02]  /*5a280*/  LOP3.LUT P3, RZ, R14.reuse, 0x4000000, RZ, 0xc0, !PT ;  /* 0x040000000eff7812 */ /* 0x040fe4000786c0ff */
[C---:B------:R-:W-:Y:S02]  /*5a290*/  LOP3.LUT P4, RZ, R14.reuse, 0x800000, RZ, 0xc0, !PT ;  /* 0x008000000eff7812 */ /* 0x040fe4000788c0ff */
[----:B------:R-:W-:-:S05]  /*5a2a0*/  LOP3.LUT P5, RZ, R14, 0x200000, RZ, 0xc0, !PT ;  /* 0x002000000eff7812 */ /* 0x000fca00078ac0ff */
[----:B------:R-:W-:Y:S02]  /*5a2b0*/  @P1 LOP3.LUT R190, R190, 0x800, RZ, 0xfc, !PT ;  /* 0x00000800bebe1812 */ /* 0x000fe400078efcff */
[----:B------:R-:W-:Y:S02]  /*5a2c0*/  LOP3.LUT P1, RZ, R14, 0x8000, RZ, 0xc0, !PT ;  /* 0x000080000eff7812 */ /* 0x000fe4000782c0ff */
[----:B------:R-:W-:Y:S02]  /*5a2d0*/  PRMT R0, R48, 0x7772, RZ ;  /* 0x0000777230007816 */ /* 0x000fe400000000ff */
[----:B------:R-:W-:Y:S02]  /*5a2e0*/  LOP3.LUT P6, RZ, R14, 0x100000, RZ, 0xc0, !PT ;  /* 0x001000000eff7812 */ /* 0x000fe400078cc0ff */
[----:B------:R-:W-:Y:S02]  /*5a2f0*/  LOP3.LUT R190, R190, 0xffffefff, RZ, 0xc0, !PT ;  /* 0xffffefffbebe7812 */ /* 0x000fe400078ec0ff */
[----:B------:R-:W-:-:S05]  /*5a300*/  PRMT R48, R48, 0x7773, RZ ;  /* 0x0000777330307816 */ /* 0x000fca00000000ff */
[----:B------:R-:W-:Y:S02]  /*5a310*/  @P1 LOP3.LUT R190, R190, 0x1000, RZ, 0xfc, !PT ;  /* 0x00001000bebe1812 */ /* 0x000fe400078efcff */
[----:B------:R-:W-:Y:S01]  /*5a320*/  LOP3.LUT P1, RZ, R14, 0x40000, RZ, 0xc0, !PT ;  /* 0x000400000eff7812 */ /* 0x000fe2000782c0ff */
[----:B---3--:R1:W-:Y:S04]  /*5a330*/  @P3 STG.E.U8 desc[UR56][R10.64], R0 ;  /* 0x000000000a003986 */ /* 0x0083e8000c101138 */
[----:B----4-:R3:W-:Y:S01]  /*5a340*/  @P4 STG.E.U8 desc[UR56][R250.64], R48 ;  /* 0x00000030fa004986 */ /* 0x0107e2000c101138 */
[----:B-1----:R-:W-:-:S03]  /*5a350*/  PRMT R0, R49, 0x7770, RZ ;  /* 0x0000777031007816 */ /* 0x002fc600000000ff */
[----:B------:R-:W4:Y:S04]  /*5a360*/  LDL.LU.64 R10, [R1+0xe10] ;  /* 0x000e1000010a7983 */ /* 0x000f280000300a00 */
[----:B--2---:R1:W-:Y:S04]  /*5a370*/  @P5 STG.E.U8 desc[UR56][R2.64], R0 ;  /* 0x0000000002005986 */ /* 0x0043e8000c101138 */
[----:B---3--:R-:W2:Y:S04]  /*5a380*/  LDL.LU.64 R250, [R1+0xe08] ;  /* 0x000e080001fa7983 */ /* 0x008ea80000300a00 */
[----:B------:R-:W3:Y:S01]  /*5a390*/  LDL.LU.64 R168, [R1+0xdf8] ;  /* 0x000df80001a87983 */ /* 0x000ee20000300a00 */
[----:B-1----:R-:W-:-:S03]  /*5a3a0*/  PRMT R0, R49, 0x7771, RZ ;  /* 0x0000777131007816 */ /* 0x002fc600000000ff */
[----:B------:R-:W3:Y:S04]  /*5a3b0*/  LDL.LU.64 R170, [R1+0xdf0] ;  /* 0x000df00001aa7983 */ /* 0x000ee80000300a00 */
[----:B------:R1:W-:Y:S04]  /*5a3c0*/  @P6 STG.E.U8 desc[UR56][R242.64], R0 ;  /* 0x00000000f2006986 */ /* 0x0003e8000c101138 */
[----:B------:R-:W3:Y:S04]  /*5a3d0*/  LDL.LU.64 R6, [R1+0xde8] ;  /* 0x000de80001067983 */ /* 0x000ee80000300a00 */
[----:B------:R-:W3:Y:S01]  /*5a3e0*/  LDL.LU.64 R4, [R1+0xde0] ;  /* 0x000de00001047983 */ /* 0x000ee20000300a00 */
[----:B-1----:R-:W-:-:S03]  /*5a3f0*/  PRMT R0, R49, 0x7772, RZ ;  /* 0x0000777231007816 */ /* 0x002fc600000000ff */
[----:B------:R-:W3:Y:S04]  /*5a400*/  LDL.LU.64 R2, [R1+0xdd8] ;  /* 0x000dd80001027983 */ /* 0x000ee80000300a00 */
[----:B------:R-:W-:Y:S01]  /*5a410*/  @P1 STG.E.U8 desc[UR56][R244.64], R0 ;  /* 0x00000000f4001986 */ /* 0x000fe2000c101138 */
[C---:B------:R-:W-:Y:S02]  /*5a420*/  LOP3.LUT P1, RZ, R190.reuse, 0x1000, RZ, 0xc0, !PT ;  /* 0x00001000beff7812 */ /* 0x040fe4000782c0ff */
[----:B------:R-:W-:Y:S01]  /*5a430*/  PRMT R49, R49, 0x7773, RZ ;  /* 0x0000777331317816 */ /* 0x000fe200000000ff */
[----:B------:R-:W3:Y:S10]  /*5a440*/  LDL.LU.64 R242, [R1+0xdd0] ;  /* 0x000dd00001f27983 */ /* 0x000ef40000300a00 */
[----:B------:R1:W-:Y:S04]  /*5a450*/  @P1 STG.E.U8 desc[UR56][R246.64], R49 ;  /* 0x00000031f6001986 */ /* 0x0003e8000c101138 */
[----:B-1----:R-:W3:Y:S01]  /*5a460*/  LDL.LU.64 R48, [R1+0xe00] ;  /* 0x000e000001307983 */ /* 0x002ee20000300a00 */
[----:B------:R-:W-:-:S02]  /*5a470*/  LOP3.LUT P1, RZ, R190, 0x800, RZ, 0xc0, !PT ;  /* 0x00000800beff7812 */ /* 0x000fc4000782c0ff */
[----:B------:R-:W-:Y:S01]  /*5a480*/  PRMT R0, R50, 0x7770, RZ ;  /* 0x0000777032007816 */ /* 0x000fe200000000ff */
[----:B------:R-:W3:Y:S04]  /*5a490*/  LDL.LU.64 R244, [R1+0xdc8] ;  /* 0x000dc80001f47983 */ /* 0x000ee80000300a00 */
[----:B------:R-:W3:Y:S06]  /*5a4a0*/  LDL.LU.64 R246, [R1+0xdc0] ;  /* 0x000dc00001f67983 */ /* 0x000eec0000300a00 */
[----:B------:R1:W-:Y:S04]  /*5a4b0*/  @P1 STG.E.U8 desc[UR56][R248.64], R0 ;  /* 0x00000000f8001986 */ /* 0x0003e8000c101138 */
[----:B-1----:R-:W3:Y:S01]  /*5a4c0*/  LDL.LU.64 R248, [R1+0xdb8] ;  /* 0x000db80001f87983 */ /* 0x002ee20000300a00 */
[----:B------:R-:W-:-:S02]  /*5a4d0*/  LOP3.LUT P1, RZ, R190, 0x400, RZ, 0xc0, !PT ;  /* 0x00000400beff7812 */ /* 0x000fc4000782c0ff */
[----:B------:R-:W-:Y:S02]  /*5a4e0*/  PRMT R0, R50, 0x7771, RZ ;  /* 0x0000777132007816 */ /* 0x000fe400000000ff */
[C---:B------:R-:W-:Y:S02]  /*5a4f0*/  LOP3.LUT P2, RZ, R15.reuse, 0x80000000, RZ, 0xc0, !PT ;  /* 0x800000000fff7812 */ /* 0x040fe4000784c0ff */
[C---:B------:R-:W-:Y:S02]  /*5a500*/  LOP3.LUT P0, RZ, R15.reuse, 0x20000000, RZ, 0xc0, !PT ;  /* 0x200000000fff7812 */ /* 0x040fe4000780c0ff */
[C---:B------:R-:W-:Y:S02]  /*5a510*/  LOP3.LUT P3, RZ, R15.reuse, 0x10000000, RZ, 0xc0, !PT ;  /* 0x100000000fff7812 */ /* 0x040fe4000786c0ff */
[C---:B------:R-:W-:Y:S02]  /*5a520*/  LOP3.LUT P4, RZ, R15.reuse, 0x4000000, RZ, 0xc0, !PT ;  /* 0x040000000fff7812 */ /* 0x040fe4000788c0ff */
[----:B------:R-:W-:-:S02]  /*5a530*/  LOP3.LUT P5, RZ, R15, 0x800000, RZ, 0xc0, !PT ;  /* 0x008000000fff7812 */ /* 0x000fc400078ac0ff */
[----:B------:R-:W-:Y:S01]  /*5a540*/  LOP3.LUT P6, RZ, R15, 0x200000, RZ, 0xc0, !PT ;  /* 0x002000000fff7812 */ /* 0x000fe200078cc0ff */
[----:B----4-:R1:W-:Y:S01]  /*5a550*/  @P1 STG.E.U8 desc[UR56][R10.64], R0 ;  /* 0x000000000a001986 */ /* 0x0103e2000c101138 */
[----:B------:R-:W-:Y:S02]  /*5a560*/  LOP3.LUT P1, RZ, R190, 0x200, RZ, 0xc0, !PT ;  /* 0x00000200beff7812 */ /* 0x000fe4000782c0ff */
[----:B-1----:R-:W-:Y:S01]  /*5a570*/  PRMT R0, R50, 0x7772, RZ ;  /* 0x0000777232007816 */ /* 0x002fe200000000ff */
[----:B------:R-:W4:Y:S10]  /*5a580*/  LDL.LU.64 R10, [R1+0x1948] ;  /* 0x00194800010a7983 */ /* 0x000f340000300a00 */
[----:B--2---:R1:W-:Y:S01]  /*5a590*/  @P1 STG.E.U8 desc[UR56][R250.64], R0 ;  /* 0x00000000fa001986 */ /* 0x0043e2000c101138 */
[----:B------:R-:W-:-:S02]  /*5a5a0*/  LOP3.LUT P1, RZ, R190, 0x100, RZ, 0xc0, !PT ;  /* 0x00000100beff7812 */ /* 0x000fc4000782c0ff */
[----:B------:R-:W-:Y:S02]  /*5a5b0*/  PRMT R50, R50, 0x7773, RZ ;  /* 0x0000777332327816 */ /* 0x000fe400000000ff */
[----:B-1----:R-:W-:Y:S01]  /*5a5c0*/  PRMT R0, R51, 0x7770, RZ ;  /* 0x0000777033007816 */ /* 0x002fe200000000ff */
[----:B------:R-:W2:Y:S08]  /*5a5d0*/  LDL.LU.64 R250, [R1+0x1940] ;  /* 0x0019400001fa7983 */ /* 0x000eb00000300a00 */
[----:B---3--:R-:W-:Y:S01]  /*5a5e0*/  @P1 STG.E.U8 desc[UR56][R48.64], R50 ;  /* 0x0000003230001986 */ /* 0x008fe2000c101138 */
[----:B------:R-:W-:-:S13]  /*5a5f0*/  LOP3.LUT P1, RZ, R190, 0x80, RZ, 0xc0, !PT ;  /* 0x00000080beff7812 */ /* 0x000fda000782c0ff */
[----:B------:R1:W-:Y:S01]  /*5a600*/  @P1 STG.E.U8 desc[UR56][R168.64], R0 ;  /* 0x00000000a8001986 */ /* 0x0003e2000c101138 */
[----:B------:R-:W-:Y:S02]  /*5a610*/  LOP3.LUT P1, RZ, R190, 0x40, RZ, 0xc0, !PT ;  /* 0x00000040beff7812 */ /* 0x000fe4000782c0ff */
[----:B-1----:R-:W-:-:S11]  /*5a620*/  PRMT R0, R51, 0x7771, RZ ;  /* 0x0000777133007816 */ /* 0x002fd600000000ff */
[----:B------:R1:W-:Y:S01]  /*5a630*/  @P1 STG.E.U8 desc[UR56][R170.64], R0 ;  /* 0x00000000aa001986 */ /* 0x0003e2000c101138 */
[----:B------:R-:W-:Y:S02]  /*5a640*/  LOP3.LUT P1, RZ, R190, 0x20, RZ, 0xc0, !PT ;  /* 0x00000020beff7812 */ /* 0x000fe4000782c0ff */
[C---:B-1----:R-:W-:Y:S02]  /*5a650*/  PRMT R0, R51.reuse, 0x7772, RZ ;  /* 0x0000777233007816 */ /* 0x042fe400000000ff */
[----:B------:R-:W-:-:S09]  /*5a660*/  PRMT R51, R51, 0x7773, RZ ;  /* 0x0000777333337816 */ /* 0x000fd200000000ff */
[----:B------:R1:W-:Y:S04]  /*5a670*/  @P1 STG.E.U8 desc[UR56][R6.64], R0 ;  /* 0x0000000006001986 */ /* 0x0003e8000c101138 */
[----:B------:R-:W-:Y:S01]  /*5a680*/  @P2 STG.E.U8 desc[UR56][R4.64], R51 ;  /* 0x0000003304002986 */ /* 0x000fe2000c101138 */
[----:B-1----:R-:W-:-:S05]  /*5a690*/  PRMT R0, R52, 0x7770, RZ ;  /* 0x0000777034007816 */ /* 0x002fca00000000ff */
[----:B------:R1:W-:Y:S02]  /*5a6a0*/  @P0 STG.E.U8 desc[UR56][R2.64], R0 ;  /* 0x0000000002000986 */ /* 0x0003e4000c101138 */
[----:B-1----:R-:W-:-:S05]  /*5a6b0*/  PRMT R0, R52, 0x7771, RZ ;  /* 0x0000777134007816 */ /* 0x002fca00000000ff */
[----:B------:R1:W-:Y:S02]  /*5a6c0*/  @P3 STG.E.U8 desc[UR56][R242.64], R0 ;  /* 0x00000000f2003986 */ /* 0x0003e4000c101138 */
[C---:B-1----:R-:W-:Y:S02]  /*5a6d0*/  PRMT R0, R52.reuse, 0x7772, RZ ;  /* 0x0000777234007816 */ /* 0x042fe400000000ff */
[----:B------:R-:W-:-:S03]  /*5a6e0*/  PRMT R52, R52, 0x7773, RZ ;  /* 0x0000777334347816 */ /* 0x000fc600000000ff */
[----:B------:R1:W-:Y:S04]  /*5a6f0*/  @P4 STG.E.U8 desc[UR56][R244.64], R0 ;  /* 0x00000000f4004986 */ /* 0x0003e8000c101138 */
[----:B------:R-:W-:Y:S01]  /*5a700*/  @P5 STG.E.U8 desc[UR56][R246.64], R52 ;  /* 0x00000034f6005986 */ /* 0x000fe2000c101138 */
[----:B-1----:R-:W-:-:S05]  /*5a710*/  PRMT R0, R53, 0x7770, RZ ;  /* 0x0000777035007816 */ /* 0x002fca00000000ff */
[----:B------:R1:W-:Y:S04]  /*5a720*/  @P6 STG.E.U8 desc[UR56][R248.64], R0 ;  /* 0x00000000f8006986 */ /* 0x0003e8000c101138 */
        /* <DEDUP_REMOVED lines=13> */
[----:B------:R-:W-:Y:S02]  /*5a800*/  LOP3.LUT R191, R191, 0x7fffffff, RZ, 0xc0, !PT ;  /* 0x7fffffffbfbf7812 */ /* 0x000fe400078ec0ff */
[----:B------:R-:W-:-:S09]  /*5a810*/  LOP3.LUT P3, RZ, R15, 0x100000, RZ, 0xc0, !PT ;  /* 0x001000000fff7812 */ /* 0x000fd2000786c0ff */
[----:B------:R-:W-:Y:S02]  /*5a820*/  @P1 LOP3.LUT R191, R191, 0x80000000, RZ, 0xfc, !PT ;  /* 0x80000000bfbf1812 */ /* 0x000fe400078efcff */
[----:B------:R-:W-:Y:S02]  /*5a830*/  LOP3.LUT P1, RZ, R15, 0x4, RZ, 0xc0, !PT ;  /* 0x000000040fff7812 */ /* 0x000fe4000782c0ff */
[----:B------:R-:W-:Y:S02]  /*5a840*/  LOP3.LUT R190, R190, 0xfffffffe, RZ, 0xc0, !PT ;  /* 0xfffffffebebe7812 */ /* 0x000fe400078ec0ff */
[----:B------:R-:W-:Y:S02]  /*5a850*/  PRMT R0, R53, 0x7771, RZ ;  /* 0x0000777135007816 */ /* 0x000fe400000000ff */
[----:B------:R-:W-:-:S07]  /*5a860*/  LOP3.LUT P4, RZ, R15, 0x40000, RZ, 0xc0, !PT ;  /* 0x000400000fff7812 */ /* 0x000fce000788c0ff */
[----:B------:R-:W-:Y:S02]  /*5a870*/  @P1 LOP3.LUT R190, R190, 0x1, RZ, 0xfc, !PT ;  /* 0x00000001bebe1812 */ /* 0x000fe400078efcff */
[----:B------:R-:W-:Y:S02]  /*5a880*/  LOP3.LUT P1, RZ, R15, 0x10, RZ, 0xc0, !PT ;  /* 0x000000100fff7812 */ /* 0x000fe4000782c0ff */
[----:B------:R-:W-:-:S11]  /*5a890*/  LOP3.LUT R190, R190, 0xfffffffd, RZ, 0xc0, !PT ;  /* 0xfffffffdbebe7812 */ /* 0x000fd600078ec0ff */
[----:B------:R-:W-:Y:S02]  /*5a8a0*/  @P1 LOP3.LUT R190, R190, 0x2, RZ, 0xfc, !PT ;  /* 0x00000002bebe1812 */ /* 0x000fe400078efcff */
[C---:B------:R-:W-:Y:S02]  /*5a8b0*/  LOP3.LUT P1, RZ, R15.reuse, 0x20, RZ, 0xc0, !PT ;  /* 0x000000200fff7812 */ /* 0x040fe4000782c0ff */
[----:B------:R-:W-:Y:S02]  /*5a8c0*/  LOP3.LUT R190, R190, 0xfffffffb, RZ, 0xc0, !PT ;  /* 0xfffffffbbebe7812 */ /* 0x000fe400078ec0ff */
[----:B------:R-:W-:-:S09]  /*5a8d0*/  LOP3.LUT P5, RZ, R15, 0x8000, RZ, 0xc0, !PT ;  /* 0x000080000fff7812 */ /* 0x000fd200078ac0ff */
[----:B------:R-:W-:Y:S02]  /*5a8e0*/  @P1 LOP3.LUT R190, R190, 0x4, RZ, 0xfc, !PT ;  /* 0x00000004bebe1812 */ /* 0x000fe400078efcff */
[C---:B------:R-:W-:Y:S02]  /*5a8f0*/  LOP3.LUT P1, RZ, R15.reuse, 0x80, RZ, 0xc0, !PT ;  /* 0x000000800fff7812 */ /* 0x040fe4000782c0ff */
[----:B------:R-:W-:Y:S02]  /*5a900*/  LOP3.LUT R190, R190, 0xfffffff7, RZ, 0xc0, !PT ;  /* 0xfffffff7bebe7812 */ /* 0x000fe400078ec0ff */
[----:B------:R-:W-:-:S09]  /*5a910*/  LOP3.LUT P6, RZ, R15, 0x2000, RZ, 0xc0, !PT ;  /* 0x000020000fff7812 */ /* 0x000fd200078cc0ff */
[----:B------:R-:W-:Y:S02]  /*5a920*/  @P1 LOP3.LUT R190, R190, 0x8, RZ, 0xfc, !PT ;  /* 0x00000008bebe1812 */ /* 0x000fe400078efcff */
[----:B------:R-:W-:Y:S02]  /*5a930*/  LOP3.LUT P1, RZ, R15, 0x400, RZ, 0xc0, !PT ;  /* 0x000004000fff7812 */ /* 0x000fe4000782c0ff */
[----:B------:R-:W-:-:S11]  /*5a940*/  LOP3.LUT R190, R190, 0xffffffef, RZ, 0xc0, !PT ;  /* 0xffffffefbebe7812 */ /* 0x000fd600078ec0ff */
[----:B------:R-:W-:Y:S02]  /*5a950*/  @P1 LOP3.LUT R190, R190, 0x10, RZ, 0xfc, !PT ;  /* 0x00000010bebe1812 */ /* 0x000fe400078efcff */
[----:B------:R-:W-:Y:S01]  /*5a960*/  LOP3.LUT P1, RZ, R15, 0x1000, RZ, 0xc0, !PT ;  /* 0x000010000fff7812 */ /* 0x000fe2000782c0ff */
[----:B---3--:R1:W-:Y:S04]  /*5a970*/  @P3 STG.E.U8 desc[UR56][R248.64], R0 ;  /* 0x00000000f8003986 */ /* 0x0083e8000c101138 */
[----:B-1----:R-:W3:Y:S01]  /*5a980*/  LDL.LU.64 R248, [R1+0xd78] ;  /* 0x000d780001f87983 */ /* 0x002ee20000300a00 */
[----:B------:R-:W-:-:S05]  /*5a990*/  PRMT R0, R53, 0x7772, RZ ;  /* 0x0000777235007816 */ /* 0x000fca00000000ff */
[----:B----4-:R1:W-:Y:S04]  /*5a9a0*/  @P4 STG.E.U8 desc[UR56][R246.64], R0 ;  /* 0x00000000f6004986 */ /* 0x0103e8000c101138 */
[----:B-1----:R-:W4:Y:S04]  /*5a9b0*/  LDL.LU.64 R246, [R1+0xd70] ;  /* 0x000d700001f67983 */ /* 0x002f280000300a00 */
[----:B------:R-:W4:Y:S01]  /*5a9c0*/  LDL.LU.64 R244, [R1+0xd68] ;  /* 0x000d680001f47983 */ /* 0x000f220000300a00 */
[----:B------:R-:W-:-:S05]  /*5a9d0*/  PRMT R53, R53, 0x7773, RZ ;  /* 0x0000777335357816 */ /* 0x000fca00000000ff */
[----:B--2---:R1:W-:Y:S04]  /*5a9e0*/  @P5 STG.E.U8 desc[UR56][R170.64], R53 ;  /* 0x00000035aa005986 */ /* 0x0043e8000c101138 */
[----:B-1----:R-:W2:Y:S01]  /*5a9f0*/  LDL.LU.64 R52, [R1+0xd60] ;  /* 0x000d600001347983 */ /* 0x002ea20000300a00 */
[----:B------:R-:W-:-:S03]  /*5aa00*/  PRMT R0, R54, 0x7770, RZ ;  /* 0x0000777036007816 */ /* 0x000fc600000000ff */
[----:B------:R-:W2:Y:S04]  /*5aa10*/  LDL.LU.64 R50, [R1+0xd58] ;  /* 0x000d580001327983 */ /* 0x000ea80000300a00 */
[----:B------:R1:W-:Y:S04]  /*5aa20*/  @P6 STG.E.U8 desc[UR56][R6.64], R0 ;  /* 0x0000000006006986 */ /* 0x0003e8000c101138 */
[----:B------:R-:W2:Y:S04]  /*5aa30*/  LDL.LU.64 R48, [R1+0xd50] ;  /* 0x000d500001307983 */ /* 0x000ea80000300a00 */
[----:B------:R-:W2:Y:S01]  /*5aa40*/  LDL.LU.64 R168, [R1+0xd48] ;  /* 0x000d480001a87983 */ /* 0x000ea20000300a00 */
[----:B-1----:R-:W-:-:S03]  /*5aa50*/  PRMT R0, R54, 0x7771, RZ ;  /* 0x0000777136007816 */ /* 0x002fc600000000ff */
[----:B------:R-:W2:Y:S04]  /*5aa60*/  LDL.LU.64 R170, [R1+0xd40] ;  /* 0x000d400001aa7983 */ /* 0x000ea80000300a00 */
[----:B------:R1:W-:Y:S01]  /*5aa70*/  @P1 STG.E.U8 desc[UR56][R4.64], R0 ;  /* 0x0000000004001986 */ /* 0x0003e2000c101138 */
[----:B------:R-:W-:-:S03]  /*5aa80*/  LOP3.LUT P1, RZ, R190, 0x10, RZ, 0xc0, !PT ;  /* 0x00000010beff7812 */ /* 0x000fc6000782c0ff */
[----:B------:R-:W2:Y:S01]  /*5aa90*/  LDL.LU.64 R6, [R1+0xd38] ;  /* 0x000d380001067983 */ /* 0x000ea20000300a00 */
[----:B-1----:R-:W-:-:S03]  /*5aaa0*/  PRMT R0, R54, 0x7772, RZ ;  /* 0x0000777236007816 */ /* 0x002fc600000000ff */
[----:B------:R-:W2:Y:S06]  /*5aab0*/  LDL.LU.64 R4, [R1+0xd30] ;  /* 0x000d300001047983 */ /* 0x000eac0000300a00 */
[----:B------:R1:W-:Y:S01]  /*5aac0*/  @P1 STG.E.U8 desc[UR56][R2.64], R0 ;  /* 0x0000000002001986 */ /* 0x0003e2000c101138 */
[----:B------:R-:W-:Y:S02]  /*5aad0*/  LOP3.LUT P1, RZ, R190, 0x8, RZ, 0xc0, !PT ;  /* 0x00000008beff7812 */ /* 0x000fe4000782c0ff */
[----:B------:R-:W-:Y:S01]  /*5aae0*/  PRMT R54, R54, 0x7773, RZ ;  /* 0x0000777336367816 */ /* 0x000fe200000000ff */
[----:B-1----:R-:W2:Y:S10]  /*5aaf0*/  LDL.LU.64 R2, [R1+0xd28] ;  /* 0x000d280001027983 */ /* 0x002eb40000300a00 */
[----:B------:R1:W-:Y:S04]  /*5ab00*/  @P1 STG.E.U8 desc[UR56][R242.64], R54 ;  /* 0x00000036f2001986 */ /* 0x0003e8000c101138 */
[----:B-1----:R-:W2:Y:S01]  /*5ab10*/  LDL.LU.64 R242, [R1+0xd20] ;  /* 0x000d200001f27983 */ /* 0x002ea20000300a00 */
        /* <DEDUP_REMOVED lines=8> */
[----:B---3--:R1:W-:Y:S01]  /*5aba0*/  @P1 STG.E.U8 desc[UR56][R248.64], R0 ;  /* 0x00000000f8001986 */ /* 0x0083e2000c101138 */
[C---:B------:R-:W-:Y:S02]  /*5abb0*/  LOP3.LUT P1, RZ, R190.reuse, 0x2, RZ, 0xc0, !PT ;  /* 0x00000002beff7812 */ /* 0x040fe4000782c0ff */
[----:B-1----:R-:W-:Y:S01]  /*5abc0*/  PRMT R0, R55, 0x7771, RZ ;  /* 0x0000777137007816 */ /* 0x002fe200000000ff */
[----:B------:R-:W3:Y:S10]  /*5abd0*/  LDL.LU.64 R248, [R1+0x1938] ;  /* 0x0019380001f87983 */ /* 0x000ef40000300a00 */
[----:B----4-:R1:W-:Y:S01]  /*5abe0*/  @P1 STG.E.U8 desc[UR56][R246.64], R0 ;  /* 0x00000000f6001986 */ /* 0x0103e2000c101138 */
[----:B------:R-:W-:-:S02]  /*5abf0*/  LOP3.LUT P1, RZ, R190, 0x1, RZ, 0xc0, !PT ;  /* 0x00000001beff7812 */ /* 0x000fc4000782c0ff */
[----:B-1----:R-:W-:Y:S01]  /*5ac00*/  PRMT R0, R55, 0x7772, RZ ;  /* 0x0000777237007816 */ /* 0x002fe200000000ff */
[----:B------:R-:W4:Y:S10]  /*5ac10*/  LDL.LU.64 R246, [R1+0x1930] ;  /* 0x0019300001f67983 */ /* 0x000f340000300a00 */
[----:B------:R1:W-:Y:S01]  /*5ac20*/  @P1 STG.E.U8 desc[UR56][R244.64], R0 ;  /* 0x00000000f4001986 */ /* 0x0003e2000c101138 */
[----:B------:R-:W-:-:S02]  /*5ac30*/  LOP3.LUT P1, RZ, R191, 0x80000000, RZ, 0xc0, !PT ;  /* 0x80000000bfff7812 */ /* 0x000fc4000782c0ff */
[----:B------:R-:W-:Y:S02]  /*5ac40*/  PRMT R55, R55, 0x7773, RZ ;  /* 0x0000777337377816 */ /* 0x000fe400000000ff */
[----:B-1----:R-:W-:Y:S01]  /*5ac50*/  PRMT R0, R56, 0x7770, RZ ;  /* 0x0000777038007816 */ /* 0x002fe200000000ff */
[----:B------:R-:W4:Y:S08]  /*5ac60*/  LDL.LU.64 R244, [R1+0x1928] ;  /* 0x0019280001f47983 */ /* 0x000f300000300a00 */
[----:B--2---:R-:W-:Y:S01]  /*5ac70*/  @P1 STG.E.U8 desc[UR56][R52.64], R55 ;  /* 0x0000003734001986 */ /* 0x004fe2000c101138 */
[----:B------:R-:W-:-:S13]  /*5ac80*/  LOP3.LUT P1, RZ, R191, 0x40000000, RZ, 0xc0, !PT ;  /* 0x40000000bfff7812 */ /* 0x000fda000782c0ff */
[----:B------:R1:W-:Y:S01]  /*5ac90*/  @P1 STG.E.U8 desc[UR56][R50.64], R0 ;  /* 0x0000000032001986 */ /* 0x0003e2000c101138 */
[----:B------:R-:W-:Y:S02]  /*5aca0*/  LOP3.LUT P1, RZ, R191, 0x20000000, RZ, 0xc0, !PT ;  /* 0x20000000bfff7812 */ /* 0x000fe4000782c0ff */
[----:B-1----:R-:W-:-:S11]  /*5acb0*/  PRMT R0, R56, 0x7771, RZ ;  /* 0x0000777138007816 */ /* 0x002fd600000000ff */
[----:B------:R1:W-:Y:S02]  /*5acc0*/  @P1 STG.E.U8 desc[UR56][R48.64], R0 ;  /* 0x0000000030001986 */ /* 0x0003e4000c101138 */
[C---:B-1----:R-:W-:Y:S02]  /*5acd0*/  PRMT R0, R56.reuse, 0x7772, RZ ;  /* 0x0000777238007816 */ /* 0x042fe400000000ff */
[----:B------:R-:W-:-:S03]  /*5ace0*/  PRMT R56, R56, 0x7773, RZ ;  /* 0x0000777338387816 */ /* 0x000fc600000000ff */
        /* <DEDUP_REMOVED lines=8> */
[----:B------:R-:W-:Y:S04]  /*5ad70*/  @P5 STG.E.U8 desc[UR56][R2.64], R0 ;  /* 0x0000000002005986 */ /* 0x000fe8000c101138 */
[----:B------:R1:W-:Y:S04]  /*5ad80*/  @P6 STG.E.U8 desc[UR56][R242.64], R57 ;  /* 0x00000039f2006986 */ /* 0x0003e8000c101138 */
[----:B-1----:R-:W2:Y:S04]  /*5ad90*/  LDL.LU.64 R242, [R1+0xd18] ;  /* 0x000d180001f27983 */ /* 0x002ea80000300a00 */
[----:B------:R-:W3:Y:S04]  /*5ada0*/  LDL.LU.64 R2, [R1+0xd10] ;  /* 0x000d100001027983 */ /* 0x000ee80000300a00 */
[----:B------:R-:W4:Y:S04]  /*5adb0*/  LDL.LU.64 R48, [R1+0xd08] ;  /* 0x000d080001307983 */ /* 0x000f280000300a00 */
[----:B------:R-:W4:Y:S04]  /*5adc0*/  LDL.LU.64 R168, [R1+0xd00] ;  /* 0x000d000001a87983 */ /* 0x000f280000300a00 */
[----:B------:R-:W4:Y:S04]  /*5add0*/  LDL.LU.64 R170, [R1+0xcf8] ;  /* 0x000cf80001aa7983 */ /* 0x000f280000300a00 */
[----:B------:R-:W4:Y:S01]  /*5ade0*/  LDL.LU.64 R6, [R1+0xcf0] ;  /* 0x000cf00001067983 */ /* 0x000f220000300a00 */
[----:B------:R-:W-:-:S03]  /*5adf0*/  LOP3.LUT P3, RZ, R17, 0x2000, RZ, 0xc0, !PT ;  /* 0x0000200011ff7812 */ /* 0x000fc6000786c0ff */
[----:B------:R-:W4:Y:S01]  /*5ae00*/  LDL.LU.64 R4, [R1+0xce8] ;  /* 0x000ce80001047983 */ /* 0x000f220000300a00 */
[----:B------:R-:W-:Y:S02]  /*5ae10*/  PRMT R0, R58, 0x7770, RZ ;  /* 0x000077703a007816 */ /* 0x000fe400000000ff */
        /* <DEDUP_REMOVED lines=13> */
[----:B------:R-:W-:Y:S01]  /*5aef0*/  LOP3.LUT R191, R191, 0xfdffffff, RZ, 0xc0, !PT ;  /* 0xfdffffffbfbf7812 */ /* 0x000fe200078ec0ff */
[----:B--2---:R1:W-:Y:S04]  /*5af00*/  @P3 STG.E.U8 desc[UR56][R242.64], R0 ;  /* 0x00000000f2003986 */ /* 0x0043e8000c101138 */
[----:B-1----:R-:W2:Y:S06]  /*5af10*/  LDL.LU.64 R242, [R1+0xce0] ;  /* 0x000ce00001f27983 */ /* 0x002eac0000300a00 */
[----:B------:R-:W-:-:S02]  /*5af20*/  @P1 LOP3.LUT R191, R191, 0x2000000, RZ, 0xfc, !PT ;  /* 0x02000000bfbf1812 */ /* 0x000fc400078efcff */
[----:B------:R-:W-:Y:S02]  /*5af30*/  LOP3.LUT P1, RZ, R16, 0x80000000, RZ, 0xc0, !PT ;  /* 0x8000000010ff7812 */ /* 0x000fe4000782c0ff */
[----:B------:R-:W-:-:S11]  /*5af40*/  LOP3.LUT R191, R191, 0xfbffffff, RZ, 0xc0, !PT ;  /* 0xfbffffffbfbf7812 */ /* 0x000fd600078ec0ff */
[----:B------:R-:W-:Y:S02]  /*5af50*/  @P1 LOP3.LUT R191, R191, 0x4000000, RZ, 0xfc, !PT ;  /* 0x04000000bfbf1812 */ /* 0x000fe400078efcff */
[----:B------:R-:W-:Y:S02]  /*5af60*/  LOP3.LUT P1, RZ, R17, 0x4, RZ, 0xc0, !PT ;  /* 0x0000000411ff7812 */ /* 0x000fe4000782c0ff */
[----:B------:R-:W-:Y:S02]  /*5af70*/  LOP3.LUT R191, R191, 0xf7ffffff, RZ, 0xc0, !PT ;  /* 0xf7ffffffbfbf7812 */ /* 0x000fe400078ec0ff */
[----:B------:R-:W-:-:S09]  /*5af80*/  LOP3.LUT P4, RZ, R17, 0x1000, RZ, 0xc0, !PT ;  /* 0x0000100011ff7812 */ /* 0x000fd2000788c0ff */
[----:B------:R-:W-:Y:S02]  /*5af90*/  @P1 LOP3.LUT R191, R191, 0x8000000, RZ, 0xfc, !PT ;  /* 0x08000000bfbf1812 */ /* 0x000fe400078efcff */
[C---:B------:R-:W-:Y:S02]  /*5afa0*/  LOP3.LUT P1, RZ, R17.reuse, 0x10, RZ, 0xc0, !PT ;  /* 0x0000001011ff7812 */ /* 0x040fe4000782c0ff */
[----:B------:R-:W-:Y:S02]  /*5afb0*/  LOP3.LUT P5, RZ, R17, 0x400, RZ, 0xc0, !PT ;  /* 0x0000040011ff7812 */ /* 0x000fe400078ac0ff */
[----:B------:R-:W-:Y:S02]  /*5afc0*/  LOP3.LUT R191, R191, 0xefffffff, RZ, 0xc0, !PT ;  /* 0xefffffffbfbf7812 */ /* 0x000fe400078ec0ff */
[----:B------:R-:W-:Y:S02]  /*5afd0*/  PRMT R0, R58, 0x7771, RZ ;  /* 0x000077713a007816 */ /* 0x000fe400000000ff */
[----:B------:R-:W-:-:S03]  /*5afe0*/  LOP3.LUT P6, RZ, R17, 0x80, RZ, 0xc0, !PT ;  /* 0x0000008011ff7812 */ /* 0x000fc600078cc0ff */
[----:B---3--:R1:W-:Y:S02]  /*5aff0*/  @P4 STG.E.U8 desc[UR56][R2.64], R0 ;  /* 0x0000000002004986 */ /* 0x0083e4000c101138 */
[----:B------:R-:W-:Y:S02]  /*5b000*/  @P1 LOP3.LUT R191, R191, 0x10000000, RZ, 0xfc, !PT ;  /* 0x10000000bfbf1812 */ /* 0x000fe400078efcff */
[----:B------:R-:W-:Y:S02]  /*5b010*/  LOP3.LUT P1, RZ, R17, 0x20, RZ, 0xc0, !PT ;  /* 0x0000002011ff7812 */ /* 0x000fe4000782c0ff */
[C---:B-1----:R-:W-:Y:S01]  /*5b020*/  PRMT R0, R58.reuse, 0x7772, RZ ;  /* 0x000077723a007816 */ /* 0x042fe200000000ff */
[----:B------:R-:W3:Y:S01]  /*5b030*/  LDL.LU.64 R2, [R1+0xcd8] ;  /* 0x000cd80001027983 */ /* 0x000ee20000300a00 */
[----:B------:R-:W-:-:S03]  /*5b040*/  PRMT R58, R58, 0x7773, RZ ;  /* 0x000077733a3a7816 */ /* 0x000fc600000000ff */
[----:B----4-:R1:W-:Y:S04]  /*5b050*/  @P5 STG.E.U8 desc[UR56][R48.64], R0 ;  /* 0x0000000030005986 */ /* 0x0103e8000c101138 */
[----:B------:R-:W-:Y:S04]  /*5b060*/  @P6 STG.E.U8 desc[UR56][R168.64], R58 ;  /* 0x0000003aa8006986 */ /* 0x000fe8000c101138 */
[----:B------:R-:W4:Y:S01]  /*5b070*/  LDL.LU.64 R56, [R1+0xcc8] ;  /* 0x000cc80001387983 */ /* 0x000f220000300a00 */
[----:B-1----:R-:W-:-:S03]  /*5b080*/  PRMT R0, R59, 0x7770, RZ ;  /* 0x000077703b007816 */ /* 0x002fc600000000ff */
[----:B------:R-:W4:Y:S04]  /*5b090*/  LDL.LU.64 R54, [R1+0xcc0] ;  /* 0x000cc00001367983 */ /* 0x000f280000300a00 */
[----:B------:R1:W-:Y:S01]  /*5b0a0*/  @P1 STG.E.U8 desc[UR56][R170.64], R0 ;  /* 0x00000000aa001986 */ /* 0x0003e2000c101138 */
[----:B------:R-:W-:-:S03]  /*5b0b0*/  LOP3.LUT P1, RZ, R191, 0x10000000, RZ, 0xc0, !PT ;  /* 0x10000000bfff7812 */ /* 0x000fc6000782c0ff */
[----:B------:R-:W4:Y:S04]  /*5b0c0*/  LDL.LU.64 R52, [R1+0xcb8] ;  /* 0x000cb80001347983 */ /* 0x000f280000300a00 */
        /* <DEDUP_REMOVED lines=10> */
[----:B------:R-:W-:Y:S02]  /*5b170*/  LOP3.LUT P1, RZ, R191, 0x4000000, RZ, 0xc0, !PT ;  /* 0x04000000bfff7812 */ /* 0x000fe4000782c0ff */
[----:B------:R-:W-:Y:S01]  /*5b180*/  PRMT R59, R59, 0x7773, RZ ;  /* 0x000077733b3b7816 */ /* 0x000fe200000000ff */
[----:B-1----:R-:W4:Y:S10]  /*5b190*/  LDL.LU.64 R4, [R1+0xc88] ;  /* 0x000c880001047983 */ /* 0x002f340000300a00 */
[----:B--2---:R1:W-:Y:S04]  /*5b1a0*/  @P1 STG.E.U8 desc[UR56][R242.64], R59 ;  /* 0x0000003bf2001986 */ /* 0x0043e8000c101138 */
[----:B-1----:R-:W2:Y:S04]  /*5b1b0*/  LDL.LU.64 R242, [R1+0x1920] ;  /* 0x0019200001f27983 */ /* 0x002ea80000300a00 */
[----:B------:R-:W4:Y:S01]  /*5b1c0*/  LDL.LU.64 R58, [R1+0xcd0] ;  /* 0x000cd000013a7983 */ /* 0x000f220000300a00 */
[----:B------:R-:W-:-:S02]  /*5b1d0*/  LOP3.LUT P1, RZ, R191, 0x2000000, RZ, 0xc0, !PT ;  /* 0x02000000bfff7812 */ /* 0x000fc4000782c0ff */
[----:B------:R-:W-:-:S11]  /*5b1e0*/  PRMT R0, R60, 0x7770, RZ ;  /* 0x000077703c007816 */ /* 0x000fd600000000ff */
[----:B---3--:R1:W-:Y:S01]  /*5b1f0*/  @P1 STG.E.U8 desc[UR56][R2.64], R0 ;  /* 0x0000000002001986 */ /* 0x0083e2000c101138 */
[----:B------:R-:W-:Y:S02]  /*5b200*/  LOP3.LUT P1, RZ, R191, 0x1000000, RZ, 0xc0, !PT ;  /* 0x01000000bfff7812 */ /* 0x000fe4000782c0ff */
[----:B-1----:R-:W-:Y:S01]  /*5b210*/  PRMT R0, R60, 0x7771, RZ ;  /* 0x000077713c007816 */ /* 0x002fe200000000ff */
[----:B------:R-:W3:Y:S01]  /*5b220*/  LDL.LU.64 R2, [R1+0x1918] ;  /* 0x0019180001027983 */ /* 0x000ee20000300a00 */
[C---:B------:R-:W-:Y:S02]  /*5b230*/  LOP3.LUT P2, RZ, R16.reuse, 0x100000, RZ, 0xc0, !PT ;  /* 0x0010000010ff7812 */ /* 0x040fe4000784c0ff */
[C---:B------:R-:W-:Y:S02]  /*5b240*/  LOP3.LUT P0, RZ, R16.reuse, 0x40000, RZ, 0xc0, !PT ;  /* 0x0004000010ff7812 */ /* 0x040fe4000780c0ff */
[C---:B------:R-:W-:Y:S02]  /*5b250*/  LOP3.LUT P3, RZ, R16.reuse, 0x8000, RZ, 0xc0, !PT ;  /* 0x0000800010ff7812 */ /* 0x040fe4000786c0ff */
[----:B------:R-:W-:-:S02]  /*5b260*/  LOP3.LUT P4, RZ, R16, 0x2000, RZ, 0xc0, !PT ;  /* 0x0000200010ff7812 */ /* 0x000fc4000788c0ff */
[C---:B------:R-:W-:Y:S02]  /*5b270*/  LOP3.LUT P5, RZ, R16.reuse, 0x1000, RZ, 0xc0, !PT ;  /* 0x0000100010ff7812 */ /* 0x040fe400078ac0ff */
[----:B------:R-:W-:Y:S01]  /*5b280*/  LOP3.LUT P6, RZ, R16, 0x400, RZ, 0xc0, !PT ;  /* 0x0000040010ff7812 */ /* 0x000fe200078cc0ff */
[----:B----4-:R1:W-:Y:S01]  /*5b290*/  @P1 STG.E.U8 desc[UR56][R58.64], R0 ;  /* 0x000000003a001986 */ /* 0x0103e2000c101138 */
[----:B------:R-:W-:Y:S02]  /*5b2a0*/  LOP3.LUT P1, RZ, R191, 0x800000, RZ, 0xc0, !PT ;  /* 0x00800000bfff7812 */ /* 0x000fe4000782c0ff */
[----:B-1----:R-:W-:-:S11]  /*5b2b0*/  PRMT R0, R60, 0x7772, RZ ;  /* 0x000077723c007816 */ /* 0x002fd600000000ff */
[----:B------:R1:W-:Y:S01]  /*5b2c0*/  @P1 STG.E.U8 desc[UR56][R56.64], R0 ;  /* 0x0000000038001986 */ /* 0x0003e2000c101138 */
[----:B------:R-:W-:Y:S02]  /*5b2d0*/  LOP3.LUT P1, RZ, R191, 0x400000, RZ, 0xc0, !PT ;  /* 0x00400000bfff7812 */ /* 0x000fe4000782c0ff */
[----:B------:R-:W-:-:S11]  /*5b2e0*/  PRMT R60, R60, 0x7773, RZ ;  /* 0x000077733c3c7816 */ /* 0x000fd600000000ff */
[----:B------:R-:W-:Y:S01]  /*5b2f0*/  @P1 STG.E.U8 desc[UR56][R54.64], R60 ;  /* 0x0000003c36001986 */ /* 0x000fe2000c101138 */
[----:B------:R-:W-:Y:S02]  /*5b300*/  LOP3.LUT P1, RZ, R191, 0x200000, RZ, 0xc0, !PT ;  /* 0x00200000bfff7812 */ /* 0x000fe4000782c0ff */
[----:B-1----:R-:W-:-:S11]  /*5b310*/  PRMT R0, R61, 0x7770, RZ ;  /* 0x000077703d007816 */ /* 0x002fd600000000ff */
        /* <DEDUP_REMOVED lines=11> */
[----:B-1----:R-:W-:-:S05]  /*5b3d0*/  PRMT R0, R62, 0x7772, RZ ;  /* 0x000077723e007816 */ /* 0x002fca00000000ff */
[----:B------:R1:W-:Y:S04]  /*5b3e0*/  @P6 STG.E.U8 desc[UR56][R4.64], R0 ;  /* 0x0000000004006986 */ /* 0x0003e8000c101138 */
[----:B-1----:R-:W4:Y:S04]  /*5b3f0*/  LDL.LU.64 R4, [R1+0xc80] ;  /* 0x000c800001047983 */ /* 0x002f280000300a00 */
[----:B------:R-:W2:Y:S04]  /*5b400*/  LDL.LU.64 R6, [R1+0xc78] ;  /* 0x000c780001067983 */ /* 0x000ea80000300a00 */
[----:B------:R-:W3:Y:S04]  /*5b410*/  LDL.LU.64 R52, [R1+0xc70] ;  /* 0x000c700001347983 */ /* 0x000ee80000300a00 */
[----:B------:R-:W3:Y:S04]  /*5b420*/  LDL.LU.64 R50, [R1+0xc68] ;  /* 0x000c680001327983 */ /* 0x000ee80000300a00 */
[----:B------:R-:W3:Y:S04]  /*5b430*/  LDL.LU.64 R48, [R1+0xc60] ;  /* 0x000c600001307983 */ /* 0x000ee80000300a00 */
[----:B------:R-:W3:Y:S04]  /*5b440*/  LDL.LU.64 R168, [R1+0xc58] ;  /* 0x000c580001a87983 */ /* 0x000ee80000300a00 */
[----:B------:R-:W3:Y:S01]  /*5b450*/  LDL.LU.64 R170, [R1+0xc50] ;  /* 0x000c500001aa7983 */ /* 0x000ee20000300a00 */
[----:B------:R-:W-:-:S02]  /*5b460*/  LOP3.LUT P1, RZ, R16, 0x100, RZ, 0xc0, !PT ;  /* 0x0000010010ff7812 */ /* 0x000fc4000782c0ff */
        /* <DEDUP_REMOVED lines=19> */
[----:B------:R-:W-:Y:S02]  /*5b5a0*/  PRMT R62, R62, 0x7773, RZ ;  /* 0x000077733e3e7816 */ /* 0x000fe400000000ff */
[----:B------:R-:W-:Y:S02]  /*5b5b0*/  LOP3.LUT R191, R191, 0xfff7ffff, RZ, 0xc0, !PT ;  /* 0xfff7ffffbfbf7812 */ /* 0x000fe400078ec0ff */
[----:B------:R-:W-:-:S07]  /*5b5c0*/  LOP3.LUT P4, RZ, R16, 0x20, RZ, 0xc0, !PT ;  /* 0x0000002010ff7812 */ /* 0x000fce000788c0ff */
[----:B------:R-:W-:Y:S02]  /*5b5d0*/  @P1 LOP3.LUT R191, R191, 0x80000, RZ, 0xfc, !PT ;  /* 0x00080000bfbf1812 */ /* 0x000fe400078efcff */
[----:B------:R-:W-:Y:S02]  /*5b5e0*/  LOP3.LUT P1, RZ, R12, 0x20000000, RZ, 0xc0, !PT ;  /* 0x200000000cff7812 */ /* 0x000fe4000782c0ff */
[C---:B------:R-:W-:Y:S02]  /*5b5f0*/  LOP3.LUT P5, RZ, R16.reuse, 0x10, RZ, 0xc0, !PT ;  /* 0x0000001010ff7812 */ /* 0x040fe400078ac0ff */
[----:B------:R-:W-:Y:S02]  /*5b600*/  PRMT R0, R63, 0x7770, RZ ;  /* 0x000077703f007816 */ /* 0x000fe400000000ff */
[----:B------:R-:W-:Y:S02]  /*5b610*/  LOP3.LUT R191, R191, 0xffefffff, RZ, 0xc0, !PT ;  /* 0xffefffffbfbf7812 */ /* 0x000fe400078ec0ff */
[----:B------:R-:W-:-:S05]  /*5b620*/  LOP3.LUT P6, RZ, R16, 0x4, RZ, 0xc0, !PT ;  /* 0x0000000410ff7812 */ /* 0x000fca00078cc0ff */
[----:B------:R-:W-:Y:S02]  /*5b630*/  @P1 LOP3.LUT R191, R191, 0x100000, RZ, 0xfc, !PT ;  /* 0x00100000bfbf1812 */ /* 0x000fe400078efcff */
[----:B------:R-:W-:Y:S01]  /*5b640*/  LOP3.LUT P1, RZ, R12, 0x80000000, RZ, 0xc0, !PT ;  /* 0x800000000cff7812 */ /* 0x000fe2000782c0ff */
[----:B----4-:R1:W-:Y:S04]  /*5b650*/  @P3 STG.E.U8 desc[UR56][R4.64], R62 ;  /* 0x0000003e04003986 */ /* 0x0103e8000c101138 */
[----:B-1----:R-:W4:Y:S04]  /*5b660*/  LDL.LU.64 R4, [R1+0xc48] ;  /* 0x000c480001047983 */ /* 0x002f280000300a00 */
[----:B--2---:R1:W-:Y:S04]  /*5b670*/  @P4 STG.E.U8 desc[UR56][R6.64], R0 ;  /* 0x0000000006004986 */ /* 0x0043e8000c101138 */
[----:B-1----:R-:W2:Y:S01]  /*5b680*/  LDL.LU.64 R6, [R1+0xc40] ;  /* 0x000c400001067983 */ /* 0x002ea20000300a00 */
[----:B------:R-:W-:-:S03]  /*5b690*/  PRMT R0, R63, 0x7771, RZ ;  /* 0x000077713f007816 */ /* 0x000fc600000000ff */
[----:B------:R-:W2:Y:S04]  /*5b6a0*/  LDL.LU.64 R60, [R1+0xc30] ;  /* 0x000c3000013c7983 */ /* 0x000ea80000300a00 */
[----:B---3--:R1:W-:Y:S04]  /*5b6b0*/  @P5 STG.E.U8 desc[UR56][R52.64], R0 ;  /* 0x0000000034005986 */ /* 0x0083e8000c101138 */
[----:B------:R-:W3:Y:S04]  /*5b6c0*/  LDL.LU.64 R58, [R1+0xc28] ;  /* 0x000c2800013a7983 */ /* 0x000ee80000300a00 */
[----:B------:R-:W3:Y:S01]  /*5b6d0*/  LDL.LU.64 R56, [R1+0xc20] ;  /* 0x000c200001387983 */ /* 0x000ee20000300a00 */
[----:B-1----:R-:W-:-:S02]  /*5b6e0*/  PRMT R0, R63, 0x7772, RZ ;  /* 0x000077723f007816 */ /* 0x002fc400000000ff */
[----:B------:R-:W-:-:S03]  /*5b6f0*/  PRMT R63, R63, 0x7773, RZ ;  /* 0x000077733f3f7816 */ /* 0x000fc600000000ff */
[----:B------:R-:W-:Y:S04]  /*5b700*/  @P6 STG.E.U8 desc[UR56][R50.64], R0 ;  /* 0x0000000032006986 */ /* 0x000fe8000c101138 */
[----:B------:R1:W-:Y:S04]  /*5b710*/  @P1 STG.E.U8 desc[UR56][R48.64], R63 ;  /* 0x0000003f30001986 */ /* 0x0003e8000c101138 */
[----:B-1----:R-:W3:Y:S01]  /*5b720*/  LDL.LU.64 R62, [R1+0xc38] ;  /* 0x000c3800013e7983 */ /* 0x002ee20000300a00 */
[----:B------:R-:W-:-:S03]  /*5b730*/  LOP3.LUT P1, RZ, R191, 0x100000, RZ, 0xc0, !PT ;  /* 0x00100000bfff7812 */ /* 0x000fc6000782c0ff */
[----:B------:R-:W3:Y:S01]  /*5b740*/  LDL.LU.64 R54, [R1+0xc18] ;  /* 0x000c180001367983 */ /* 0x000ee20000300a00 */
[----:B------:R-:W-:-:S03]  /*5b750*/  PRMT R0, R64, 0x7770, RZ ;  /* 0x0000777040007816 */ /* 0x000fc600000000ff */
[----:B------:R-:W3:Y:S04]  /*5b760*/  LDL.LU.64 R52, [R1+0xc10] ;  /* 0x000c100001347983 */ /* 0x000ee80000300a00 */
[----:B------:R-:W3:Y:S04]  /*5b770*/  LDL.LU.64 R50, [R1+0xc08] ;  /* 0x000c080001327983 */ /* 0x000ee80000300a00 */
[----:B------:R1:W-:Y:S01]  /*5b780*/  @P1 STG.E.U8 desc[UR56][R168.64], R0 ;  /* 0x00000000a8001986 */ /* 0x0003e2000c101138 */
[----:B------:R-:W-:-:S03]  /*5b790*/  LOP3.LUT P1, RZ, R191, 0x80000, RZ, 0xc0, !PT ;  /* 0x00080000bfff7812 */ /* 0x000fc6000782c0ff */
[----:B------:R-:W3:Y:S04]  /*5b7a0*/  LDL.LU.64 R48, [R1+0xc00] ;  /* 0x000c000001307983 */ /* 0x000ee80000300a00 */
[----:B-1----:R-:W3:Y:S01]  /*5b7b0*/  LDL.LU.64 R168, [R1+0xbf8] ;  /* 0x000bf80001a87983 */ /* 0x002ee20000300a00 */
[----:B------:R-:W-:-:S05]  /*5b7c0*/  PRMT R0, R64, 0x7771, RZ ;  /* 0x0000777140007816 */ /* 0x000fca00000000ff */
[----:B------:R1:W-:Y:S04]  /*5b7d0*/  @P1 STG.E.U8 desc[UR56][R170.64], R0 ;  /* 0x00000000aa001986 */ /* 0x0003e8000c101138 */
[----:B-1----:R-:W3:Y:S01]  /*5b7e0*/  LDL.LU.64 R170, [R1+0xbf0] ;  /* 0x000bf00001aa7983 */ /* 0x002ee20000300a00 */
[----:B------:R-:W-:Y:S02]  /*5b7f0*/  LOP3.LUT P1, RZ, R191, 0x40000, RZ, 0xc0, !PT ;  /* 0x00040000bfff7812 */ /* 0x000fe4000782c0ff */
[C---:B------:R-:W-:Y:S02]  /*5b800*/  PRMT R0, R64.reuse, 0x7772, RZ ;  /* 0x0000777240007816 */ /* 0x040fe400000000ff */
[----:B------:R-:W-:Y:S02]  /*5b810*/  PRMT R64, R64, 0x7773, RZ ;  /* 0x0000777340407816 */ /* 0x000fe400000000ff */
[----:B------:R-:W-:-:S02]  /*5b820*/  LOP3.LUT P2, RZ, R16, 0x200, RZ, 0xc0, !PT ;  /* 0x0000020010ff7812 */ /* 0x000fc4000784c0ff */
[C---:B------:R-:W-:Y:S02]  /*5b830*/  LOP3.LUT P0, RZ, R16.reuse, 0x800, RZ, 0xc0, !PT ;  /* 0x0000080010ff7812 */ /* 0x040fe4000780c0ff */
[C---:B------:R-:W-:Y:S02]  /*5b840*/  LOP3.LUT P3, RZ, R16.reuse, 0x4000, RZ, 0xc0, !PT ;  /* 0x0000400010ff7812 */ /* 0x040fe4000786c0ff */
[C---:B------:R-:W-:Y:S02]  /*5b850*/  LOP3.LUT P4, RZ, R16.reuse, 0x10000, RZ, 0xc0, !PT ;  /* 0x0001000010ff7812 */ /* 0x040fe4000788c0ff */
[C---:B------:R-:W-:Y:S02]  /*5b860*/  LOP3.LUT P5, RZ, R16.reuse, 0x20000, RZ, 0xc0, !PT ;  /* 0x0002000010ff7812 */ /* 0x040fe400078ac0ff */
[----:B------:R-:W-:Y:S01]  /*5b870*/  LOP3.LUT P6, RZ, R16, 0x80000, RZ, 0xc0, !PT ;  /* 0x0008000010ff7812 */ /* 0x000fe200078cc0ff */
[----:B----4-:R1:W-:Y:S01]  /*5b880*/  @P1 STG.E.U8 desc[UR56][R4.64], R0 ;  /* 0x0000000004001986 */ /* 0x0103e2000c101138 */
[----:B------:R-:W-:-:S02]  /*5b890*/  LOP3.LUT P1, RZ, R191, 0x20000, RZ, 0xc0, !PT ;  /* 0x00020000bfff7812 */ /* 0x000fc4000782c0ff */
[----:B-1----:R-:W-:Y:S01]  /*5b8a0*/  PRMT R0, R65, 0x7770, RZ ;  /* 0x0000777041007816 */ /* 0x002fe200000000ff */
[----:B------:R-:W4:Y:S10]  /*5b8b0*/  LDL.LU.64 R4, [R1+0x1910] ;  /* 0x0019100001047983 */ /* 0x000f340000300a00 */
[----:B--2---:R1:W-:Y:S01]  /*5b8c0*/  @P1 STG.E.U8 desc[UR56][R6.64], R64 ;  /* 0x0000004006001986 */ /* 0x0043e2000c101138 */
[----:B------:R-:W-:-:S03]  /*5b8d0*/  LOP3.LUT P1, RZ, R191, 0x10000, RZ, 0xc0, !PT ;  /* 0x00010000bfff7812 */ /* 0x000fc6000782c0ff */
[----:B-1----:R-:W2:Y:S10]  /*5b8e0*/  LDL.LU.64 R6, [R1+0x1908] ;  /* 0x0019080001067983 */ /* 0x002eb40000300a00 */
[----:B---3--:R1:W-:Y:S01]  /*5b8f0*/  @P1 STG.E.U8 desc[UR56][R62.64], R0 ;  /* 0x000000003e001986 */ /* 0x0083e2000c101138 */
[----:B------:R-:W-:-:S02]  /*5b900*/  LOP3.LUT P1, RZ, R191, 0x8000, RZ, 0xc0, !PT ;  /* 0x00008000bfff7812 */ /* 0x000fc4000782c0ff */
[----:B-1----:R-:W-:-:S11]  /*5b910*/  PRMT R0, R65, 0x7771, RZ ;  /* 0x0000777141007816 */ /* 0x002fd600000000ff */
[----:B------:R1:W-:Y:S01]  /*5b920*/  @P1 STG.E.U8 desc[UR56][R60.64], R0 ;  /* 0x000000003c001986 */ /* 0x0003e2000c101138 */
[----:B------:R-:W-:Y:S02]  /*5b930*/  LOP3.LUT P1, RZ, R191, 0x4000, RZ, 0xc0, !PT ;  /* 0x00004000bfff7812 */ /* 0x000fe4000782c0ff */
[----:B-1----:R-:W-:-:S11]  /*5b940*/  PRMT R0, R65, 0x7772, RZ ;  /* 0x0000777241007816 */ /* 0x002fd600000000ff */
[----:B------:R1:W-:Y:S01]  /*5b950*/  @P1 STG.E.U8 desc[UR56][R58.64], R0 ;  /* 0x000000003a001986 */ /* 0x0003e2000c101138 */
[----:B------:R-:W-:Y:S02]  /*5b960*/  LOP3.LUT P1, RZ, R191, 0x2000, RZ, 0xc0, !PT ;  /* 0x00002000bfff7812 */ /* 0x000fe4000782c0ff */
[----:B------:R-:W-:Y:S02]  /*5b970*/  PRMT R65, R65, 0x7773, RZ ;  /* 0x0000777341417816 */ /* 0x000fe400000000ff */
[----:B-1----:R-:W-:-:S09]  /*5b980*/  PRMT R0, R66, 0x7770, RZ ;  /* 0x0000777042007816 */ /* 0x002fd200000000ff */
[----:B------:R-:W-:Y:S04]  /*5b990*/  @P1 STG.E.U8 desc[UR56][R56.64], R65 ;  /* 0x0000004138001986 */ /* 0x000fe8000c101138 */
        /* <DEDUP_REMOVED lines=10> */
[----:B------:R1:W-:Y:S04]  /*5ba40*/  @P6 STG.E.U8 desc[UR56][R170.64], R0 ;  /* 0x00000000aa006986 */ /* 0x0003e8000c101138 */
[----:B-1----:R-:W3:Y:S04]  /*5ba50*/  LDL.LU.64 R170, [R1+0xbe8] ;  /* 0x000be80001aa7983 */ /* 0x002ee80000300a00 */
[----:B------:R-:W4:Y:S04]  /*5ba60*/  LDL.LU.64 R54, [R1+0xbe0] ;  /* 0x000be00001367983 */ /* 0x000f280000300a00 */
[----:B------:R-:W2:Y:S04]  /*5ba70*/  LDL.LU.64 R52, [R1+0xbd8] ;  /* 0x000bd80001347983 */ /* 0x000ea80000300a00 */
[----:B------:R-:W2:Y:S04]  /*5ba80*/  LDL.LU.64 R50, [R1+0xbd0] ;  /* 0x000bd00001327983 */ /* 0x000ea80000300a00 */
[----:B------:R-:W2:Y:S01]  /*5ba90*/  LDL.LU.64 R48, [R1+0xbc8] ;  /* 0x000bc80001307983 */ /* 0x000ea20000300a00 */
[----:B------:R-:W-:-:S03]  /*5baa0*/  LOP3.LUT P3, RZ, R16, 0x400000, RZ, 0xc0, !PT ;  /* 0x0040000010ff7812 */ /* 0x000fc6000786c0ff */
[----:B------:R-:W2:Y:S01]  /*5bab0*/  LDL.LU.64 R168, [R1+0xbc0] ;  /* 0x000bc00001a87983 */ /* 0x000ea20000300a00 */
        /* <DEDUP_REMOVED lines=13> */
[----:B------:R-:W-:-:S09]  /*5bb90*/  PRMT R67, R67, 0x7773, RZ ;  /* 0x0000777343437816 */ /* 0x000fd200000000ff */
[----:B------:R-:W-:Y:S02]  /*5bba0*/  @P1 LOP3.LUT R191, R191, 0x100, RZ, 0xfc, !PT ;  /* 0x00000100bfbf1812 */ /* 0x000fe400078efcff */
[----:B------:R-:W-:Y:S02]  /*5bbb0*/  LOP3.LUT P1, RZ, R17, 0x40, RZ, 0xc0, !PT ;  /* 0x0000004011ff7812 */ /* 0x000fe4000782c0ff */
[----:B------:R-:W-:Y:S01]  /*5bbc0*/  LOP3.LUT R191, R191, 0xfffffdff, RZ, 0xc0, !PT ;  /* 0xfffffdffbfbf7812 */ /* 0x000fe200078ec0ff */
[----:B---3--:R1:W-:Y:S04]  /*5bbd0*/  @P3 STG.E.U8 desc[UR56][R170.64], R0 ;  /* 0x00000000aa003986 */ /* 0x0083e8000c101138 */
[----:B-1----:R-:W3:Y:S04]  /*5bbe0*/  LDL.LU.64 R170, [R1+0xbb8] ;  /* 0x000bb80001aa7983 */ /* 0x002ee80000300a00 */
[----:B----4-:R1:W-:Y:S02]  /*5bbf0*/  @P4 STG.E.U8 desc[UR56][R54.64], R67 ;  /* 0x0000004336004986 */ /* 0x0103e4000c101138 */
[----:B------:R-:W-:-:S02]  /*5bc00*/  @P1 LOP3.LUT R191, R191, 0x200, RZ, 0xfc, !PT ;  /* 0x00000200bfbf1812 */ /* 0x000fc400078efcff */
[----:B-1----:R-:W4:Y:S01]  /*5bc10*/  LDL.LU.64 R66, [R1+0xbb0] ;  /* 0x000bb00001427983 */ /* 0x002f220000300a00 */
[----:B------:R-:W-:-:S03]  /*5bc20*/  LOP3.LUT P1, RZ, R17, 0x8, RZ, 0xc0, !PT ;  /* 0x0000000811ff7812 */ /* 0x000fc6000782c0ff */
[----:B------:R-:W4:Y:S01]  /*5bc30*/  LDL.LU.64 R64, [R1+0xba8] ;  /* 0x000ba80001407983 */ /* 0x000f220000300a00 */
[----:B------:R-:W-:-:S03]  /*5bc40*/  LOP3.LUT R191, R191, 0xfffffbff, RZ, 0xc0, !PT ;  /* 0xfffffbffbfbf7812 */ /* 0x000fc600078ec0ff */
[----:B------:R-:W4:Y:S01]  /*5bc50*/  LDL.LU.64 R62, [R1+0xba0] ;  /* 0x000ba000013e7983 */ /* 0x000f220000300a00 */
[----:B------:R-:W-:-:S03]  /*5bc60*/  LOP3.LUT P5, RZ, R16, 0x2000000, RZ, 0xc0, !PT ;  /* 0x0200000010ff7812 */ /* 0x000fc600078ac0ff */
[----:B------:R-:W4:Y:S02]  /*5bc70*/  LDL.LU.64 R60, [R1+0xb98] ;  /* 0x000b9800013c7983 */ /* 0x000f240000300a00 */
[----:B------:R-:W-:Y:S02]  /*5bc80*/  @P1 LOP3.LUT R191, R191, 0x400, RZ, 0xfc, !PT ;  /* 0x00000400bfbf1812 */ /* 0x000fe400078efcff */
[----:B------:R-:W-:Y:S01]  /*5bc90*/  LOP3.LUT P1, RZ, R17, 0x2, RZ, 0xc0, !PT ;  /* 0x0000000211ff7812 */ /* 0x000fe2000782c0ff */
[----:B------:R-:W4:Y:S01]  /*5bca0*/  LDL.LU.64 R58, [R1+0xb90] ;  /* 0x000b9000013a7983 */ /* 0x000f220000300a00 */
[----:B------:R-:W-:Y:S02]  /*5bcb0*/  LOP3.LUT R191, R191, 0xfffff7ff, RZ, 0xc0, !PT ;  /* 0xfffff7ffbfbf7812 */ /* 0x000fe400078ec0ff */
[----:B------:R-:W-:Y:S01]  /*5bcc0*/  LOP3.LUT P6, RZ, R16, 0x8000000, RZ, 0xc0, !PT ;  /* 0x0800000010ff7812 */ /* 0x000fe200078cc0ff */
[----:B------:R-:W4:Y:S01]  /*5bcd0*/  LDL.LU.64 R56, [R1+0xb88] ;  /* 0x000b880001387983 */ /* 0x000f220000300a00 */
[----:B------:R-:W-:-:S03]  /*5bce0*/  PRMT R0, R68, 0x7770, RZ ;  /* 0x0000777044007816 */ /* 0x000fc600000000ff */
[----:B------:R-:W4:Y:S04]  /*5bcf0*/  LDL.LU.64 R54, [R1+0xb80] ;  /* 0x000b800001367983 */ /* 0x000f280000300a00 */
[----:B------:R-:W-:Y:S02]  /*5bd00*/  @P1 LOP3.LUT R191, R191, 0x800, RZ, 0xfc, !PT ;  /* 0x00000800bfbf1812 */ /* 0x000fe400078efcff */
[----:B------:R-:W-:Y:S02]  /*5bd10*/  LOP3.LUT P1, RZ, R17, 0x1, RZ, 0xc0, !PT ;  /* 0x0000000111ff7812 */ /* 0x000fe4000782c0ff */
[----:B------:R-:W-:Y:S01]  /*5bd20*/  LOP3.LUT R191, R191, 0xffffefff, RZ, 0xc0, !PT ;  /* 0xffffefffbfbf7812 */ /* 0x000fe200078ec0ff */
[----:B--2---:R1:W-:Y:S10]  /*5bd30*/  @P5 STG.E.U8 desc[UR56][R52.64], R0 ;  /* 0x0000000034005986 */ /* 0x0043f4000c101138 */
[----:B------:R-:W-:-:S02]  /*5bd40*/  @P1 LOP3.LUT R191, R191, 0x1000, RZ, 0xfc, !PT ;  /* 0x00001000bfbf1812 */ /* 0x000fc400078efcff */
[----:B------:R-:W-:Y:S01]  /*5bd50*/  LOP3.LUT P1, RZ, R16, 0x40000000, RZ, 0xc0, !PT ;  /* 0x4000000010ff7812 */ /* 0x000fe2000782c0ff */
[----:B-1----:R-:W2:Y:S01]  /*5bd60*/  LDL.LU.64 R52, [R1+0xb78] ;  /* 0x000b780001347983 */ /* 0x002ea20000300a00 */
[----:B------:R-:W-:-:S05]  /*5bd70*/  PRMT R0, R68, 0x7771, RZ ;  /* 0x0000777144007816 */ /* 0x000fca00000000ff */
[----:B------:R1:W-:Y:S02]  /*5bd80*/  @P6 STG.E.U8 desc[UR56][R50.64], R0 ;  /* 0x0000000032006986 */ /* 0x0003e4000c101138 */
[C---:B-1----:R-:W-:Y:S02]  /*5bd90*/  PRMT R0, R68.reuse, 0x7772, RZ ;  /* 0x0000777244007816 */ /* 0x042fe400000000ff */
[----:B------:R-:W2:Y:S04]  /*5bda0*/  LDL.LU.64 R50, [R1+0xb70] ;  /* 0x000b700001327983 */ /* 0x000ea80000300a00 */
[----:B------:R1:W-:Y:S01]  /*5bdb0*/  @P1 STG.E.U8 desc[UR56][R48.64], R0 ;  /* 0x0000000030001986 */ /* 0x0003e2000c101138 */
[C---:B------:R-:W-:Y:S02]  /*5bdc0*/  LOP3.LUT P1, RZ, R191.reuse, 0x1000, RZ, 0xc0, !PT ;  /* 0x00001000bfff7812 */ /* 0x040fe4000782c0ff */
[----:B------:R-:W-:Y:S01]  /*5bdd0*/  PRMT R68, R68, 0x7773, RZ ;  /* 0x0000777344447816 */ /* 0x000fe200000000ff */
[----:B-1----:R-:W2:Y:S10]  /*5bde0*/  LDL.LU.64 R48, [R1+0xb68] ;  /* 0x000b680001307983 */ /* 0x002eb40000300a00 */
[----:B------:R1:W-:Y:S01]  /*5bdf0*/  @P1 STG.E.U8 desc[UR56][R168.64], R68 ;  /* 0x00000044a8001986 */ /* 0x0003e2000c101138 */
[----:B------:R-:W-:-:S02]  /*5be00*/  LOP3.LUT P1, RZ, R191, 0x800, RZ, 0xc0, !PT ;  /* 0x00000800bfff7812 */ /* 0x000fc4000782c0ff */
[----:B------:R-:W-:Y:S01]  /*5be10*/  PRMT R0, R69, 0x7770, RZ ;  /* 0x0000777045007816 */ /* 0x000fe200000000ff */
[----:B-1----:R-:W2:Y:S10]  /*5be20*/  LDL.LU.64 R168, [R1+0xb60] ;  /* 0x000b600001a87983 */ /* 0x002eb40000300a00 */
[----:B---3--:R1:W-:Y:S04]  /*5be30*/  @P1 STG.E.U8 desc[UR56][R170.64], R0 ;  /* 0x00000000aa001986 */ /* 0x0083e8000c101138 */
[----:B-1----:R-:W3:Y:S01]  /*5be40*/  LDL.LU.64 R170, [R1+0xb58] ;  /* 0x000b580001aa7983 */ /* 0x002ee20000300a00 */
[----:B------:R-:W-:-:S02]  /*5be50*/  LOP3.LUT P1, RZ, R191, 0x400, RZ, 0xc0, !PT ;  /* 0x00000400bfff7812 */ /* 0x000fc4000782c0ff */
[----:B------:R-:W-:-:S11]  /*5be60*/  PRMT R0, R69, 0x7771, RZ ;  /* 0x0000777145007816 */ /* 0x000fd600000000ff */
        /* <DEDUP_REMOVED lines=9> */
[----:B------:R1:W-:Y:S01]  /*5bf00*/  @P1 STG.E.U8 desc[UR56][R60.64], R0 ;  /* 0x000000003c001986 */ /* 0x0003e2000c101138 */
[----:B------:R-:W-:Y:S02]  /*5bf10*/  LOP3.LUT P1, RZ, R191, 0x40, RZ, 0xc0, !PT ;  /* 0x00000040bfff7812 */ /* 0x000fe4000782c0ff */
[----:B-1----:R-:W-:-:S11]  /*5bf20*/  PRMT R0, R70, 0x7771, RZ ;  /* 0x0000777146007816 */ /* 0x002fd600000000ff */
[----:B------:R1:W-:Y:S01]  /*5bf30*/  @P1 STG.E.U8 desc[UR56][R58.64], R0 ;  /* 0x000000003a001986 */ /* 0x0003e2000c101138 */
[----:B------:R-:W-:Y:S02]  /*5bf40*/  LOP3.LUT P1, RZ, R191, 0x20, RZ, 0xc0, !PT ;  /* 0x00000020bfff7812 */ /* 0x000fe4000782c0ff */
[C---:B------:R-:W-:Y:S02]  /*5bf50*/  LOP3.LUT P2, RZ, R17.reuse, 0x10000, RZ, 0xc0, !PT ;  /* 0x0001000011ff7812 */ /* 0x040fe4000784c0ff */
[C---:B------:R-:W-:Y:S02]  /*5bf60*/  LOP3.LUT P0, RZ, R17.reuse, 0x20000, RZ, 0xc0, !PT ;  /* 0x0002000011ff7812 */ /* 0x040fe4000780c0ff */
[----:B------:R-:W-:Y:S02]  /*5bf70*/  LOP3.LUT P3, RZ, R17, 0x80000, RZ, 0xc0, !PT ;  /* 0x0008000011ff7812 */ /* 0x000fe4000786c0ff */
[C---:B-1----:R-:W-:Y:S02]  /*5bf80*/  PRMT R0, R70.reuse, 0x7772, RZ ;  /* 0x0000777246007816 */ /* 0x042fe400000000ff */
[----:B------:R-:W-:-:S03]  /*5bf90*/  PRMT R70, R70, 0x7773, RZ ;  /* 0x0000777346467816 */ /* 0x000fc600000000ff */
[----:B------:R1:W-:Y:S01]  /*5bfa0*/  @P1 STG.E.U8 desc[UR56][R56.64], R0 ;  /* 0x0000000038001986 */ /* 0x0003e2000c101138 */
[----:B------:R-:W-:-:S03]  /*5bfb0*/  LOP3.LUT P4, RZ, R17, 0x400000, RZ, 0xc0, !PT ;  /* 0x0040000011ff7812 */ /* 0x000fc6000788c0ff */
[----:B------:R-:W-:Y:S01]  /*5bfc0*/  @P2 STG.E.U8 desc[UR56][R54.64], R70 ;  /* 0x0000004636002986 */ /* 0x000fe2000c101138 */
[----:B-1----:R-:W-:-:S05]  /*5bfd0*/  PRMT R0, R71, 0x7770, RZ ;  /* 0x0000777047007816 */ /* 0x002fca00000000ff */
[----:B--2---:R1:W-:Y:S01]  /*5bfe0*/  @P0 STG.E.U8 desc[UR56][R52.64], R0 ;  /* 0x0000000034000986 */ /* 0x0043e2000c101138 */
[C---:B------:R-:W-:Y:S02]  /*5bff0*/  LOP3.LUT P5, RZ, R17.reuse, 0x1000000, RZ, 0xc0, !PT ;  /* 0x0100000011ff7812 */ /* 0x040fe400078ac0ff */
[----:B------:R-:W-:Y:S02]  /*5c000*/  LOP3.LUT P6, RZ, R17, 0x2000000, RZ, 0xc0, !PT ;  /* 0x0200000011ff7812 */ /* 0x000fe400078cc0ff */
[----:B-1----:R-:W-:-:S05]  /*5c010*/  PRMT R0, R71, 0x7771, RZ ;  /* 0x0000777147007816 */ /* 0x002fca00000000ff */
[----:B------:R1:W-:Y:S02]  /*5c020*/  @P3 STG.E.U8 desc[UR56][R50.64], R0 ;  /* 0x0000000032003986 */ /* 0x0003e4000c101138 */
[C---:B-1----:R-:W-:Y:S02]  /*5c030*/  PRMT R0, R71.reuse, 0x7772, RZ ;  /* 0x0000777247007816 */ /* 0x042fe400000000ff */
[----:B------:R-:W-:-:S03]  /*5c040*/  PRMT R71, R71, 0x7773, RZ ;  /* 0x0000777347477816 */ /* 0x000fc600000000ff */
[----:B------:R1:W-:Y:S04]  /*5c050*/  @P4 STG.E.U8 desc[UR56][R48.64], R0 ;  /* 0x0000000030004986 */ /* 0x0003e8000c101138 */
[----:B------:R-:W-:Y:S01]  /*5c060*/  @P5 STG.E.U8 desc[UR56][R168.64], R71 ;  /* 0x00000047a8005986 */ /* 0x000fe2000c101138 */
[----:B-1----:R-:W-:-:S05]  /*5c070*/  PRMT R0, R72, 0x7770, RZ ;  /* 0x0000777048007816 */ /* 0x002fca00000000ff */
[----:B---3--:R1:W-:Y:S04]  /*5c080*/  @P6 STG.E.U8 desc[UR56][R170.64], R0 ;  /* 0x00000000aa006986 */ /* 0x0083e8000c101138 */
[----:B-1----:R-:W2:Y:S04]  /*5c090*/  LDL.LU.64 R170, [R1+0xb50] ;  /* 0x000b500001aa7983 */ /* 0x002ea80000300a00 */
[----:B------:R-:W3:Y:S04]  /*5c0a0*/  LDL.LU.64 R54, [R1+0xb48] ;  /* 0x000b480001367983 */ /* 0x000ee80000300a00 */
        /* <DEDUP_REMOVED lines=21> */
[----:B-1----:R-:W2:Y:S04]  /*5c200*/  LDL.LU.64 R170, [R1+0xb20] ;  /* 0x000b200001aa7983 */ /* 0x002ea80000300a00 */
[----:B------:R-:W2:Y:S04]  /*5c210*/  LDL.LU.64 R66, [R1+0xb18] ;  /* 0x000b180001427983 */ /* 0x000ea80000300a00 */
[----:B------:R-:W2:Y:S04]  /*5c220*/  LDL.LU.64 R64, [R1+0xb10] ;  /* 0x000b100001407983 */ /* 0x000ea80000300a00 */
[----:B------:R-:W2:Y:S04]  /*5c230*/  LDL.LU.64 R62, [R1+0xb08] ;  /* 0x000b0800013e7983 */ /* 0x000ea80000300a00 */
[----:B------:R-:W2:Y:S04]  /*5c240*/  LDL.LU.64 R60, [R1+0xb00] ;  /* 0x000b0000013c7983 */ /* 0x000ea80000300a00 */
[----:B------:R-:W2:Y:S01]  /*5c250*/  LDL.LU.64 R58, [R1+0xaf8] ;  /* 0x000af800013a7983 */ /* 0x000ea20000300a00 */
[----:B------:R-:W-:-:S02]  /*5c260*/  @P1 LOP3.LUT R191, R191, 0x2, RZ, 0xfc, !PT ;  /* 0x00000002bfbf1812 */ /* 0x000fc400078efcff */
[----:B------:R-:W-:Y:S01]  /*5c270*/  LOP3.LUT P4, RZ, R17, 0x40000000, RZ, 0xc0, !PT ;  /* 0x4000000011ff7812 */ /* 0x000fe2000788c0ff */
[----:B------:R-:W2:Y:S01]  /*5c280*/  LDL.LU.64 R56, [R1+0xaf0] ;  /* 0x000af00001387983 */ /* 0x000ea20000300a00 */
[----:B------:R-:W-:Y:S02]  /*5c290*/  LOP3.LUT P1, RZ, R15, 0x200, RZ, 0xc0, !PT ;  /* 0x000002000fff7812 */ /* 0x000fe4000782c0ff */
[----:B------:R-:W-:Y:S02]  /*5c2a0*/  PRMT R0, R72, 0x7772, RZ ;  /* 0x0000777248007816 */ /* 0x000fe400000000ff */
[----:B------:R-:W-:Y:S02]  /*5c2b0*/  LOP3.LUT R191, R191, 0xfffffffb, RZ, 0xc0, !PT ;  /* 0xfffffffbbfbf7812 */ /* 0x000fe400078ec0ff */
[----:B------:R-:W-:-:S05]  /*5c2c0*/  LOP3.LUT P5, RZ, R15, 0x1, RZ, 0xc0, !PT ;  /* 0x000000010fff7812 */ /* 0x000fca00078ac0ff */
[----:B---3--:R1:W-:Y:S02]  /*5c2d0*/  @P4 STG.E.U8 desc[UR56][R54.64], R0 ;  /* 0x0000000036004986 */ /* 0x0083e4000c101138 */
[----:B------:R-:W-:Y:S02]  /*5c2e0*/  @P1 LOP3.LUT R191, R191, 0x4, RZ, 0xfc, !PT ;  /* 0x00000004bfbf1812 */ /* 0x000fe400078efcff */
[----:B------:R-:W-:Y:S01]  /*5c2f0*/  LOP3.LUT P1, RZ, R15, 0x100, RZ, 0xc0, !PT ;  /* 0x000001000fff7812 */ /* 0x000fe2000782c0ff */
[----:B-1----:R-:W3:Y:S01]  /*5c300*/  LDL.LU.64 R54, [R1+0xae8] ;  /* 0x000ae80001367983 */ /* 0x002ee20000300a00 */
[----:B------:R-:W-:Y:S02]  /*5c310*/  PRMT R72, R72, 0x7773, RZ ;  /* 0x0000777348487816 */ /* 0x000fe400000000ff */
[----:B------:R-:W-:Y:S02]  /*5c320*/  LOP3.LUT R191, R191, 0xfffffff7, RZ, 0xc0, !PT ;  /* 0xfffffff7bfbf7812 */ /* 0x000fe400078ec0ff */
[----:B------:R-:W-:Y:S01]  /*5c330*/  LOP3.LUT P6, RZ, R15, 0x2, RZ, 0xc0, !PT ;  /* 0x000000020fff7812 */ /* 0x000fe200078cc0ff */
[----:B----4-:R1:W-:Y:S06]  /*5c340*/  @P5 STG.E.U8 desc[UR56][R52.64], R72 ;  /* 0x0000004834005986 */ /* 0x0103ec000c101138 */
[----:B------:R-:W-:-:S02]  /*5c350*/  @P1 LOP3.LUT R191, R191, 0x8, RZ, 0xfc, !PT ;  /* 0x00000008bfbf1812 */ /* 0x000fc400078efcff */
[----:B------:R-:W-:Y:S01]  /*5c360*/  LOP3.LUT P1, RZ, R15, 0x40, RZ, 0xc0, !PT ;  /* 0x000000400fff7812 */ /* 0x000fe2000782c0ff */
[----:B-1----:R-:W4:Y:S01]  /*5c370*/  LDL.LU.64 R52, [R1+0xae0] ;  /* 0x000ae00001347983 */ /* 0x002f220000300a00 */
[----:B------:R-:W-:Y:S02]  /*5c380*/  PRMT R0, R73, 0x7770, RZ ;  /* 0x0000777049007816 */ /* 0x000fe400000000ff */
[----:B------:R-:W-:-:S03]  /*5c390*/  LOP3.LUT R191, R191, 0xffffffef, RZ, 0xc0, !PT ;  /* 0xffffffefbfbf7812 */ /* 0x000fc600078ec0ff */
[----:B------:R1:W-:Y:S06]  /*5c3a0*/  @P6 STG.E.U8 desc[UR56][R50.64], R0 ;  /* 0x0000000032006986 */ /* 0x0003ec000c101138 */
[----:B------:R-:W-:Y:S02]  /*5c3b0*/  @P1 LOP3.LUT R191, R191, 0x10, RZ, 0xfc, !PT ;  /* 0x00000010bfbf1812 */ /* 0x000fe400078efcff */
[----:B------:R-:W-:Y:S01]  /*5c3c0*/  LOP3.LUT P1, RZ, R15, 0x8, RZ, 0xc0, !PT ;  /* 0x000000080fff7812 */ /* 0x000fe2000782c0ff */
[----:B-1----:R-:W4:Y:S01]  /*5c3d0*/  LDL.LU.64 R50, [R1+0xad8] ;  /* 0x000ad80001327983 */ /* 0x002f220000300a00 */
[----:B------:R-:W-:-:S11]  /*5c3e0*/  PRMT R0, R73, 0x7771, RZ ;  /* 0x0000777149007816 */ /* 0x000fd600000000ff */
[----:B------:R1:W-:Y:S01]  /*5c3f0*/  @P1 STG.E.U8 desc[UR56][R48.64], R0 ;  /* 0x0000000030001986 */ /* 0x0003e2000c101138 */
[----:B------:R-:W-:-:S03]  /*5c400*/  LOP3.LUT P1, RZ, R191, 0x10, RZ, 0xc0, !PT ;  /* 0x00000010bfff7812 */ /* 0x000fc6000782c0ff */
[----:B-1----:R-:W4:Y:S01]  /*5c410*/  LDL.LU.64 R48, [R1+0xad0] ;  /* 0x000ad00001307983 */ /* 0x002f220000300a00 */
[----:B------:R-:W-:-:S09]  /*5c420*/  PRMT R0, R73, 0x7772, RZ ;  /* 0x0000777249007816 */ /* 0x000fd200000000ff */
[----:B------:R1:W-:Y:S01]  /*5c430*/  @P1 STG.E.U8 desc[UR56][R168.64], R0 ;  /* 0x00000000a8001986 */ /* 0x0003e2000c101138 */
[----:B------:R-:W-:Y:S02]  /*5c440*/  LOP3.LUT P1, RZ, R191, 0x8, RZ, 0xc0, !PT ;  /* 0x00000008bfff7812 */ /* 0x000fe4000782c0ff */
[----:B------:R-:W-:Y:S01]  /*5c450*/  PRMT R73, R73, 0x7773, RZ ;  /* 0x0000777349497816 */ /* 0x000fe200000000ff */
[----:B-1----:R-:W4:Y:S01]  /*5c460*/  LDL.LU.64 R168, [R1+0xac8] ;  /* 0x000ac80001a87983 */ /* 0x002f220000300a00 */
[----:B------:R-:W-:-:S09]  /*5c470*/  PRMT R0, R74, 0x7770, RZ ;  /* 0x000077704a007816 */ /* 0x000fd200000000ff */
[----:B--2---:R1:W-:Y:S04]  /*5c480*/  @P1 STG.E.U8 desc[UR56][R170.64], R73 ;  /* 0x00000049aa001986 */ /* 0x0043e8000c101138 */
[----:B-1----:R-:W2:Y:S01]  /*5c490*/  LDL.LU.64 R170, [R1+0xac0] ;  /* 0x000ac00001aa7983 */ /* 0x002ea20000300a00 */
[----:B------:R-:W-:-:S13]  /*5c4a0*/  LOP3.LUT P1, RZ, R191, 0x4, RZ, 0xc0, !PT ;  /* 0x00000004bfff7812 */ /* 0x000fda000782c0ff */
[----:B------:R1:W-:Y:S01]  /*5c4b0*/  @P1 STG.E.U8 desc[UR56][R66.64], R0 ;  /* 0x0000000042001986 */ /* 0x0003e2000c101138 */
[----:B------:R-:W-:Y:S02]  /*5c4c0*/  LOP3.LUT P1, RZ, R191, 0x2, RZ, 0xc0, !PT ;  /* 0x00000002bfff7812 */ /* 0x000fe4000782c0ff */
[----:B-1----:R-:W-:-:S11]  /*5c4d0*/  PRMT R0, R74, 0x7771, RZ ;  /* 0x000077714a007816 */ /* 0x002fd600000000ff */
[----:B------:R1:W-:Y:S01]  /*5c4e0*/  @P1 STG.E.U8 desc[UR56][R64.64], R0 ;  /* 0x0000000040001986 */ /* 0x0003e2000c101138 */
[----:B------:R-:W-:Y:S02]  /*5c4f0*/  LOP3.LUT P1, RZ, R191, 0x1, RZ, 0xc0, !PT ;  /* 0x00000001bfff7812 */ /* 0x000fe4000782c0ff */
[----:B-1----:R-:W-:-:S11]  /*5c500*/  PRMT R0, R74, 0x7772, RZ ;  /* 0x000077724a007816 */ /* 0x002fd600000000ff */
[----:B------:R1:W-:Y:S01]  /*5c510*/  @P1 STG.E.U8 desc[UR56][R62.64], R0 ;  /* 0x000000003e001986 */ /* 0x0003e2000c101138 */
[----:B------:R-:W-:Y:S02]  /*5c520*/  LOP3.LUT P1, RZ, R16, 0x80000000, RZ, 0xc0, !PT ;  /* 0x8000000010ff7812 */ /* 0x000fe4000782c0ff */
[----:B------:R-:W-:Y:S02]  /*5c530*/  PRMT R74, R74, 0x7773, RZ ;  /* 0x000077734a4a7816 */ /* 0x000fe400000000ff */
[----:B-1----:R-:W-:Y:S01]  /*5c540*/  PRMT R0, R75, 0x7770, RZ ;  /* 0x000077704b007816 */ /* 0x002fe200000000ff */
[----:B------:R-:W2:Y:S08]  /*5c550*/  LDL.LU.64 R62, [R1+0xab8] ;  /* 0x000ab800013e7983 */ /* 0x000eb00000300a00 */
[----:B------:R1:W-:Y:S01]  /*5c560*/  @P1 STG.E.U8 desc[UR56][R60.64], R74 ;  /* 0x0000004a3c001986 */ /* 0x0003e2000c101138 */
[----:B------:R-:W-:-:S02]  /*5c570*/  LOP3.LUT P1, RZ, R16, 0x40000000, RZ, 0xc0, !PT ;  /* 0x4000000010ff7812 */ /* 0x000fc4000782c0ff */
[----:B------:R-:W-:Y:S01]  /*5c580*/  LOP3.LUT P2, RZ, R15, 0x400000, RZ, 0xc0, !PT ;  /* 0x004000000fff7812 */ /* 0x000fe2000784c0ff */
[----:B-1----:R-:W2:Y:S10]  /*5c590*/  LDL.LU.64 R60, [R1+0xab0] ;  /* 0x000ab000013c7983 */ /* 0x002eb40000300a00 */
[----:B------:R1:W-:Y:S01]  /*5c5a0*/  @P1 STG.E.U8 desc[UR56][R58.64], R0 ;  /* 0x000000003a001986 */ /* 0x0003e2000c101138 */
[----:B------:R-:W-:-:S02]  /*5c5b0*/  LOP3.LUT P1, RZ, R16, 0x20000000, RZ, 0xc0, !PT ;  /* 0x2000000010ff7812 */ /* 0x000fc4000782c0ff */
[----:B-1----:R-:W-:Y:S01]  /*5c5c0*/  PRMT R0, R75, 0x7771, RZ ;  /* 0x000077714b007816 */ /* 0x002fe200000000ff */
[----:B------:R-:W2:Y:S10]  /*5c5d0*/  LDL.LU.64 R58, [R1+0xaa8] ;  /* 0x000aa800013a7983 */ /* 0x000eb40000300a00 */
[----:B------:R1:W-:Y:S01]  /*5c5e0*/  @P1 STG.E.U8 desc[UR56][R56.64], R0 ;  /* 0x0000000038001986 */ /* 0x0003e2000c101138 */
[----:B------:R-:W-:-:S02]  /*5c5f0*/  LOP3.LUT P0, RZ, R15, 0x1000000, RZ, 0xc0, !PT ;  /* 0x010000000fff7812 */ /* 0x000fc4000780c0ff */
[C---:B-1----:R-:W-:Y:S01]  /*5c600*/  PRMT R0, R75.reuse, 0x7772, RZ ;  /* 0x000077724b007816 */ /* 0x042fe200000000ff */
[----:B------:R-:W2:Y:S04]  /*5c610*/  LDL.LU.64 R56, [R1+0xaa0] ;  /* 0x000aa00001387983 */ /* 0x000ea80000300a00 */
[----:B---3--:R1:W-:Y:S01]  /*5c620*/  @P2 STG.E.U8 desc[UR56][R54.64], R0 ;  /* 0x0000000036002986 */ /* 0x0083e2000c101138 */
[----:B------:R-:W-:-:S03]  /*5c630*/  PRMT R75, R75, 0x7773, RZ ;  /* 0x000077734b4b7816 */ /* 0x000fc600000000ff */
[----:B-1----:R-:W3:Y:S01]  /*5c640*/  LDL.LU.64 R54, [R1+0xa98] ;  /* 0x000a980001367983 */ /* 0x002ee20000300a00 */
[----:B------:R-:W-:-:S03]  /*5c650*/  LOP3.LUT P3, RZ, R15, 0x2000000, RZ, 0xc0, !PT ;  /* 0x020000000fff7812 */ /* 0x000fc6000786c0ff */
[----:B----4-:R1:W-:Y:S01]  /*5c660*/  @P0 STG.E.U8 desc[UR56][R52.64], R75 ;  /* 0x0000004b34000986 */ /* 0x0103e2000c101138 */
[----:B------:R-:W-:-:S03]  /*5c670*/  PRMT R0, R76, 0x7770, RZ ;  /* 0x000077704c007816 */ /* 0x000fc600000000ff */
[----:B-1----:R-:W4:Y:S01]  /*5c680*/  LDL.LU.64 R52, [R1+0xa90] ;  /* 0x000a900001347983 */ /* 0x002f220000300a00 */
[----:B------:R-:W-:-:S05]  /*5c690*/  LOP3.LUT P4, RZ, R15, 0x8000000, RZ, 0xc0, !PT ;  /* 0x080000000fff7812 */ /* 0x000fca000788c0ff */
[----:B------:R1:W-:Y:S04]  /*5c6a0*/  @P3 STG.E.U8 desc[UR56][R50.64], R0 ;  /* 0x0000000032003986 */ /* 0x0003e8000c101138 */
[----:B-1----:R-:W4:Y:S01]  /*5c6b0*/  LDL.LU.64 R50, [R1+0xa88] ;  /* 0x000a880001327983 */ /* 0x002f220000300a00 */
[----:B------:R-:W-:Y:S02]  /*5c6c0*/  PRMT R0, R76, 0x7771, RZ ;  /* 0x000077714c007816 */ /* 0x000fe400000000ff */
[----:B------:R-:W-:-:S03]  /*5c6d0*/  LOP3.LUT P5, RZ, R15, 0x40000000, RZ, 0xc0, !PT ;  /* 0x400000000fff7812 */ /* 0x000fc600078ac0ff */
[----:B------:R1:W-:Y:S04]  /*5c6e0*/  @P4 STG.E.U8 desc[UR56][R48.64], R0 ;  /* 0x0000000030004986 */ /* 0x0003e8000c101138 */
[----:B-1----:R-:W4:Y:S01]  /*5c6f0*/  LDL.LU.64 R48, [R1+0xa80] ;  /* 0x000a800001307983 */ /* 0x002f220000300a00 */
[----:B------:R-:W-:Y:S02]  /*5c700*/  PRMT R0, R76, 0x7772, RZ ;  /* 0x000077724c007816 */ /* 0x000fe400000000ff */
[----:B------:R-:W-:-:S03]  /*5c710*/  LOP3.LUT P6, RZ, R14, 0x1, RZ, 0xc0, !PT ;  /* 0x000000010eff7812 */ /* 0x000fc600078cc0ff */
[----:B------:R1:W-:Y:S01]  /*5c720*/  @P5 STG.E.U8 desc[UR56][R168.64], R0 ;  /* 0x00000000a8005986 */ /* 0x0003e2000c101138 */
[----:B------:R-:W-:-:S03]  /*5c730*/  PRMT R76, R76, 0x7773, RZ ;  /* 0x000077734c4c7816 */ /* 0x000fc600000000ff */
[----:B-1----:R-:W4:Y:S06]  /*5c740*/  LDL.LU.64 R168, [R1+0xa78] ;  /* 0x000a780001a87983 */ /* 0x002f2c0000300a00 */
[----:B--2---:R1:W-:Y:S04]  /*5c750*/  @P6 STG.E.U8 desc[UR56][R170.64], R76 ;  /* 0x0000004caa006986 */ /* 0x0043e8000c101138 */
[----:B-1----:R-:W2:Y:S01]  /*5c760*/  LDL.LU.64 R170, [R1+0xa70] ;  /* 0x000a700001aa7983 */ /* 0x002ea20000300a00 */
        /* <DEDUP_REMOVED lines=21> */
[----:B------:R-:W-:Y:S02]  /*5c8c0*/  LOP3.LUT P4, RZ, R14, 0x8, RZ, 0xc0, !PT ;  /* 0x000000080eff7812 */ /* 0x000fe4000788c0ff */
[----:B------:R-:W-:-:S05]  /*5c8d0*/  PRMT R0, R77, 0x7770, RZ ;  /* 0x000077704d007816 */ /* 0x000fca00000000ff */
[----:B------:R-:W-:Y:S02]  /*5c8e0*/  @P1 LOP3.LUT R16, R16, 0x8000000, RZ, 0xfc, !PT ;  /* 0x0800000010101812 */ /* 0x000fe400078efcff */
[C---:B------:R-:W-:Y:S02]  /*5c8f0*/  LOP3.LUT P1, RZ, R14.reuse, 0x800, RZ, 0xc0, !PT ;  /* 0x000008000eff7812 */ /* 0x040fe4000782c0ff */
[----:B------:R-:W-:Y:S01]  /*5c900*/  LOP3.LUT P5, RZ, R14, 0x40, RZ, 0xc0, !PT ;  /* 0x000000400eff7812 */ /* 0x000fe200078ac0ff */
[----:B------:R1:W-:Y:S01]  /*5c910*/  @P3 STG.E.U8 desc[UR56][R62.64], R0 ;  /* 0x000000003e003986 */ /* 0x0003e2000c101138 */
[----:B------:R-:W-:Y:S02]  /*5c920*/  LOP3.LUT R16, R16, 0xefffffff, RZ, 0xc0, !PT ;  /* 0xefffffff10107812 */ /* 0x000fe400078ec0ff */
[----:B------:R-:W-:Y:S02]  /*5c930*/  LOP3.LUT P6, RZ, R14, 0x100, RZ, 0xc0, !PT ;  /* 0x000001000eff7812 */ /* 0x000fe400078cc0ff */
[----:B-1----:R-:W-:-:S05]  /*5c940*/  PRMT R0, R77, 0x7771, RZ ;  /* 0x000077714d007816 */ /* 0x002fca00000000ff */
[----:B------:R-:W-:Y:S02]  /*5c950*/  @P1 LOP3.LUT R16, R16, 0x10000000, RZ, 0xfc, !PT ;  /* 0x1000000010101812 */ /* 0x000fe400078efcff */
[----:B------:R-:W-:Y:S01]  /*5c960*/  LOP3.LUT P1, RZ, R14, 0x200, RZ, 0xc0, !PT ;  /* 0x000002000eff7812 */ /* 0x000fe2000782c0ff */
[----:B------:R1:W-:Y:S02]  /*5c970*/  @P4 STG.E.U8 desc[UR56][R60.64], R0 ;  /* 0x000000003c004986 */ /* 0x0003e4000c101138 */
[C---:B-1----:R-:W-:Y:S02]  /*5c980*/  PRMT R0, R77.reuse, 0x7772, RZ ;  /* 0x000077724d007816 */ /* 0x042fe400000000ff */
[----:B------:R-:W-:-:S03]  /*5c990*/  PRMT R77, R77, 0x7773, RZ ;  /* 0x000077734d4d7816 */ /* 0x000fc600000000ff */
[----:B------:R1:W-:Y:S04]  /*5c9a0*/  @P5 STG.E.U8 desc[UR56][R58.64], R0 ;  /* 0x000000003a005986 */ /* 0x0003e8000c101138 */
[----:B------:R-:W-:Y:S01]  /*5c9b0*/  @P6 STG.E.U8 desc[UR56][R56.64], R77 ;  /* 0x0000004d38006986 */ /* 0x000fe2000c101138 */
[----:B-1----:R-:W-:-:S05]  /*5c9c0*/  PRMT R0, R78, 0x7770, RZ ;  /* 0x000077704e007816 */ /* 0x002fca00000000ff */
[----:B---3--:R1:W-:Y:S01]  /*5c9d0*/  @P1 STG.E.U8 desc[UR56][R54.64], R0 ;  /* 0x0000000036001986 */ /* 0x0083e2000c101138 */
[----:B------:R-:W-:Y:S02]  /*5c9e0*/  LOP3.LUT P1, RZ, R16, 0x10000000, RZ, 0xc0, !PT ;  /* 0x1000000010ff7812 */ /* 0x000fe4000782c0ff */
[----:B-1----:R-:W-:-:S11]  /*5c9f0*/  PRMT R0, R78, 0x7771, RZ ;  /* 0x000077714e007816 */ /* 0x002fd600000000ff */
        /* <DEDUP_REMOVED lines=12> */
[----:B--2---:R1:W-:Y:S01]  /*5cac0*/  @P1 STG.E.U8 desc[UR56][R170.64], R0 ;  /* 0x00000000aa001986 */ /* 0x0043e2000c101138 */
[C---:B------:R-:W-:Y:S02]  /*5cad0*/  LOP3.LUT P1, RZ, R16.reuse, 0x800000, RZ, 0xc0, !PT ;  /* 0x0080000010ff7812 */ /* 0x040fe4000782c0ff */
[----:B-1----:R-:W-:Y:S01]  /*5cae0*/  PRMT R0, R79, 0x7772, RZ ;  /* 0x000077724f007816 */ /* 0x002fe200000000ff */
[----:B------:R-:W2:Y:S10]  /*5caf0*/  LDL.LU.64 R170, [R1+0xa68] ;  /* 0x000a680001aa7983 */ /* 0x000eb40000300a00 */
[----:B------:R1:W-:Y:S01]  /*5cb00*/  @P1 STG.E.U8 desc[UR56][R240.64], R0 ;  /* 0x00000000f0001986 */ /* 0x0003e2000c101138 */
[----:B------:R-:W-:-:S02]  /*5cb10*/  LOP3.LUT P1, RZ, R16, 0x400000, RZ, 0xc0, !PT ;  /* 0x0040000010ff7812 */ /* 0x000fc4000782c0ff */
[----:B------:R-:W-:Y:S01]  /*5cb20*/  PRMT R79, R79, 0x7773, RZ ;  /* 0x000077734f4f7816 */ /* 0x000fe200000000ff */
[----:B------:R-:W3:Y:S01]  /*5cb30*/  LDL.LU.64 R54, [R1+0xa60] ;  /* 0x000a600001367983 */ /* 0x000ee20000300a00 */
[C---:B------:R-:W-:Y:S02]  /*5cb40*/  LOP3.LUT P2, RZ, R14.reuse, 0x8000000, RZ, 0xc0, !PT ;  /* 0x080000000eff7812 */ /* 0x040fe4000784c0ff */
[----:B------:R-:W-:Y:S01]  /*5cb50*/  LOP3.LUT P0, RZ, R14, 0x20000000, RZ, 0xc0, !PT ;  /* 0x200000000eff7812 */ /* 0x000fe2000780c0ff */
[----:B------:R-:W4:Y:S01]  /*5cb60*/  LDL.LU.64 R52, [R1+0xa58] ;  /* 0x000a580001347983 */ /* 0x000f220000300a00 */
[----:B-1----:R-:W-:-:S03]  /*5cb70*/  PRMT R0, R80, 0x7770, RZ ;  /* 0x0000777050007816 */ /* 0x002fc600000000ff */
[----:B------:R-:W4:Y:S04]  /*5cb80*/  LDL.LU.64 R50, [R1+0xa50] ;  /* 0x000a500001327983 */ /* 0x000f280000300a00 */
[----:B------:R-:W-:Y:S01]  /*5cb90*/  @P1 STG.E.U8 desc[UR56][R238.64], R79 ;  /* 0x0000004fee001986 */ /* 0x000fe2000c101138 */
[C---:B------:R-:W-:Y:S02]  /*5cba0*/  LOP3.LUT P1, RZ, R16.reuse, 0x200000, RZ, 0xc0, !PT ;  /* 0x0020000010ff7812 */ /* 0x040fe4000782c0ff */
[----:B------:R-:W-:Y:S01]  /*5cbb0*/  LOP3.LUT R16, R16, 0xffffdfff, RZ, 0xc0, !PT ;  /* 0xffffdfff10107812 */ /* 0x000fe200078ec0ff */
[----:B------:R-:W4:Y:S01]  /*5cbc0*/  LDL.LU.64 R48, [R1+0xa48] ;  /* 0x000a480001307983 */ /* 0x000f220000300a00 */
[C---:B------:R-:W-:Y:S02]  /*5cbd0*/  LOP3.LUT P3, RZ, R14.reuse, 0x40000000, RZ, 0xc0, !PT ;  /* 0x400000000eff7812 */ /* 0x040fe4000786c0ff */
[----:B------:R-:W-:Y:S01]  /*5cbe0*/  LOP3.LUT P4, RZ, R14, 0x80000000, RZ, 0xc0, !PT ;  /* 0x800000000eff7812 */ /* 0x000fe2000788c0ff */
[----:B------:R-:W4:Y:S06]  /*5cbf0*/  LDL.LU.64 R168, [R1+0xa40] ;  /* 0x000a400001a87983 */ /* 0x000f2c0000300a00 */
[----:B------:R1:W-:Y:S01]  /*5cc00*/  @P1 STG.E.U8 desc[UR56][R236.64], R0 ;  /* 0x00000000ec001986 */ /* 0x0003e2000c101138 */
        /* <DEDUP_REMOVED lines=13> */
[----:B-1----:R-:W-:-:S09]  /*5cce0*/  PRMT R0, R80, 0x7771, RZ ;  /* 0x0000777150007816 */ /* 0x002fd200000000ff */
[----:B------:R-:W-:Y:S02]  /*5ccf0*/  @P1 LOP3.LUT R16, R16, 0x20000, RZ, 0xfc, !PT ;  /* 0x0002000010101812 */ /* 0x000fe400078efcff */
[C---:B------:R-:W-:Y:S02]  /*5cd00*/  LOP3.LUT P1, RZ, R13.reuse, 0x200, RZ, 0xc0, !PT ;  /* 0x000002000dff7812 */ /* 0x040fe4000782c0ff */
[----:B------:R-:W-:Y:S01]  /*5cd10*/  LOP3.LUT R16, R16, 0xfffbffff, RZ, 0xc0, !PT ;  /* 0xfffbffff10107812 */ /* 0x000fe200078ec0ff */
[----:B------:R1:W-:Y:S01]  /*5cd20*/  @P2 STG.E.U8 desc[UR56][R234.64], R0 ;  /* 0x00000000ea002986 */ /* 0x0003e2000c101138 */
[----:B------:R-:W-:-:S09]  /*5cd30*/  LOP3.LUT P5, RZ, R13, 0x1, RZ, 0xc0, !PT ;  /* 0x000000010dff7812 */ /* 0x000fd200078ac0ff */
[----:B------:R-:W-:Y:S02]  /*5cd40*/  @P1 LOP3.LUT R16, R16, 0x40000, RZ, 0xfc, !PT ;  /* 0x0004000010101812 */ /* 0x000fe400078efcff */
[C---:B-1----:R-:W-:Y:S02]  /*5cd50*/  PRMT R0, R80.reuse, 0x7772, RZ ;  /* 0x0000777250007816 */ /* 0x042fe400000000ff */
[C---:B------:R-:W-:Y:S02]  /*5cd60*/  LOP3.LUT P1, RZ, R13.reuse, 0x100, RZ, 0xc0, !PT ;  /* 0x000001000dff7812 */ /* 0x040fe4000782c0ff */
[----:B------:R-:W-:Y:S01]  /*5cd70*/  PRMT R80, R80, 0x7773, RZ ;  /* 0x0000777350507816 */ /* 0x000fe200000000ff */
[----:B------:R1:W-:Y:S01]  /*5cd80*/  @P0 STG.E.U8 desc[UR56][R232.64], R0 ;  /* 0x00000000e8000986 */ /* 0x0003e2000c101138 */
[----:B------:R-:W-:Y:S02]  /*5cd90*/  LOP3.LUT P6, RZ, R13, 0x2, RZ, 0xc0, !PT ;  /* 0x000000020dff7812 */ /* 0x000fe400078cc0ff */
[----:B------:R-:W-:Y:S01]  /*5cda0*/  LOP3.LUT R16, R16, 0xfff7ffff, RZ, 0xc0, !PT ;  /* 0xfff7ffff10107812 */ /* 0x000fe200078ec0ff */
[----:B------:R-:W-:Y:S01]  /*5cdb0*/  @P3 STG.E.U8 desc[UR56][R230.64], R80 ;  /* 0x00000050e6003986 */ /* 0x000fe2000c101138 */
[----:B-1----:R-:W-:-:S05]  /*5cdc0*/  PRMT R0, R81, 0x7770, RZ ;  /* 0x0000777051007816 */ /* 0x002fca00000000ff */
[----:B------:R-:W-:Y:S01]  /*5cdd0*/  @P1 LOP3.LUT R16, R16, 0x80000, RZ, 0xfc, !PT ;  /* 0x0008000010101812 */ /* 0x000fe200078efcff */
[----:B------:R1:W-:Y:S01]  /*5cde0*/  @P4 STG.E.U8 desc[UR56][R228.64], R0 ;  /* 0x00000000e4004986 */ /* 0x0003e2000c101138 */
[C---:B------:R-:W-:Y:S02]  /*5cdf0*/  LOP3.LUT P3, RZ, R13.reuse, 0x4, RZ, 0xc0, !PT ;  /* 0x000000040dff7812 */ /* 0x040fe4000786c0ff */
[C---:B------:R-:W-:Y:S02]  /*5ce00*/  LOP3.LUT P1, RZ, R13.reuse, 0x80, RZ, 0xc0, !PT ;  /* 0x000000800dff7812 */ /* 0x040fe4000782c0ff */
[----:B------:R-:W-:Y:S02]  /*5ce10*/  LOP3.LUT P4, RZ, R13, 0x8, RZ, 0xc0, !PT ;  /* 0x000000080dff7812 */ /* 0x000fe4000788c0ff */
[----:B-1----:R-:W-:-:S05]  /*5ce20*/  PRMT R0, R81, 0x7771, RZ ;  /* 0x0000777151007816 */ /* 0x002fca00000000ff */
[----:B------:R1:W-:Y:S01]  /*5ce30*/  @P5 STG.E.U8 desc[UR56][R226.64], R0 ;  /* 0x00000000e2005986 */ /* 0x0003e2000c101138 */
[----:B------:R-:W-:Y:S02]  /*5ce40*/  LOP3.LUT P5, RZ, R13, 0x10, RZ, 0xc0, !PT ;  /* 0x000000100dff7812 */ /* 0x000fe400078ac0ff */
[----:B------:R-:W-:Y:S02]  /*5ce50*/  LOP3.LUT R16, R16, 0xffefffff, RZ, 0xc0, !PT ;  /* 0xffefffff10107812 */ /* 0x000fe400078ec0ff */
[C---:B-1----:R-:W-:Y:S02]  /*5ce60*/  PRMT R0, R81.reuse, 0x7772, RZ ;  /* 0x0000777251007816 */ /* 0x042fe400000000ff */
[----:B------:R-:W-:-:S03]  /*5ce70*/  PRMT R81, R81, 0x7773, RZ ;  /* 0x0000777351517816 */ /* 0x000fc600000000ff */
[----:B------:R1:W-:Y:S01]  /*5ce80*/  @P6 STG.E.U8 desc[UR56][R224.64], R0 ;  /* 0x00000000e0006986 */ /* 0x0003e2000c101138 */
[C---:B------:R-:W-:Y:S02]  /*5ce90*/  LOP3.LUT P6, RZ, R13.reuse, 0x20, RZ, 0xc0, !PT ;  /* 0x000000200dff7812 */ /* 0x040fe400078cc0ff */
[----:B------:R-:W-:Y:S01]  /*5cea0*/  @P1 LOP3.LUT R16, R16, 0x100000, RZ, 0xfc, !PT ;  /* 0x0010000010101812 */ /* 0x000fe200078efcff */
[----:B------:R-:W-:Y:S01]  /*5ceb0*/  @P3 STG.E.U8 desc[UR56][R222.64], R81 ;  /* 0x00000051de003986 */ /* 0x000fe2000c101138 */
[----:B------:R-:W-:Y:S02]  /*5cec0*/  LOP3.LUT P1, RZ, R13, 0x40, RZ, 0xc0, !PT ;  /* 0x000000400dff7812 */ /* 0x000fe4000782c0ff */
        /* <DEDUP_REMOVED lines=47> */
[----:B------:R-:W-:Y:S02]  /*5d1c0*/  LOP3.LUT P0, RZ, R13, 0x10000, RZ, 0xc0, !PT ;  /* 0x000100000dff7812 */ /* 0x000fe4000780c0ff */
[----:B-1----:R-:W-:-:S07]  /*5d1d0*/  PRMT R0, R85, 0x7770, RZ ;  /* 0x0000777055007816 */ /* 0x002fce00000000ff */
[----:B------:R-:W-:Y:S02]  /*5d1e0*/  @P1 LOP3.LUT R16, R16, 0x200, RZ, 0xfc, !PT ;  /* 0x0000020010101812 */ /* 0x000fe400078efcff */
[C---:B------:R-:W-:Y:S01]  /*5d1f0*/  LOP3.LUT P1, RZ, R13.reuse, 0x10000000, RZ, 0xc0, !PT ;  /* 0x100000000dff7812 */ /* 0x040fe2000782c0ff */
[----:B------:R1:W-:Y:S01]  /*5d200*/  @P2 STG.E.U8 desc[UR56][R196.64], R0 ;  /* 0x00000000c4002986 */ /* 0x0003e2000c101138 */
[C---:B------:R-:W-:Y:S02]  /*5d210*/  LOP3.LUT P3, RZ, R13.reuse, 0x20000, RZ, 0xc0, !PT ;  /* 0x000200000dff7812 */ /* 0x040fe4000786c0ff */
[----:B------:R-:W-:Y:S02]  /*5d220*/  LOP3.LUT R16, R16, 0xfffffbff, RZ, 0xc0, !PT ;  /* 0xfffffbff10107812 */ /* 0x000fe400078ec0ff */
[C---:B------:R-:W-:Y:S02]  /*5d230*/  LOP3.LUT P4, RZ, R13.reuse, 0x40000, RZ, 0xc0, !PT ;  /* 0x000400000dff7812 */ /* 0x040fe4000788c0ff */
[----:B------:R-:W-:-:S02]  /*5d240*/  LOP3.LUT P5, RZ, R13, 0x80000, RZ, 0xc0, !PT ;  /* 0x000800000dff7812 */ /* 0x000fc400078ac0ff */
[----:B-1----:R-:W-:-:S03]  /*5d250*/  PRMT R0, R85, 0x7771, RZ ;  /* 0x0000777155007816 */ /* 0x002fc600000000ff */
[----:B------:R-:W-:Y:S02]  /*5d260*/  @P1 LOP3.LUT R16, R16, 0x400, RZ, 0xfc, !PT ;  /* 0x0000040010101812 */ /* 0x000fe400078efcff */
[C---:B------:R-:W-:Y:S01]  /*5d270*/  LOP3.LUT P1, RZ, R13.reuse, 0x8000000, RZ, 0xc0, !PT ;  /* 0x080000000dff7812 */ /* 0x040fe2000782c0ff */
[----:B------:R1:W-:Y:S01]  /*5d280*/  @P0 STG.E.U8 desc[UR56][R194.64], R0 ;  /* 0x00000000c2000986 */ /* 0x0003e2000c101138 */
[----:B------:R-:W-:Y:S02]  /*5d290*/  LOP3.LUT P6, RZ, R13, 0x100000, RZ, 0xc0, !PT ;  /* 0x001000000dff7812 */ /* 0x000fe400078cc0ff */
[----:B------:R-:W-:Y:S02]  /*5d2a0*/  LOP3.LUT R16, R16, 0xfffff7ff, RZ, 0xc0, !PT ;  /* 0xfffff7ff10107812 */ /* 0x000fe400078ec0ff */
[C---:B-1----:R-:W-:Y:S02]  /*5d2b0*/  PRMT R0, R85.reuse, 0x7772, RZ ;  /* 0x0000777255007816 */ /* 0x042fe400000000ff */
[----:B------:R-:W-:-:S03]  /*5d2c0*/  PRMT R85, R85, 0x7773, RZ ;  /* 0x0000777355557816 */ /* 0x000fc600000000ff */
[----:B------:R1:W-:Y:S01]  /*5d2d0*/  @P3 STG.E.U8 desc[UR56][R192.64], R0 ;  /* 0x00000000c0003986 */ /* 0x0003e2000c101138 */
[----:B------:R-:W-:-:S03]  /*5d2e0*/  LOP3.LUT P3, RZ, R13, 0x200000, RZ, 0xc0, !PT ;  /* 0x002000000dff7812 */ /* 0x000fc6000786c0ff */
[----:B------:R-:W-:Y:S01]  /*5d2f0*/  @P4 STG.E.U8 desc[UR56][R188.64], R85 ;  /* 0x00000055bc004986 */ /* 0x000fe2000c101138 */
[----:B------:R-:W-:Y:S02]  /*5d300*/  @P1 LOP3.LUT R16, R16, 0x800, RZ, 0xfc, !PT ;  /* 0x0000080010101812 */ /* 0x000fe400078efcff */
[----:B-1----:R-:W-:Y:S02]  /*5d310*/  PRMT R0, R86, 0x7770, RZ ;  /* 0x0000777056007816 */ /* 0x002fe400000000ff */
[----:B------:R-:W-:-:S03]  /*5d320*/  LOP3.LUT P1, RZ, R13, 0x4000000, RZ, 0xc0, !PT ;  /* 0x040000000dff7812 */ /* 0x000fc6000782c0ff */
[----:B------:R1:W-:Y:S01]  /*5d330*/  @P5 STG.E.U8 desc[UR56][R186.64], R0 ;  /* 0x00000000ba005986 */ /* 0x0003e2000c101138 */
        /* <DEDUP_REMOVED lines=9> */
[----:B------:R-:W-:Y:S02]  /*5d3d0*/  @P1 LOP3.LUT R16, R16, 0x1000, RZ, 0xfc, !PT ;  /* 0x0000100010101812 */ /* 0x000fe400078efcff */
[----:B------:R-:W-:Y:S01]  /*5d3e0*/  LOP3.LUT P1, RZ, R13, 0x2000000, RZ, 0xc0, !PT ;  /* 0x020000000dff7812 */ /* 0x000fe2000782c0ff */
[----:B------:R-:W-:Y:S01]  /*5d3f0*/  @P4 STG.E.U8 desc[UR56][R180.64], R86 ;  /* 0x00000056b4004986 */ /* 0x000fe2000c101138 */
[----:B-1----:R-:W-:-:S05]  /*5d400*/  PRMT R0, R87, 0x7770, RZ ;  /* 0x0000777057007816 */ /* 0x002fca00000000ff */
[----:B------:R1:W-:Y:S02]  /*5d410*/  @P5 STG.E.U8 desc[UR56][R178.64], R0 ;  /* 0x00000000b2005986 */ /* 0x0003e4000c101138 */
[----:B-1----:R-:W-:-:S05]  /*5d420*/  PRMT R0, R87, 0x7771, RZ ;  /* 0x0000777157007816 */ /* 0x002fca00000000ff */
[----:B------:R1:W-:Y:S02]  /*5d430*/  @P6 STG.E.U8 desc[UR56][R176.64], R0 ;  /* 0x00000000b0006986 */ /* 0x0003e4000c101138 */
[----:B-1----:R-:W-:-:S05]  /*5d440*/  PRMT R0, R87, 0x7772, RZ ;  /* 0x0000777257007816 */ /* 0x002fca00000000ff */
        /* <DEDUP_REMOVED lines=32> */
[----:B------:R1:W-:Y:S01]  /*5d650*/  @P0 STG.E.U8 desc[UR56][R26.64], R0 ;  /* 0x000000001a000986 */ /* 0x0003e2000c101138 */
[C---:B------:R-:W-:Y:S02]  /*5d660*/  LOP3.LUT P5, RZ, R9.reuse, 0x40, RZ, 0xc0, !PT ;  /* 0x0000004009ff7812 */ /* 0x040fe400078ac0ff */
[----:B------:R-:W-:Y:S02]  /*5d670*/  LOP3.LUT P6, RZ, R9, 0x80, RZ, 0xc0, !PT ;  /* 0x0000008009ff7812 */ /* 0x000fe400078cc0ff */
[----:B-1----:R-:W-:-:S05]  /*5d680*/  PRMT R0, R90, 0x7771, RZ ;  /* 0x000077715a007816 */ /* 0x002fca00000000ff */
[----:B------:R1:W-:Y:S01]  /*5d690*/  @P3 STG.E.U8 desc[UR56][R24.64], R0 ;  /* 0x0000000018003986 */ /* 0x0003e2000c101138 */
[----:B------:R-:W-:Y:S02]  /*5d6a0*/  LOP3.LUT P3, RZ, R9, 0x100, RZ, 0xc0, !PT ;  /* 0x0000010009ff7812 */ /* 0x000fe4000786c0ff */
[C---:B-1----:R-:W-:Y:S02]  /*5d6b0*/  PRMT R0, R90.reuse, 0x7772, RZ ;  /* 0x000077725a007816 */ /* 0x042fe400000000ff */
[----:B------:R-:W-:-:S03]  /*5d6c0*/  PRMT R90, R90, 0x7773, RZ ;  /* 0x000077735a5a7816 */ /* 0x000fc600000000ff */
[----:B------:R1:W-:Y:S04]  /*5d6d0*/  @P4 STG.E.U8 desc[UR56][R22.64], R0 ;  /* 0x0000000016004986 */ /* 0x0003e8000c101138 */
[----:B------:R-:W-:Y:S01]  /*5d6e0*/  @P5 STG.E.U8 desc[UR56][R20.64], R90 ;  /* 0x0000005a14005986 */ /* 0x000fe2000c101138 */
[----:B-1----:R-:W-:-:S05]  /*5d6f0*/  PRMT R0, R91, 0x7770, RZ ;  /* 0x000077705b007816 */ /* 0x002fca00000000ff */
[----:B------:R1:W-:Y:S02]  /*5d700*/  @P6 STG.E.U8 desc[UR56][R18.64], R0 ;  /* 0x0000000012006986 */ /* 0x0003e4000c101138 */
[----:B-1----:R-:W-:-:S05]  /*5d710*/  PRMT R0, R91, 0x7771, RZ ;  /* 0x000077715b007816 */ /* 0x002fca00000000ff */
[----:B--2---:R1:W-:Y:S04]  /*5d720*/  @P3 STG.E.U8 desc[UR56][R170.64], R0 ;  /* 0x00000000aa003986 */ /* 0x0043e8000c101138 */
[----:B-1----:R-:W2:Y:S01]  /*5d730*/  LDL.LU.64 R170, [R1+0xa38] ;  /* 0x000a380001aa7983 */ /* 0x002ea20000300a00 */
[----:B------:R-:W-:Y:S02]  /*5d740*/  LOP3.LUT P1, RZ, R12, 0x100000, RZ, 0xc0, !PT ;  /* 0x001000000cff7812 */ /* 0x000fe4000782c0ff */
[----:B------:R-:W-:Y:S01]  /*5d750*/  LOP3.LUT R13, R13, 0xdfffffff, RZ, 0xc0, !PT ;  /* 0xdfffffff0d0d7812 */ /* 0x000fe200078ec0ff */
[----:B------:R-:W2:Y:S01]  /*5d760*/  LDL.LU.64 R66, [R1+0xa30] ;  /* 0x000a300001427983 */ /* 0x000ea20000300a00 */
[----:B------:R-:W-:-:S03]  /*5d770*/  LOP3.LUT R16, R16, 0xfffffffe, RZ, 0xc0, !PT ;  /* 0xfffffffe10107812 */ /* 0x000fc600078ec0ff */
[----:B------:R-:W2:Y:S04]  /*5d780*/  LDL.LU.64 R64, [R1+0xa28] ;  /* 0x000a280001407983 */ /* 0x000ea80000300a00 */
[----:B------:R-:W2:Y:S02]  /*5d790*/  LDL.LU.64 R62, [R1+0xa20] ;  /* 0x000a2000013e7983 */ /* 0x000ea40000300a00 */
[----:B------:R-:W-:Y:S02]  /*5d7a0*/  @P1 LOP3.LUT R13, R13, 0x20000000, RZ, 0xfc, !PT ;  /* 0x200000000d0d1812 */ /* 0x000fe400078efcff */
[----:B------:R-:W-:Y:S01]  /*5d7b0*/  LOP3.LUT P1, RZ, R12, 0x200000, RZ, 0xc0, !PT ;  /* 0x002000000cff7812 */ /* 0x000fe2000782c0ff */
[----:B------:R-:W2:Y:S01]  /*5d7c0*/  LDL.LU.64 R60, [R1+0xa18] ;  /* 0x000a1800013c7983 */ /* 0x000ea20000300a00 */
[----:B------:R-:W-:-:S02]  /*5d7d0*/  LOP3.LUT R13, R13, 0xbfffffff, RZ, 0xc0, !PT ;  /* 0xbfffffff0d0d7812 */ /* 0x000fc400078ec0ff */
[C---:B------:R-:W-:Y:S01]  /*5d7e0*/  LOP3.LUT P4, RZ, R9.reuse, 0x200, RZ, 0xc0, !PT ;  /* 0x0000020009ff7812 */ /* 0x040fe2000788c0ff */
[----:B------:R-:W2:Y:S01]  /*5d7f0*/  LDL.LU.64 R58, [R1+0xa10] ;  /* 0x000a1000013a7983 */ /* 0x000ea20000300a00 */
[C---:B------:R-:W-:Y:S02]  /*5d800*/  LOP3.LUT P5, RZ, R9.reuse, 0x400, RZ, 0xc0, !PT ;  /* 0x0000040009ff7812 */ /* 0x040fe400078ac0ff */
[----:B------:R-:W-:Y:S01]  /*5d810*/  LOP3.LUT P6, RZ, R9, 0x800, RZ, 0xc0, !PT ;  /* 0x0000080009ff7812 */ /* 0x000fe200078cc0ff */
[----:B------:R-:W2:Y:S04]  /*5d820*/  LDL.LU.64 R56, [R1+0xa08] ;  /* 0x000a080001387983 */ /* 0x000ea80000300a00 */
[----:B------:R-:W-:Y:S02]  /*5d830*/  @P1 LOP3.LUT R13, R13, 0x40000000, RZ, 0xfc, !PT ;  /* 0x400000000d0d1812 */ /* 0x000fe400078efcff */
[----:B------:R-:W-:-:S02]  /*5d840*/  LOP3.LUT P1, RZ, R12, 0x400000, RZ, 0xc0, !PT ;  /* 0x004000000cff7812 */ /* 0x000fc4000782c0ff */
[----:B------:R-:W-:-:S11]  /*5d850*/  LOP3.LUT R13, R13, 0x7fffffff, RZ, 0xc0, !PT ;  /* 0x7fffffff0d0d7812 */ /* 0x000fd600078ec0ff */
[----:B------:R-:W-:Y:S02]  /*5d860*/  @P1 LOP3.LUT R13, R13, 0x80000000, RZ, 0xfc, !PT ;  /* 0x800000000d0d1812 */ /* 0x000fe400078efcff */
        /* <DEDUP_REMOVED lines=13> */
[C---:B------:R-:W-:Y:S02]  /*5d940*/  PRMT R0, R91.reuse, 0x7772, RZ ;  /* 0x000077725b007816 */ /* 0x040fe400000000ff */
[----:B------:R-:W-:-:S03]  /*5d950*/  PRMT R91, R91, 0x7773, RZ ;  /* 0x000077735b5b7816 */ /* 0x000fc600000000ff */
[----:B---3--:R1:W-:Y:S04]  /*5d960*/  @P4 STG.E.U8 desc[UR56][R54.64], R0 ;  /* 0x0000000036004986 */ /* 0x0083e8000c101138 */
[----:B------:R-:W-:Y:S02]  /*5d970*/  @P1 LOP3.LUT R16, R16, 0x10, RZ, 0xfc, !PT ;  /* 0x0000001010101812 */ /* 0x000fe400078efcff */
[----:B------:R-:W-:Y:S01]  /*5d980*/  LOP3.LUT P1, RZ, R9, 0x1000, RZ, 0xc0, !PT ;  /* 0x0000100009ff7812 */ /* 0x000fe2000782c0ff */
[----:B----4-:R3:W-:Y:S01]  /*5d990*/  @P5 STG.E.U8 desc[UR56][R52.64], R91 ;  /* 0x0000005b34005986 */ /* 0x0107e2000c101138 */
[----:B-1----:R-:W-:-:S03]  /*5d9a0*/  PRMT R0, R92, 0x7770, RZ ;  /* 0x000077705c007816 */ /* 0x002fc600000000ff */
[----:B------:R-:W4:Y:S04]  /*5d9b0*/  LDL.LU.64 R54, [R1+0xa00] ;  /* 0x000a000001367983 */ /* 0x000f280000300a00 */
[----:B------:R1:W-:Y:S04]  /*5d9c0*/  @P6 STG.E.U8 desc[UR56][R50.64], R0 ;  /* 0x0000000032006986 */ /* 0x0003e8000c101138 */
[----:B---3--:R-:W3:Y:S01]  /*5d9d0*/  LDL.LU.64 R52, [R1+0x9f8] ;  /* 0x0009f80001347983 */ /* 0x008ee20000300a00 */
[----:B-1----:R-:W-:-:S03]  /*5d9e0*/  PRMT R0, R92, 0x7771, RZ ;  /* 0x000077715c007816 */ /* 0x002fc600000000ff */
[----:B------:R-:W3:Y:S04]  /*5d9f0*/  LDL.LU.64 R50, [R1+0x9f0] ;  /* 0x0009f00001327983 */ /* 0x000ee80000300a00 */
[----:B------:R1:W-:Y:S01]  /*5da00*/  @P1 STG.E.U8 desc[UR56][R48.64], R0 ;  /* 0x0000000030001986 */ /* 0x0003e2000c101138 */
[----:B------:R-:W-:Y:S02]  /*5da10*/  LOP3.LUT P1, RZ, R16, 0x10, RZ, 0xc0, !PT ;  /* 0x0000001010ff7812 */ /* 0x000fe4000782c0ff */
[----:B-1----:R-:W-:Y:S01]  /*5da20*/  PRMT R0, R92, 0x7772, RZ ;  /* 0x000077725c007816 */ /* 0x002fe200000000ff */
[----:B------:R-:W3:Y:S10]  /*5da30*/  LDL.LU.64 R48, [R1+0x9e8] ;  /* 0x0009e80001307983 */ /* 0x000ef40000300a00 */
[----:B------:R1:W-:Y:S01]  /*5da40*/  @P1 STG.E.U8 desc[UR56][R168.64], R0 ;  /* 0x00000000a8001986 */ /* 0x0003e2000c101138 */
[----:B------:R-:W-:-:S02]  /*5da50*/  LOP3.LUT P1, RZ, R16, 0x8, RZ, 0xc0, !PT ;  /* 0x0000000810ff7812 */ /* 0x000fc4000782c0ff */
[----:B------:R-:W-:Y:S01]  /*5da60*/  PRMT R92, R92, 0x7773, RZ ;  /* 0x000077735c5c7816 */ /* 0x000fe200000000ff */
[----:B-1----:R-:W3:Y:S10]  /*5da70*/  LDL.LU.64 R168, [R1+0x9e0] ;  /* 0x0009e00001a87983 */ /* 0x002ef40000300a00 */
[----:B--2---:R1:W-:Y:S04]  /*5da80*/  @P1 STG.E.U8 desc[UR56][R170.64], R92 ;  /* 0x0000005caa001986 */ /* 0x0043e8000c101138 */
[----:B-1----:R-:W2:Y:S01]  /*5da90*/  LDL.LU.64 R170, [R1+0x9d8] ;  /* 0x0009d80001aa7983 */ /* 0x002ea20000300a00 */
[----:B------:R-:W-:-:S02]  /*5daa0*/  LOP3.LUT P1, RZ, R16, 0x4, RZ, 0xc0, !PT ;  /* 0x0000000410ff7812 */ /* 0x000fc4000782c0ff */
[----:B------:R-:W-:-:S11]  /*5dab0*/  PRMT R0, R93, 0x7770, RZ ;  /* 0x000077705d007816 */ /* 0x000fd600000000ff */
        /* <DEDUP_REMOVED lines=11> */
[----:B-1----:R-:W-:Y:S02]  /*5db70*/  PRMT R0, R94, 0x7770, RZ ;  /* 0x000077705e007816 */ /* 0x002fe400000000ff */
[----:B------:R-:W-:-:S09]  /*5db80*/  LOP3.LUT P2, RZ, R12, 0x80000, RZ, 0xc0, !PT ;  /* 0x000800000cff7812 */ /* 0x000fd2000784c0ff */
[----:B------:R1:W-:Y:S01]  /*5db90*/  @P1 STG.E.U8 desc[UR56][R58.64], R0 ;  /* 0x000000003a001986 */ /* 0x0003e2000c101138 */
[----:B------:R-:W-:Y:S02]  /*5dba0*/  LOP3.LUT P1, RZ, R13, 0x20000000, RZ, 0xc0, !PT ;  /* 0x200000000dff7812 */ /* 0x000fe4000782c0ff */
[C---:B------:R-:W-:Y:S02]  /*5dbb0*/  LOP3.LUT P0, RZ, R12.reuse, 0x40000, RZ, 0xc0, !PT ;  /* 0x000400000cff7812 */ /* 0x040fe4000780c0ff */
[----:B------:R-:W-:Y:S02]  /*5dbc0*/  LOP3.LUT P3, RZ, R12, 0x20000, RZ, 0xc0, !PT ;  /* 0x000200000cff7812 */ /* 0x000fe4000786c0ff */
[----:B-1----:R-:W-:-:S07]  /*5dbd0*/  PRMT R0, R94, 0x7771, RZ ;  /* 0x000077715e007816 */ /* 0x002fce00000000ff */
[----:B------:R1:W-:Y:S01]  /*5dbe0*/  @P1 STG.E.U8 desc[UR56][R56.64], R0 ;  /* 0x0000000038001986 */ /* 0x0003e2000c101138 */
[----:B------:R-:W-:Y:S02]  /*5dbf0*/  LOP3.LUT P4, RZ, R12, 0x10000, RZ, 0xc0, !PT ;  /* 0x000100000cff7812 */ /* 0x000fe4000788c0ff */
[C---:B-1----:R-:W-:Y:S02]  /*5dc00*/  PRMT R0, R94.reuse, 0x7772, RZ ;  /* 0x000077725e007816 */ /* 0x042fe400000000ff */
[----:B------:R-:W-:Y:S02]  /*5dc10*/  PRMT R94, R94, 0x7773, RZ ;  /* 0x000077735e5e7816 */ /* 0x000fe400000000ff */
[C---:B------:R-:W-:Y:S01]  /*5dc20*/  LOP3.LUT P5, RZ, R12.reuse, 0x8000, RZ, 0xc0, !PT ;  /* 0x000080000cff7812 */ /* 0x040fe200078ac0ff */
[----:B----4-:R1:W-:Y:S01]  /*5dc30*/  @P2 STG.E.U8 desc[UR56][R54.64], R0 ;  /* 0x0000000036002986 */ /* 0x0103e2000c101138 */
[----:B------:R-:W-:-:S03]  /*5dc40*/  LOP3.LUT P6, RZ, R12, 0x4000, RZ, 0xc0, !PT ;  /* 0x000040000cff7812 */ /* 0x000fc600078cc0ff */
[----:B---3--:R-:W-:Y:S01]  /*5dc50*/  @P0 STG.E.U8 desc[UR56][R52.64], R94 ;  /* 0x0000005e34000986 */ /* 0x008fe2000c101138 */
[----:B-1----:R-:W-:-:S05]  /*5dc60*/  PRMT R0, R95, 0x7770, RZ ;  /* 0x000077705f007816 */ /* 0x002fca00000000ff */
[----:B------:R1:W-:Y:S02]  /*5dc70*/  @P3 STG.E.U8 desc[UR56][R50.64], R0 ;  /* 0x0000000032003986 */ /* 0x0003e4000c101138 */
[----:B-1----:R-:W-:-:S05]  /*5dc80*/  PRMT R0, R95, 0x7771, RZ ;  /* 0x000077715f007816 */ /* 0x002fca00000000ff */
[----:B------:R1:W-:Y:S02]  /*5dc90*/  @P4 STG.E.U8 desc[UR56][R48.64], R0 ;  /* 0x0000000030004986 */ /* 0x0003e4000c101138 */
[C---:B-1----:R-:W-:Y:S02]  /*5dca0*/  PRMT R0, R95.reuse, 0x7772, RZ ;  /* 0x000077725f007816 */ /* 0x042fe400000000ff */
[----:B------:R-:W-:-:S03]  /*5dcb0*/  PRMT R95, R95, 0x7773, RZ ;  /* 0x000077735f5f7816 */ /* 0x000fc600000000ff */
[----:B------:R-:W-:Y:S04]  /*5dcc0*/  @P5 STG.E.U8 desc[UR56][R168.64], R0 ;  /* 0x00000000a8005986 */ /* 0x000fe8000c101138 */
[----:B--2---:R1:W-:Y:S04]  /*5dcd0*/  @P6 STG.E.U8 desc[UR56][R170.64], R95 ;  /* 0x0000005faa006986 */ /* 0x0043e8000c101138 */
        /* <DEDUP_REMOVED lines=24> */
[----:B------:R-:W2:Y:S02]  /*5de60*/  LDL.LU.64 R66, [R1+0x998] ;  /* 0x0009980001427983 */ /* 0x000ea40000300a00 */
[----:B------:R-:W-:-:S02]  /*5de70*/  @P1 LOP3.LUT R13, R13, 0x2000000, RZ, 0xfc, !PT ;  /* 0x020000000d0d1812 */ /* 0x000fc400078efcff */
[----:B------:R-:W2:Y:S01]  /*5de80*/  LDL.LU.64 R64, [R1+0x990] ;  /* 0x0009900001407983 */ /* 0x000ea20000300a00 */
[C---:B------:R-:W-:Y:S02]  /*5de90*/  LOP3.LUT P1, RZ, R12.reuse, 0x40, RZ, 0xc0, !PT ;  /* 0x000000400cff7812 */ /* 0x040fe4000782c0ff */
[----:B------:R-:W-:Y:S01]  /*5dea0*/  LOP3.LUT R13, R13, 0xfbffffff, RZ, 0xc0, !PT ;  /* 0xfbffffff0d0d7812 */ /* 0x000fe200078ec0ff */
[----:B------:R-:W2:Y:S04]  /*5deb0*/  LDL.LU.64 R62, [R1+0x988] ;  /* 0x00098800013e7983 */ /* 0x000ea80000300a00 */
[----:B------:R-:W2:Y:S01]  /*5dec0*/  LDL.LU.64 R60, [R1+0x980] ;  /* 0x00098000013c7983 */ /* 0x000ea20000300a00 */
[C---:B------:R-:W-:Y:S02]  /*5ded0*/  LOP3.LUT P4, RZ, R12.reuse, 0x1000, RZ, 0xc0, !PT ;  /* 0x000010000cff7812 */ /* 0x040fe4000788c0ff */
[----:B------:R-:W-:Y:S01]  /*5dee0*/  LOP3.LUT P5, RZ, R12, 0x800, RZ, 0xc0, !PT ;  /* 0x000008000cff7812 */ /* 0x000fe200078ac0ff */
[----:B------:R-:W2:Y:S02]  /*5def0*/  LDL.LU.64 R58, [R1+0x978] ;  /* 0x00097800013a7983 */ /* 0x000ea40000300a00 */
[----:B------:R-:W-:-:S02]  /*5df00*/  @P1 LOP3.LUT R13, R13, 0x4000000, RZ, 0xfc, !PT ;  /* 0x040000000d0d1812 */ /* 0x000fc400078efcff */
[----:B------:R-:W-:Y:S01]  /*5df10*/  LOP3.LUT P1, RZ, R12, 0x80, RZ, 0xc0, !PT ;  /* 0x000000800cff7812 */ /* 0x000fe2000782c0ff */
[----:B------:R-:W2:Y:S01]  /*5df20*/  LDL.LU.64 R56, [R1+0x970] ;  /* 0x0009700001387983 */ /* 0x000ea20000300a00 */
[----:B------:R-:W-:-:S11]  /*5df30*/  LOP3.LUT R13, R13, 0xf7ffffff, RZ, 0xc0, !PT ;  /* 0xf7ffffff0d0d7812 */ /* 0x000fd600078ec0ff */
[----:B------:R-:W-:Y:S02]  /*5df40*/  @P1 LOP3.LUT R13, R13, 0x8000000, RZ, 0xfc, !PT ;  /* 0x080000000d0d1812 */ /* 0x000fe400078efcff */
[----:B------:R-:W-:Y:S02]  /*5df50*/  LOP3.LUT P1, RZ, R12, 0x100, RZ, 0xc0, !PT ;  /* 0x000001000cff7812 */ /* 0x000fe4000782c0ff */
[----:B------:R-:W-:Y:S02]  /*5df60*/  LOP3.LUT R13, R13, 0xefffffff, RZ, 0xc0, !PT ;  /* 0xefffffff0d0d7812 */ /* 0x000fe400078ec0ff */
[----:B------:R-:W-:Y:S02]  /*5df70*/  PRMT R0, R96, 0x7771, RZ ;  /* 0x0000777160007816 */ /* 0x000fe400000000ff */
[----:B------:R-:W-:-:S03]  /*5df80*/  LOP3.LUT P6, RZ, R12, 0x400, RZ, 0xc0, !PT ;  /* 0x000004000cff7812 */ /* 0x000fc600078cc0ff */
[----:B---3--:R1:W-:Y:S04]  /*5df90*/  @P4 STG.E.U8 desc[UR56][R54.64], R0 ;  /* 0x0000000036004986 */ /* 0x0083e8000c101138 */
[----:B------:R-:W-:Y:S02]  /*5dfa0*/  @P1 LOP3.LUT R13, R13, 0x10000000, RZ, 0xfc, !PT ;  /* 0x100000000d0d1812 */ /* 0x000fe400078efcff */
[----:B------:R-:W-:Y:S02]  /*5dfb0*/  LOP3.LUT P1, RZ, R12, 0x200, RZ, 0xc0, !PT ;  /* 0x000002000cff7812 */ /* 0x000fe4000782c0ff */
[C---:B-1----:R-:W-:Y:S01]  /*5dfc0*/  PRMT R0, R96.reuse, 0x7772, RZ ;  /* 0x0000777260007816 */ /* 0x042fe200000000ff */
[----:B------:R-:W3:Y:S01]  /*5dfd0*/  LDL.LU.64 R54, [R1+0x968] ;  /* 0x0009680001367983 */ /* 0x000ee20000300a00 */
[----:B------:R-:W-:-:S03]  /*5dfe0*/  PRMT R96, R96, 0x7773, RZ ;  /* 0x0000777360607816 */ /* 0x000fc600000000ff */
[----:B----4-:R1:W-:Y:S04]  /*5dff0*/  @P5 STG.E.U8 desc[UR56][R52.64], R0 ;  /* 0x0000000034005986 */ /* 0x0103e8000c101138 */
[----:B------:R4:W-:Y:S01]  /*5e000*/  @P6 STG.E.U8 desc[UR56][R50.64], R96 ;  /* 0x0000006032006986 */ /* 0x0009e2000c101138 */
[----:B-1----:R-:W-:-:S03]  /*5e010*/  PRMT R0, R97, 0x7770, RZ ;  /* 0x0000777061007816 */ /* 0x002fc600000000ff */
[----:B------:R-:W3:Y:S04]  /*5e020*/  LDL.LU.64 R52, [R1+0x960] ;  /* 0x0009600001347983 */ /* 0x000ee80000300a00 */
[----:B------:R1:W-:Y:S01]  /*5e030*/  @P1 STG.E.U8 desc[UR56][R48.64], R0 ;  /* 0x0000000030001986 */ /* 0x0003e2000c101138 */
[----:B------:R-:W-:-:S03]  /*5e040*/  LOP3.LUT P1, RZ, R13, 0x10000000, RZ, 0xc0, !PT ;  /* 0x100000000dff7812 */ /* 0x000fc6000782c0ff */
[----:B----4-:R-:W4:Y:S01]  /*5e050*/  LDL.LU.64 R50, [R1+0x958] ;  /* 0x0009580001327983 */ /* 0x010f220000300a00 */
[----:B-1----:R-:W-:-:S03]  /*5e060*/  PRMT R0, R97, 0x7771, RZ ;  /* 0x0000777161007816 */ /* 0x002fc600000000ff */
[----:B------:R-:W4:Y:S06]  /*5e070*/  LDL.LU.64 R48, [R1+0x950] ;  /* 0x0009500001307983 */ /* 0x000f2c0000300a00 */
[----:B------:R1:W-:Y:S01]  /*5e080*/  @P1 STG.E.U8 desc[UR56][R168.64], R0 ;  /* 0x00000000a8001986 */ /* 0x0003e2000c101138 */
[----:B------:R-:W-:-:S03]  /*5e090*/  LOP3.LUT P1, RZ, R13, 0x8000000, RZ, 0xc0, !PT ;  /* 0x080000000dff7812 */ /* 0x000fc6000782c0ff */
[----:B-1----:R-:W4:Y:S01]  /*5e0a0*/  LDL.LU.64 R168, [R1+0x948] ;  /* 0x0009480001a87983 */ /* 0x002f220000300a00 */
[----:B------:R-:W-:-:S09]  /*5e0b0*/  PRMT R0, R97, 0x7772, RZ ;  /* 0x0000777261007816 */ /* 0x000fd200000000ff */
[----:B--2---:R1:W-:Y:S04]  /*5e0c0*/  @P1 STG.E.U8 desc[UR56][R170.64], R0 ;  /* 0x00000000aa001986 */ /* 0x0043e8000c101138 */
[----:B-1----:R-:W2:Y:S01]  /*5e0d0*/  LDL.LU.64 R170, [R1+0x940] ;  /* 0x0009400001aa7983 */ /* 0x002ea20000300a00 */
[----:B------:R-:W-:Y:S02]  /*5e0e0*/  LOP3.LUT P1, RZ, R13, 0x4000000, RZ, 0xc0, !PT ;  /* 0x040000000dff7812 */ /* 0x000fe4000782c0ff */
[----:B------:R-:W-:Y:S02]  /*5e0f0*/  PRMT R97, R97, 0x7773, RZ ;  /* 0x0000777361617816 */ /* 0x000fe400000000ff */
[----:B------:R-:W-:-:S09]  /*5e100*/  PRMT R0, R98, 0x7770, RZ ;  /* 0x0000777062007816 */ /* 0x000fd200000000ff */
[----:B------:R-:W-:Y:S01]  /*5e110*/  @P1 STG.E.U8 desc[UR56][R66.64], R97 ;  /* 0x0000006142001986 */ /* 0x000fe2000c101138 */
        /* <DEDUP_REMOVED lines=10> */
[----:B------:R-:W-:-:S09]  /*5e1c0*/  LOP3.LUT P2, RZ, R12, 0x1, RZ, 0xc0, !PT ;  /* 0x000000010cff7812 */ /* 0x000fd2000784c0ff */
[----:B------:R-:W-:Y:S01]  /*5e1d0*/  @P1 STG.E.U8 desc[UR56][R58.64], R98 ;  /* 0x000000623a001986 */ /* 0x000fe2000c101138 */
[----:B------:R-:W-:Y:S02]  /*5e1e0*/  LOP3.LUT P1, RZ, R13, 0x200000, RZ, 0xc0, !PT ;  /* 0x002000000dff7812 */ /* 0x000fe4000782c0ff */
[----:B-1----:R-:W-:Y:S02]  /*5e1f0*/  PRMT R0, R99, 0x7770, RZ ;  /* 0x0000777063007816 */ /* 0x002fe400000000ff */
[C---:B------:R-:W-:Y:S02]  /*5e200*/  LOP3.LUT P0, RZ, R10.reuse, 0x80000000, RZ, 0xc0, !PT ;  /* 0x800000000aff7812 */ /* 0x040fe4000780c0ff */
[C---:B------:R-:W-:Y:S02]  /*5e210*/  LOP3.LUT P3, RZ, R10.reuse, 0x40000000, RZ, 0xc0, !PT ;  /* 0x400000000aff7812 */ /* 0x040fe4000786c0ff */
[----:B------:R-:W-:-:S05]  /*5e220*/  LOP3.LUT P4, RZ, R10, 0x20000000, RZ, 0xc0, !PT ;  /* 0x200000000aff7812 */ /* 0x000fca000788c0ff */
[----:B------:R1:W-:Y:S01]  /*5e230*/  @P1 STG.E.U8 desc[UR56][R56.64], R0 ;  /* 0x0000000038001986 */ /* 0x0003e2000c101138 */
[----:B------:R-:W-:Y:S02]  /*5e240*/  LOP3.LUT P5, RZ, R10, 0x10000000, RZ, 0xc0, !PT ;  /* 0x100000000aff7812 */ /* 0x000fe400078ac0ff */
[----:B-1----:R-:W-:-:S05]  /*5e250*/  PRMT R0, R99, 0x7771, RZ ;  /* 0x0000777163007816 */ /* 0x002fca00000000ff */
[----:B---3--:R1:W-:Y:S01]  /*5e260*/  @P2 STG.E.U8 desc[UR56][R54.64], R0 ;  /* 0x0000000036002986 */ /* 0x0083e2000c101138 */
[----:B------:R-:W-:Y:S02]  /*5e270*/  LOP3.LUT P6, RZ, R10, 0x8000000, RZ, 0xc0, !PT ;  /* 0x080000000aff7812 */ /* 0x000fe400078cc0ff */
[C---:B-1----:R-:W-:Y:S02]  /*5e280*/  PRMT R0, R99.reuse, 0x7772, RZ ;  /* 0x0000777263007816 */ /* 0x042fe400000000ff */
[----:B------:R-:W-:-:S03]  /*5e290*/  PRMT R99, R99, 0x7773, RZ ;  /* 0x0000777363637816 */ /* 0x000fc600000000ff */
[----:B------:R1:W-:Y:S04]  /*5e2a0*/  @P0 STG.E.U8 desc[UR56][R52.64], R0 ;  /* 0x0000000034000986 */ /* 0x0003e8000c101138 */
[----:B----4-:R-:W-:Y:S01]  /*5e2b0*/  @P3 STG.E.U8 desc[UR56][R50.64], R99 ;  /* 0x0000006332003986 */ /* 0x010fe2000c101138 */
[----:B-1----:R-:W-:-:S05]  /*5e2c0*/  PRMT R0, R100, 0x7770, RZ ;  /* 0x0000777064007816 */ /* 0x002fca00000000ff */
[----:B------:R1:W-:Y:S02]  /*5e2d0*/  @P4 STG.E.U8 desc[UR56][R48.64], R0 ;  /* 0x0000000030004986 */ /* 0x0003e4000c101138 */
[----:B-1----:R-:W-:-:S05]  /*5e2e0*/  PRMT R0, R100, 0x7771, RZ ;  /* 0x0000777164007816 */ /* 0x002fca00000000ff */
[----:B------:R1:W-:Y:S02]  /*5e2f0*/  @P5 STG.E.U8 desc[UR56][R168.64], R0 ;  /* 0x00000000a8005986 */ /* 0x0003e4000c101138 */
[----:B-1----:R-:W-:-:S05]  /*5e300*/  PRMT R0, R100, 0x7772, RZ ;  /* 0x0000777264007816 */ /* 0x002fca00000000ff */
        /* <DEDUP_REMOVED lines=27> */
[----:B------:R-:W-:Y:S01]  /*5e4c0*/  LOP3.LUT P1, RZ, R10, 0x80000, RZ, 0xc0, !PT ;  /* 0x000800000aff7812 */ /* 0x000fe2000782c0ff */
[----:B------:R-:W2:Y:S01]  /*5e4d0*/  LDL.LU.64 R64, [R1+0x8f8] ;  /* 0x0008f80001407983 */ /* 0x000ea20000300a00 */
[----:B------:R-:W-:-:S03]  /*5e4e0*/  LOP3.LUT R13, R13, 0xfffbffff, RZ, 0xc0, !PT ;  /* 0xfffbffff0d0d7812 */ /* 0x000fc600078ec0ff */
[----:B------:R-:W2:Y:S01]  /*5e4f0*/  LDL.LU.64 R62, [R1+0x8f0] ;  /* 0x0008f000013e7983 */ /* 0x000ea20000300a00 */
[----:B------:R-:W-:-:S03]  /*5e500*/  LOP3.LUT P4, RZ, R10, 0x2000000, RZ, 0xc0, !PT ;  /* 0x020000000aff7812 */ /* 0x000fc6000788c0ff */
[----:B------:R-:W2:Y:S04]  /*5e510*/  LDL.LU.64 R60, [R1+0xb0] ;  /* 0x0000b000013c7983 */ /* 0x000ea80000300a00 */
[----:B------:R-:W-:Y:S01]  /*5e520*/  @P1 LOP3.LUT R13, R13, 0x40000, RZ, 0xfc, !PT ;  /* 0x000400000d0d1812 */ /* 0x000fe200078efcff */
[----:B------:R-:W2:Y:S01]  /*5e530*/  LDL.LU.64 R58, [R1+0xa8] ;  /* 0x0000a800013a7983 */ /* 0x000ea20000300a00 */
[C---:B------:R-:W-:Y:S02]  /*5e540*/  LOP3.LUT P1, RZ, R10.reuse, 0x100000, RZ, 0xc0, !PT ;  /* 0x001000000aff7812 */ /* 0x040fe4000782c0ff */
[----:B------:R-:W-:Y:S01]  /*5e550*/  LOP3.LUT R13, R13, 0xfff7ffff, RZ, 0xc0, !PT ;  /* 0xfff7ffff0d0d7812 */ /* 0x000fe200078ec0ff */
[----:B------:R-:W2:Y:S01]  /*5e560*/  LDL.LU.64 R56, [R1+0xa0] ;  /* 0x0000a00001387983 */ /* 0x000ea20000300a00 */
[----:B------:R-:W-:-:S09]  /*5e570*/  LOP3.LUT P5, RZ, R10, 0x1000000, RZ, 0xc0, !PT ;  /* 0x010000000aff7812 */ /* 0x000fd200078ac0ff */
[----:B------:R-:W-:Y:S02]  /*5e580*/  @P1 LOP3.LUT R13, R13, 0x80000, RZ, 0xfc, !PT ;  /* 0x000800000d0d1812 */ /* 0x000fe400078efcff */
[C---:B------:R-:W-:Y:S02]  /*5e590*/  LOP3.LUT P1, RZ, R10.reuse, 0x200000, RZ, 0xc0, !PT ;  /* 0x002000000aff7812 */ /* 0x040fe4000782c0ff */
[----:B------:R-:W-:Y:S02]  /*5e5a0*/  LOP3.LUT R13, R13, 0xffefffff, RZ, 0xc0, !PT ;  /* 0xffefffff0d0d7812 */ /* 0x000fe400078ec0ff */
[----:B------:R-:W-:Y:S02]  /*5e5b0*/  PRMT R0, R101, 0x7770, RZ ;  /* 0x0000777065007816 */ /* 0x000fe400000000ff */
[----:B------:R-:W-:-:S03]  /*5e5c0*/  LOP3.LUT P6, RZ, R10, 0x800000, RZ, 0xc0, !PT ;  /* 0x008000000aff7812 */ /* 0x000fc600078cc0ff */
[----:B---3--:R1:W-:Y:S04]  /*5e5d0*/  @P4 STG.E.U8 desc[UR56][R54.64], R0 ;  /* 0x0000000036004986 */ /* 0x0083e8000c101138 */
[----:B------:R-:W-:Y:S02]  /*5e5e0*/  @P1 LOP3.LUT R13, R13, 0x100000, RZ, 0xfc, !PT ;  /* 0x001000000d0d1812 */ /* 0x000fe400078efcff */
[----:B------:R-:W-:Y:S02]  /*5e5f0*/  LOP3.LUT P1, RZ, R10, 0x400000, RZ, 0xc0, !PT ;  /* 0x004000000aff7812 */ /* 0x000fe4000782c0ff */
[C---:B-1----:R-:W-:Y:S01]  /*5e600*/  PRMT R0, R101.reuse, 0x7771, RZ ;  /* 0x0000777165007816 */ /* 0x042fe200000000ff */
[----:B------:R-:W3:Y:S04]  /*5e610*/  LDL.LU.64 R54, [R1+0x98] ;  /* 0x0000980001367983 */ /* 0x000ee80000300a00 */
[----:B----4-:R1:W-:Y:S02]  /*5e620*/  @P5 STG.E.U8 desc[UR56][R52.64], R0 ;  /* 0x0000000034005986 */ /* 0x0103e4000c101138 */
[----:B-1----:R-:W-:-:S02]  /*5e630*/  PRMT R0, R101, 0x7772, RZ ;  /* 0x0000777265007816 */ /* 0x002fc400000000ff */
[----:B------:R-:W4:Y:S01]  /*5e640*/  LDL.LU.64 R52, [R1+0x90] ;  /* 0x0000900001347983 */ /* 0x000f220000300a00 */
[----:B------:R-:W-:-:S03]  /*5e650*/  PRMT R101, R101, 0x7773, RZ ;  /* 0x0000777365657816 */ /* 0x000fc600000000ff */
[----:B------:R1:W-:Y:S04]  /*5e660*/  @P6 STG.E.U8 desc[UR56][R50.64], R0 ;  /* 0x0000000032006986 */ /* 0x0003e8000c101138 */
[----:B------:R0:W-:Y:S01]  /*5e670*/  @P1 STG.E.U8 desc[UR56][R48.64], R101 ;  /* 0x0000006530001986 */ /* 0x0001e2000c101138 */
[C---:B------:R-:W-:Y:S02]  /*5e680*/  LOP3.LUT P1, RZ, R13.reuse, 0x100000, RZ, 0xc0, !PT ;  /* 0x001000000dff7812 */ /* 0x040fe4000782c0ff */
[----:B-1----:R-:W-:Y:S01]  /*5e690*/  PRMT R0, R102, 0x7770, RZ ;  /* 0x0000777066007816 */ /* 0x002fe200000000ff */
[----:B------:R-:W4:Y:S04]  /*5e6a0*/  LDL.LU.64 R50, [R1+0x88] ;  /* 0x0000880001327983 */ /* 0x000f280000300a00 */
[----:B0-----:R-:W4:Y:S06]  /*5e6b0*/  LDL.LU.64 R48, [R1+0x80] ;  /* 0x0000800001307983 */ /* 0x001f2c0000300a00 */
[----:B------:R0:W-:Y:S01]  /*5e6c0*/  @P1 STG.E.U8 desc[UR56][R168.64], R0 ;  /* 0x00000000a8001986 */ /* 0x0001e2000c101138 */
[----:B------:R-:W-:-:S03]  /*5e6d0*/  LOP3.LUT P1, RZ, R13, 0x80000, RZ, 0xc0, !PT ;  /* 0x000800000dff7812 */ /* 0x000fc6000782c0ff */
[----:B0-----:R-:W4:Y:S01]  /*5e6e0*/  LDL.LU.64 R168, [R1+0x78] ;  /* 0x0000780001a87983 */ /* 0x001f220000300a00 */
[----:B------:R-:W-:-:S09]  /*5e6f0*/  PRMT R0, R102, 0x7771, RZ ;  /* 0x0000777166007816 */ /* 0x000fd200000000ff */
[----:B--2---:R0:W-:Y:S04]  /*5e700*/  @P1 STG.E.U8 desc[UR56][R170.64], R0 ;  /* 0x00000000aa001986 */ /* 0x0041e8000c101138 */
[----:B0-----:R-:W2:Y:S01]  /*5e710*/  LDL.LU.64 R170, [R1+0x70] ;  /* 0x0000700001aa7983 */ /* 0x001ea20000300a00 */
[----:B------:R-:W-:Y:S02]  /*5e720*/  LOP3.LUT P1, RZ, R13, 0x40000, RZ, 0xc0, !PT ;  /* 0x000400000dff7812 */ /* 0x000fe4000782c0ff */
[C---:B------:R-:W-:Y:S02]  /*5e730*/  PRMT R0, R102.reuse, 0x7772, RZ ;  /* 0x0000777266007816 */ /* 0x040fe400000000ff */
[----:B------:R-:W-:-:S09]  /*5e740*/  PRMT R102, R102, 0x7773, RZ ;  /* 0x0000777366667816 */ /* 0x000fd200000000ff */
[----:B------:R0:W-:Y:S01]  /*5e750*/  @P1 STG.E.U8 desc[UR56][R66.64], R0 ;  /* 0x0000000042001986 */ /* 0x0001e2000c101138 */
[----:B------:R-:W-:-:S13]  /*5e760*/  LOP3.LUT P1, RZ, R13, 0x20000, RZ, 0xc0, !PT ;  /* 0x000200000dff7812 */ /* 0x000fda000782c0ff */
[----:B------:R-:W-:Y:S01]  /*5e770*/  @P1 STG.E.U8 desc[UR56][R64.64], R102 ;  /* 0x0000006640001986 */ /* 0x000fe2000c101138 */
[----:B------:R-:W-:Y:S02]  /*5e780*/  LOP3.LUT P1, RZ, R13, 0x10000, RZ, 0xc0, !PT ;  /* 0x000100000dff7812 */ /* 0x000fe4000782c0ff */
[----:B0-----:R-:W-:-:S11]  /*5e790*/  PRMT R0, R103, 0x7770, RZ ;  /* 0x0000777067007816 */ /* 0x001fd600000000ff */
[----:B------:R0:W-:Y:S01]  /*5e7a0*/  @P1 STG.E.U8 desc[UR56][R62.64], R0 ;  /* 0x000000003e001986 */ /* 0x0001e2000c101138 */
[----:B------:R-:W-:Y:S02]  /*5e7b0*/  LOP3.LUT P1, RZ, R13, 0x8000, RZ, 0xc0, !PT ;  /* 0x000080000dff7812 */ /* 0x000fe4000782c0ff */
[----:B0-----:R-:W-:-:S11]  /*5e7c0*/  PRMT R0, R103, 0x7771, RZ ;  /* 0x0000777167007816 */ /* 0x001fd600000000ff */
[----:B------:R0:W-:Y:S01]  /*5e7d0*/  @P1 STG.E.U8 desc[UR56][R60.64], R0 ;  /* 0x000000003c001986 */ /* 0x0001e2000c101138 */
[----:B------:R-:W-:Y:S02]  /*5e7e0*/  LOP3.LUT P1, RZ, R13, 0x4000, RZ, 0xc0, !PT ;  /* 0x000040000dff7812 */ /* 0x000fe4000782c0ff */
[----:B------:R-:W-:Y:S02]  /*5e7f0*/  LOP3.LUT P2, RZ, R10, 0x2000, RZ, 0xc0, !PT ;  /* 0x000020000aff7812 */ /* 0x000fe4000784c0ff */
[----:B0-----:R-:W-:-:S09]  /*5e800*/  PRMT R0, R103, 0x7772, RZ ;  /* 0x0000777267007816 */ /* 0x001fd200000000ff */
[----:B------:R0:W-:Y:S01]  /*5e810*/  @P1 STG.E.U8 desc[UR56][R58.64], R0 ;  /* 0x000000003a001986 */ /* 0x0001e2000c101138 */
[----:B------:R-:W-:Y:S02]  /*5e820*/  LOP3.LUT P1, RZ, R13, 0x2000, RZ, 0xc0, !PT ;  /* 0x000020000dff7812 */ /* 0x000fe4000782c0ff */
[C---:B------:R-:W-:Y:S02]  /*5e830*/  LOP3.LUT P0, RZ, R10.reuse, 0x1000, RZ, 0xc0, !PT ;  /* 0x000010000aff7812 */ /* 0x040fe4000780c0ff */
[----:B------:R-:W-:Y:S02]  /*5e840*/  PRMT R103, R103, 0x7773, RZ ;  /* 0x0000777367677816 */ /* 0x000fe400000000ff */
[----:B------:R-:W-:Y:S02]  /*5e850*/  LOP3.LUT P3, RZ, R10, 0x800, RZ, 0xc0, !PT ;  /* 0x000008000aff7812 */ /* 0x000fe4000786c0ff */
[----:B0-----:R-:W-:-:S05]  /*5e860*/  PRMT R0, R104, 0x7770, RZ ;  /* 0x0000777068007816 */ /* 0x001fca00000000ff */
[----:B------:R-:W-:Y:S01]  /*5e870*/  @P1 STG.E.U8 desc[UR56][R56.64], R103 ;  /* 0x0000006738001986 */ /* 0x000fe2000c101138 */
[----:B------:R-:W-:-:S03]  /*5e880*/  LOP3.LUT P4, RZ, R10, 0x400, RZ, 0xc0, !PT ;  /* 0x000004000aff7812 */ /* 0x000fc6000788c0ff */
[----:B---3--:R0:W-:Y:S01]  /*5e890*/  @P2 STG.E.U8 desc[UR56][R54.64], R0 ;  /* 0x0000000036002986 */ /* 0x0081e2000c101138 */
[----:B------:R-:W-:Y:S02]  /*5e8a0*/  LOP3.LUT P5, RZ, R10, 0x200, RZ, 0xc0, !PT ;  /* 0x000002000aff7812 */ /* 0x000fe400078ac0ff */
[----:B0-----:R-:W-:-:S05]  /*5e8b0*/  PRMT R0, R104, 0x7771, RZ ;  /* 0x0000777168007816 */ /* 0x001fca00000000ff */
[----:B----4-:R0:W-:Y:S01]  /*5e8c0*/  @P0 STG.E.U8 desc[UR56][R52.64], R0 ;  /* 0x0000000034000986 */ /* 0x0101e2000c101138 */
[----:B------:R-:W-:Y:S02]  /*5e8d0*/  LOP3.LUT P6, RZ, R10, 0x100, RZ, 0xc0, !PT ;  /* 0x000001000aff7812 */ /* 0x000fe400078cc0ff */
[C---:B0-----:R-:W-:Y:S02]  /*5e8e0*/  PRMT R0, R104.reuse, 0x7772, RZ ;  /* 0x0000777268007816 */ /* 0x041fe400000000ff */
[----:B------:R-:W-:-:S03]  /*5e8f0*/  PRMT R104, R104, 0x7773, RZ ;  /* 0x0000777368687816 */ /* 0x000fc600000000ff */
[----:B------:R0:W-:Y:S04]  /*5e900*/  @P3 STG.E.U8 desc[UR56][R50.64], R0 ;  /* 0x0000000032003986 */ /* 0x0001e8000c101138 */
[----:B------:R1:W-:Y:S01]  /*5e910*/  @P4 STG.E.U8 desc[UR56][R48.64], R104 ;  /* 0x0000006830004986 */ /* 0x0003e2000c101138 */
[----:B0-----:R-:W-:-:S03]  /*5e920*/  PRMT R0, R105, 0x7770, RZ ;  /* 0x0000777069007816 */ /* 0x001fc600000000ff */
[----:B-1----:R-:W3:Y:S04]  /*5e930*/  LDL.LU.64 R48, [R1+0x68] ;  /* 0x0000680001307983 */ /* 0x002ee80000300a00 */
[----:B------:R0:W-:Y:S02]  /*5e940*/  @P5 STG.E.U8 desc[UR56][R168.64], R0 ;  /* 0x00000000a8005986 */ /* 0x0001e4000c101138 */
[----:B0-----:R-:W-:Y:S02]  /*5e950*/  PRMT R0, R105, 0x7771, RZ ;  /* 0x0000777169007816 */ /* 0x001fe400000000ff */
[----:B------:R-:W4:Y:S04]  /*5e960*/  LDL.LU.64 R168, [R1+0x60] ;  /* 0x0000600001a87983 */ /* 0x000f280000300a00 */
[----:B--2---:R0:W-:Y:S04]  /*5e970*/  @P6 STG.E.U8 desc[UR56][R170.64], R0 ;  /* 0x00000000aa006986 */ /* 0x0041e8000c101138 */
[----:B0-----:R-:W2:Y:S04]  /*5e980*/  LDL.LU.64 R170, [R1+0x58] ;  /* 0x0000580001aa7983 */ /* 0x001ea80000300a00 */
[----:B------:R-:W2:Y:S04]  /*5e990*/  LDL.LU.64 R64, [R1+0x50] ;  /* 0x0000500001407983 */ /* 0x000ea80000300a00 */
[----:B------:R-:W2:Y:S04]  /*5e9a0*/  LDL.LU.64 R62, [R1+0x48] ;  /* 0x00004800013e7983 */ /* 0x000ea80000300a00 */
[----:B------:R-:W2:Y:S04]  /*5e9b0*/  LDL.LU.64 R60, [R1+0x40] ;  /* 0x00004000013c7983 */ /* 0x000ea80000300a00 */
[----:B------:R-:W2:Y:S04]  /*5e9c0*/  LDL.LU.64 R58, [R1+0x38] ;  /* 0x00003800013a7983 */ /* 0x000ea80000300a00 */
[----:B------:R-:W2:Y:S04]  /*5e9d0*/  LDL.LU.64 R56, [R1+0x30] ;  /* 0x0000300001387983 */ /* 0x000ea80000300a00 */
[----:B------:R-:W2:Y:S04]  /*5e9e0*/  LDL.LU.64 R54, [R1+0x28] ;  /* 0x0000280001367983 */ /* 0x000ea80000300a00 */
[----:B------:R-:W2:Y:S01]  /*5e9f0*/  LDL.LU.64 R52, [R1+0x20] ;  /* 0x0000200001347983 */ /* 0x000ea20000300a00 */
[----:B------:R-:W-:-:S03]  /*5ea00*/  LOP3.LUT P3, RZ, R10, 0x80, RZ, 0xc0, !PT ;  /* 0x000000800aff7812 */ /* 0x000fc6000786c0ff */
[----:B------:R-:W2:Y:S01]  /*5ea10*/  LDL.LU.64 R50, [R1+0x18] ;  /* 0x0000180001327983 */ /* 0x000ea20000300a00 */
[C---:B------:R-:W-:Y:S02]  /*5ea20*/  PRMT R0, R105.reuse, 0x7772, RZ ;  /* 0x0000777269007816 */ /* 0x040fe400000000ff */
[C---:B------:R-:W-:Y:S02]  /*5ea30*/  LOP3.LUT P4, RZ, R10.reuse, 0x40, RZ, 0xc0, !PT ;  /* 0x000000400aff7812 */ /* 0x040fe4000788c0ff */
[----:B------:R-:W-:Y:S02]  /*5ea40*/  LOP3.LUT P5, RZ, R10, 0x20, RZ, 0xc0, !PT ;  /* 0x000000200aff7812 */ /* 0x000fe400078ac0ff */
[----:B------:R-:W-:Y:S02]  /*5ea50*/  PRMT R105, R105, 0x7773, RZ ;  /* 0x0000777369697816 */ /* 0x000fe400000000ff */
[----:B------:R-:W-:Y:S02]  /*5ea60*/  LOP3.LUT P1, RZ, R11, 0x8000000, RZ, 0xc0, !PT ;  /* 0x080000000bff7812 */ /* 0x000fe4000782c0ff */
[----:B------:R-:W-:Y:S01]  /*5ea70*/  LOP3.LUT R13, R13, 0xffffffdf, RZ, 0xc0, !PT ;  /* 0xffffffdf0d0d7812 */ /* 0x000fe200078ec0ff */
[----:B---3--:R0:W-:Y:S04]  /*5ea80*/  @P3 STG.E.U8 desc[UR56][R48.64], R0 ;  /* 0x0000000030003986 */ /* 0x0081e8000c101138 */
[----:B0-----:R-:W3:Y:S01]  /*5ea90*/  LDL.LU.64 R48, [R1+0x10] ;  /* 0x0000100001307983 */ /* 0x001ee20000300a00 */
[----:B------:R-:W-:-:S03]  /*5eaa0*/  PRMT R0, R106, 0x7770, RZ ;  /* 0x000077706a007816 */ /* 0x000fc600000000ff */
[----:B----4-:R0:W-:Y:S04]  /*5eab0*/  @P4 STG.E.U8 desc[UR56][R168.64], R105 ;  /* 0x00000069a8004986 */ /* 0x0101e8000c101138 */
[----:B0-----:R-:W4:Y:S01]  /*5eac0*/  LDL.LU.64 R168, [R1+0x8] ;  /* 0x0000080001a87983 */ /* 0x001f220000300a00 */
[----:B------:R-:W-:Y:S02]  /*5ead0*/  @P1 LOP3.LUT R13, R13, 0x20, RZ, 0xfc, !PT ;  /* 0x000000200d0d1812 */ /* 0x000fe400078efcff */
[----:B------:R-:W-:Y:S02]  /*5eae0*/  LOP3.LUT P1, RZ, R11, 0x10000000, RZ, 0xc0, !PT ;  /* 0x100000000bff7812 */ /* 0x000fe4000782c0ff */
[----:B------:R-:W-:-:S11]  /*5eaf0*/  LOP3.LUT R13, R13, 0xffffffbf, RZ, 0xc0, !PT ;  /* 0xffffffbf0d0d7812 */ /* 0x000fd600078ec0ff */
[----:B------:R-:W-:Y:S02]  /*5eb00*/  @P1 LOP3.LUT R13, R13, 0x40, RZ, 0xfc, !PT ;  /* 0x000000400d0d1812 */ /* 0x000fe400078efcff */
[----:B------:R-:W-:Y:S02]  /*5eb10*/  LOP3.LUT P1, RZ, R11, 0x20000000, RZ, 0xc0, !PT ;  /* 0x200000000bff7812 */ /* 0x000fe4000782c0ff */
[----:B------:R-:W-:-:S11]  /*5eb20*/  LOP3.LUT R13, R13, 0xffffff7f, RZ, 0xc0, !PT ;  /* 0xffffff7f0d0d7812 */ /* 0x000fd600078ec0ff */
[----:B------:R-:W-:Y:S02]  /*5eb30*/  @P1 LOP3.LUT R13, R13, 0x80, RZ, 0xfc, !PT ;  /* 0x000000800d0d1812 */ /* 0x000fe400078efcff */
[----:B------:R-:W-:Y:S01]  /*5eb40*/  LOP3.LUT P1, RZ, R11, 0x40000000, RZ, 0xc0, !PT ;  /* 0x400000000bff7812 */ /* 0x000fe2000782c0ff */
[----:B--2---:R0:W-:Y:S04]  /*5eb50*/  @P5 STG.E.U8 desc[UR56][R170.64], R0 ;  /* 0x00000000aa005986 */ /* 0x0041e8000c101138 */
[----:B0-----:R-:W2:Y:S01]  /*5eb60*/  LDL.LU.64 R170, [R1] ;  /* 0x0000000001aa7983 */ /* 0x001ea20000300a00 */
[----:B------:R-:W-:-:S07]  /*5eb70*/  LOP3.LUT R13, R13, 0xfffffeff, RZ, 0xc0, !PT ;  /* 0xfffffeff0d0d7812 */ /* 0x000fce00078ec0ff */
        /* <DEDUP_REMOVED lines=11> */
[----:B------:R-:W-:Y:S02]  /*5ec30*/  LOP3.LUT P1, RZ, R10, 0x4, RZ, 0xc0, !PT ;  /* 0x000000040aff7812 */ /* 0x000fe4000782c0ff */
[----:B------:R-:W-:Y:S02]  /*5ec40*/  LOP3.LUT R13, R13, 0xffffefff, RZ, 0xc0, !PT ;  /* 0xffffefff0d0d7812 */ /* 0x000fe400078ec0ff */
[----:B------:R-:W-:-:S09]  /*5ec50*/  PRMT R0, R106, 0x7771, RZ ;  /* 0x000077716a007816 */ /* 0x000fd200000000ff */
[----:B------:R-:W-:Y:S02]  /*5ec60*/  @P1 LOP3.LUT R13, R13, 0x1000, RZ, 0xfc, !PT ;  /* 0x000010000d0d1812 */ /* 0x000fe400078efcff */
[----:B------:R-:W-:Y:S01]  /*5ec70*/  LOP3.LUT P1, RZ, R10, 0x8, RZ, 0xc0, !PT ;  /* 0x000000080aff7812 */ /* 0x000fe2000782c0ff */
[----:B------:R0:W-:Y:S02]  /*5ec80*/  @P6 STG.E.U8 desc[UR56][R64.64], R0 ;  /* 0x0000000040006986 */ /* 0x0001e4000c101138 */
[----:B0-----:R-:W-:-:S10]  /*5ec90*/  PRMT R0, R106, 0x7772, RZ ;  /* 0x000077726a007816 */ /* 0x001fd400000000ff */
[----:B------:R0:W-:Y:S01]  /*5eca0*/  @P1 STG.E.U8 desc[UR56][R62.64], R0 ;  /* 0x000000003e001986 */ /* 0x0001e2000c101138 */
[----:B------:R-:W-:Y:S02]  /*5ecb0*/  LOP3.LUT P1, RZ, R13, 0x1000, RZ, 0xc0, !PT ;  /* 0x000010000dff7812 */ /* 0x000fe4000782c0ff */
[----:B------:R-:W-:-:S11]  /*5ecc0*/  PRMT R106, R106, 0x7773, RZ ;  /* 0x000077736a6a7816 */ /* 0x000fd600000000ff */
        /* <DEDUP_REMOVED lines=8> */
[----:B0-----:R-:W-:-:S11]  /*5ed50*/  PRMT R0, R107, 0x7772, RZ ;  /* 0x000077726b007816 */ /* 0x001fd600000000ff */
        /* <DEDUP_REMOVED lines=8> */
[----:B------:R-:W-:Y:S02]  /*5ede0*/  LOP3.LUT P2, RZ, R11, 0x4000000, RZ, 0xc0, !PT ;  /* 0x040000000bff7812 */ /* 0x000fe4000784c0ff */
[----:B0-----:R-:W-:-:S09]  /*5edf0*/  PRMT R0, R108, 0x7771, RZ ;  /* 0x000077716c007816 */ /* 0x001fd200000000ff */
[----:B---3--:R0:W-:Y:S01]  /*5ee00*/  @P1 STG.E.U8 desc[UR56][R48.64], R0 ;  /* 0x0000000030001986 */ /* 0x0081e2000c101138 */
[----:B------:R-:W-:Y:S02]  /*5ee10*/  LOP3.LUT P1, RZ, R13, 0x20, RZ, 0xc0, !PT ;  /* 0x000000200dff7812 */ /* 0x000fe4000782c0ff */
[C---:B0-----:R-:W-:Y:S02]  /*5ee20*/  PRMT R0, R108.reuse, 0x7772, RZ ;  /* 0x000077726c007816 */ /* 0x041fe400000000ff */
[----:B------:R-:W-:-:S09]  /*5ee30*/  PRMT R108, R108, 0x7773, RZ ;  /* 0x000077736c6c7816 */ /* 0x000fd200000000ff */
[----:B----4-:R-:W-:Y:S04]  /*5ee40*/  @P1 STG.E.U8 desc[UR56][R168.64], R0 ;  /* 0x00000000a8001986 */ /* 0x010fe8000c101138 */
[----:B--2---:R0:W-:Y:S04]  /*5ee50*/  @P2 STG.E.U8 desc[UR56][R170.64], R108 ;  /* 0x0000006caa002986 */ /* 0x0041e8000c101138 */
[----:B0-----:R-:W2:Y:S01]  /*5ee60*/  LDL.LU.64 R170, [R1+0x8e8] ;  /* 0x0008e80001aa7983 */ /* 0x001ea20000300a00 */
[----:B------:R-:W-:-:S03]  /*5ee70*/  LOP3.LUT P0, RZ, R11, 0x2000000, RZ, 0xc0, !PT ;  /* 0x020000000bff7812 */ /* 0x000fc6000780c0ff */
[----:B------:R-:W3:Y:S01]  /*5ee80*/  LDL.LU.64 R54, [R1+0x8e0] ;  /* 0x0008e00001367983 */ /* 0x000ee20000300a00 */
[----:B------:R-:W-:-:S03]  /*5ee90*/  LOP3.LUT P3, RZ, R11, 0x1000000, RZ, 0xc0, !PT ;  /* 0x010000000bff7812 */ /* 0x000fc6000786c0ff */
[----:B------:R-:W4:Y:S04]  /*5eea0*/  LDL.LU.64 R52, [R1+0x8d8] ;  /* 0x0008d80001347983 */ /* 0x000f280000300a00 */
[----:B------:R-:W4:Y:S01]  /*5eeb0*/  LDL.LU.64 R50, [R1+0x8d0] ;  /* 0x0008d00001327983 */ /* 0x000f220000300a00 */
[----:B------:R-:W-:-:S03]  /*5eec0*/  PRMT R0, R109, 0x7770, RZ ;  /* 0x000077706d007816 */ /* 0x000fc600000000ff */
[----:B------:R-:W4:Y:S01]  /*5eed0*/  LDL.LU.64 R48, [R1+0x8c8] ;  /* 0x0008c80001307983 */ /* 0x000f220000300a00 */
[----:B------:R-:W-:-:S03]  /*5eee0*/  LOP3.LUT P4, RZ, R11, 0x800000, RZ, 0xc0, !PT ;  /* 0x008000000bff7812 */ /* 0x000fc6000788c0ff */
[----:B------:R0:W-:Y:S01]  /*5eef0*/  @P0 STG.E.U8 desc[UR56][R250.64], R0 ;  /* 0x00000000fa000986 */ /* 0x0001e2000c101138 */
[C---:B------:R-:W-:Y:S02]  /*5ef00*/  LOP3.LUT P5, RZ, R11.reuse, 0x400000, RZ, 0xc0, !PT ;  /* 0x004000000bff7812 */ /* 0x040fe400078ac0ff */
[----:B------:R-:W-:Y:S01]  /*5ef10*/  LOP3.LUT P6, RZ, R11, 0x200000, RZ, 0xc0, !PT ;  /* 0x002000000bff7812 */ /* 0x000fe200078cc0ff */
[----:B------:R-:W4:Y:S01]  /*5ef20*/  LDL.LU.64 R168, [R1+0x8c0] ;  /* 0x0008c00001a87983 */ /* 0x000f220000300a00 */
[----:B0-----:R-:W-:-:S05]  /*5ef30*/  PRMT R0, R109, 0x7771, RZ ;  /* 0x000077716d007816 */ /* 0x001fca00000000ff */
[----:B------:R0:W-:Y:S01]  /*5ef40*/  @P3 STG.E.U8 desc[UR56][R248.64], R0 ;  /* 0x00000000f8003986 */ /* 0x0001e2000c101138 */
[----:B------:R-:W-:Y:S02]  /*5ef50*/  LOP3.LUT P3, RZ, R11, 0x100000, RZ, 0xc0, !PT ;  /* 0x001000000bff7812 */ /* 0x000fe4000786c0ff */
[C---:B0-----:R-:W-:Y:S02]  /*5ef60*/  PRMT R0, R109.reuse, 0x7772, RZ ;  /* 0x000077726d007816 */ /* 0x041fe400000000ff */
[----:B------:R-:W-:-:S03]  /*5ef70*/  PRMT R109, R109, 0x7773, RZ ;  /* 0x000077736d6d7816 */ /* 0x000fc600000000ff */
[----:B------:R0:W-:Y:S04]  /*5ef80*/  @P4 STG.E.U8 desc[UR56][R246.64], R0 ;  /* 0x00000000f6004986 */ /* 0x0001e8000c101138 */
[----:B------:R-:W-:Y:S01]  /*5ef90*/  @P5 STG.E.U8 desc[UR56][R244.64], R109 ;  /* 0x0000006df4005986 */ /* 0x000fe2000c101138 */
[----:B0-----:R-:W-:-:S05]  /*5efa0*/  PRMT R0, R110, 0x7770, RZ ;  /* 0x000077706e007816 */ /* 0x001fca00000000ff */
[----:B------:R0:W-:Y:S02]  /*5efb0*/  @P6 STG.E.U8 desc[UR56][R242.64], R0 ;  /* 0x00000000f2006986 */ /* 0x0001e4000c101138 */
[----:B0-----:R-:W-:Y:S02]  /*5efc0*/  PRMT R0, R110, 0x7771, RZ ;  /* 0x000077716e007816 */ /* 0x001fe400000000ff */
        /* <DEDUP_REMOVED lines=8> */
[----:B0-----:R-:W2:Y:S01]  /*5f050*/  LDL.LU.64 R170, [R1+0x8b8] ;  /* 0x0008b80001aa7983 */ /* 0x001ea20000300a00 */
[----:B------:R-:W-:Y:S02]  /*5f060*/  LOP3.LUT R10, R10, 0x7fffffff, RZ, 0xc0, !PT ;  /* 0x7fffffff0a0a7812 */ /* 0x000fe400078ec0ff */
[----:B------:R-:W-:Y:S01]  /*5f070*/  LOP3.LUT R13, R13, 0xfffffffe, RZ, 0xc0, !PT ;  /* 0xfffffffe0d0d7812 */ /* 0x000fe200078ec0ff */
[----:B------:R-:W2:Y:S04]  /*5f080*/  LDL.LU.64 R66, [R1+0x8b0] ;  /* 0x0008b00001427983 */ /* 0x000ea80000300a00 */
[----:B------:R-:W-:-:S02]  /*5f090*/  @P1 LOP3.LUT R10, R10, 0x80000000, RZ, 0xfc, !PT ;  /* 0x800000000a0a1812 */ /* 0x000fc400078efcff */
[C---:B------:R-:W-:Y:S01]  /*5f0a0*/  LOP3.LUT P1, RZ, R11.reuse, 0x800, RZ, 0xc0, !PT ;  /* 0x000008000bff7812 */ /* 0x040fe2000782c0ff */
[----:B------:R-:W2:Y:S04]  /*5f0b0*/  LDL.LU.64 R64, [R1+0x8a8] ;  /* 0x0008a80001407983 */ /* 0x000ea80000300a00 */
[----:B------:R-:W2:Y:S01]  /*5f0c0*/  LDL.LU.64 R62, [R1+0x8a0] ;  /* 0x0008a000013e7983 */ /* 0x000ea20000300a00 */
[----:B------:R-:W-:-:S03]  /*5f0d0*/  LOP3.LUT P4, RZ, R11, 0x80000, RZ, 0xc0, !PT ;  /* 0x000800000bff7812 */ /* 0x000fc6000788c0ff */
[----:B------:R-:W2:Y:S04]  /*5f0e0*/  LDL.LU.64 R60, [R1+0x898] ;  /* 0x00089800013c7983 */ /* 0x000ea80000300a00 */
[----:B------:R-:W-:Y:S01]  /*5f0f0*/  @P1 LOP3.LUT R13, R13, 0x1, RZ, 0xfc, !PT ;  /* 0x000000010d0d1812 */ /* 0x000fe200078efcff */
[----:B------:R-:W2:Y:S01]  /*5f100*/  LDL.LU.64 R58, [R1+0x890] ;  /* 0x00089000013a7983 */ /* 0x000ea20000300a00 */
[----:B------:R-:W-:Y:S02]  /*5f110*/  LOP3.LUT P1, RZ, R11, 0x1000, RZ, 0xc0, !PT ;  /* 0x000010000bff7812 */ /* 0x000fe4000782c0ff */
[----:B------:R-:W-:Y:S01]  /*5f120*/  LOP3.LUT R13, R13, 0xfffffffd, RZ, 0xc0, !PT ;  /* 0xfffffffd0d0d7812 */ /* 0x000fe200078ec0ff */
[----:B------:R-:W2:Y:S10]  /*5f130*/  LDL.LU.64 R56, [R1+0x888] ;  /* 0x0008880001387983 */ /* 0x000eb40000300a00 */
        /* <DEDUP_REMOVED lines=11> */
[C---:B------:R-:W-:Y:S02]  /*5f1f0*/  PRMT R0, R110.reuse, 0x7772, RZ ;  /* 0x000077726e007816 */ /* 0x040fe400000000ff */
[----:B------:R-:W-:-:S03]  /*5f200*/  PRMT R110, R110, 0x7773, RZ ;  /* 0x000077736e6e7816 */ /* 0x000fc600000000ff */
[----:B---3--:R0:W-:Y:S02]  /*5f210*/  @P4 STG.E.U8 desc[UR56][R54.64], R0 ;  /* 0x0000000036004986 */ /* 0x0081e4000c101138 */
[----:B------:R-:W-:Y:S02]  /*5f220*/  @P1 LOP3.LUT R13, R13, 0x10, RZ, 0xfc, !PT ;  /* 0x000000100d0d1812 */ /* 0x000fe400078efcff */
[----:B------:R-:W-:Y:S01]  /*5f230*/  LOP3.LUT P1, RZ, R11, 0x10000, RZ, 0xc0, !PT ;  /* 0x000100000bff7812 */ /* 0x000fe2000782c0ff */
[----:B----4-:R1:W-:Y:S01]  /*5f240*/  @P5 STG.E.U8 desc[UR56][R52.64], R110 ;  /* 0x0000006e34005986 */ /* 0x0103e2000c101138 */
[----:B0-----:R-:W-:-:S03]  /*5f250*/  PRMT R0, R111, 0x7770, RZ ;  /* 0x000077706f007816 */ /* 0x001fc600000000ff */
[----:B------:R-:W3:Y:S04]  /*5f260*/  LDL.LU.64 R54, [R1+0x880] ;  /* 0x0008800001367983 */ /* 0x000ee80000300a00 */
[----:B------:R0:W-:Y:S04]  /*5f270*/  @P6 STG.E.U8 desc[UR56][R50.64], R0 ;  /* 0x0000000032006986 */ /* 0x0001e8000c101138 */
[----:B-1----:R-:W4:Y:S01]  /*5f280*/  LDL.LU.64 R52, [R1+0x878] ;  /* 0x0008780001347983 */ /* 0x002f220000300a00 */
[----:B0-----:R-:W-:-:S03]  /*5f290*/  PRMT R0, R111, 0x7771, RZ ;  /* 0x000077716f007816 */ /* 0x001fc600000000ff */
[----:B------:R-:W4:Y:S04]  /*5f2a0*/  LDL.LU.64 R50, [R1+0x870] ;  /* 0x0008700001327983 */ /* 0x000f280000300a00 */
[----:B------:R0:W-:Y:S01]  /*5f2b0*/  @P1 STG.E.U8 desc[UR56][R48.64], R0 ;  /* 0x0000000030001986 */ /* 0x0001e2000c101138 */
[----:B------:R-:W-:Y:S02]  /*5f2c0*/  LOP3.LUT P1, RZ, R13, 0x10, RZ, 0xc0, !PT ;  /* 0x000000100dff7812 */ /* 0x000fe4000782c0ff */
[----:B0-----:R-:W-:Y:S01]  /*5f2d0*/  PRMT R0, R111, 0x7772, RZ ;  /* 0x000077726f007816 */ /* 0x001fe200000000ff */
[----:B------:R-:W4:Y:S10]  /*5f2e0*/  LDL.LU.64 R48, [R1+0x868] ;  /* 0x0008680001307983 */ /* 0x000f340000300a00 */
[----:B------:R0:W-:Y:S01]  /*5f2f0*/  @P1 STG.E.U8 desc[UR56][R168.64], R0 ;  /* 0x00000000a8001986 */ /* 0x0001e2000c101138 */
[----:B------:R-:W-:-:S02]  /*5f300*/  LOP3.LUT P1, RZ, R13, 0x8, RZ, 0xc0, !PT ;  /* 0x000000080dff7812 */ /* 0x000fc4000782c0ff */
[----:B------:R-:W-:Y:S01]  /*5f310*/  PRMT R111, R111, 0x7773, RZ ;  /* 0x000077736f6f7816 */ /* 0x000fe200000000ff */
[----:B0-----:R-:W4:Y:S10]  /*5f320*/  LDL.LU.64 R168, [R1+0x860] ;  /* 0x0008600001a87983 */ /* 0x001f340000300a00 */
[----:B--2---:R0:W-:Y:S04]  /*5f330*/  @P1 STG.E.U8 desc[UR56][R170.64], R111 ;  /* 0x0000006faa001986 */ /* 0x0041e8000c101138 */
[----:B0-----:R-:W2:Y:S01]  /*5f340*/  LDL.LU.64 R170, [R1+0x858] ;  /* 0x0008580001aa7983 */ /* 0x001ea20000300a00 */
[----:B------:R-:W-:-:S02]  /*5f350*/  LOP3.LUT P1, RZ, R13, 0x4, RZ, 0xc0, !PT ;  /* 0x000000040dff7812 */ /* 0x000fc4000782c0ff */
[----:B------:R-:W-:-:S11]  /*5f360*/  PRMT R0, R112, 0x7770, RZ ;  /* 0x0000777070007816 */ /* 0x000fd600000000ff */
[----:B------:R0:W-:Y:S01]  /*5f370*/  @P1 STG.E.U8 desc[UR56][R66.64], R0 ;  /* 0x0000000042001986 */ /* 0x0001e2000c101138 */
[----:B------:R-:W-:Y:S02]  /*5f380*/  LOP3.LUT P1, RZ, R13, 0x2, RZ, 0xc0, !PT ;  /* 0x000000020dff7812 */ /* 0x000fe4000782c0ff */
[----:B0-----:R-:W-:-:S11]  /*5f390*/  PRMT R0, R112, 0x7771, RZ ;  /* 0x0000777170007816 */ /* 0x001fd600000000ff */
[----:B------:R0:W-:Y:S01]  /*5f3a0*/  @P1 STG.E.U8 desc[UR56][R64.64], R0 ;  /* 0x0000000040001986 */ /* 0x0001e2000c101138 */
[----:B------:R-:W-:Y:S02]  /*5f3b0*/  LOP3.LUT P1, RZ, R13, 0x1, RZ, 0xc0, !PT ;  /* 0x000000010dff7812 */ /* 0x000fe4000782c0ff */
[----:B------:R-:W-:Y:S01]  /*5f3c0*/  LOP3.LUT P2, RZ, R11, 0x80, RZ, 0xc0, !PT ;  /* 0x000000800bff7812 */ /* 0x000fe2000784c0ff */
[----:B------:R-:W1:Y:S01]  /*5f3d0*/  LDS.128 R12, [R252] ;  /* 0x00000000fc0c7984 */ /* 0x000e620000000c00 */
[----:B0-----:R-:W-:-:S09]  /*5f3e0*/  PRMT R0, R112, 0x7772, RZ ;  /* 0x0000777270007816 */ /* 0x001fd200000000ff */
        /* <DEDUP_REMOVED lines=8> */
[C---:B------:R-:W-:Y:S02]  /*5f470*/  LOP3.LUT P0, RZ, R11.reuse, 0x40, RZ, 0xc0, !PT ;  /* 0x000000400bff7812 */ /* 0x040fe4000780c0ff */
[----:B------:R-:W-:Y:S02]  /*5f480*/  LOP3.LUT P3, RZ, R11, 0x20, RZ, 0xc0, !PT ;  /* 0x000000200bff7812 */ /* 0x000fe4000786c0ff */
[----:B0-----:R-:W-:-:S07]  /*5f490*/  PRMT R0, R113, 0x7771, RZ ;  /* 0x0000777171007816 */ /* 0x001fce00000000ff */
[----:B------:R0:W-:Y:S01]  /*5f4a0*/  @P1 STG.E.U8 desc[UR56][R56.64], R0 ;  /* 0x0000000038001986 */ /* 0x0001e2000c101138 */
[----:B------:R-:W-:Y:S02]  /*5f4b0*/  LOP3.LUT P4, RZ, R11, 0x10, RZ, 0xc0, !PT ;  /* 0x000000100bff7812 */ /* 0x000fe4000788c0ff */
[C---:B0-----:R-:W-:Y:S02]  /*5f4c0*/  PRMT R0, R113.reuse, 0x7772, RZ ;  /* 0x0000777271007816 */ /* 0x041fe400000000ff */
[----:B------:R-:W-:-:S03]  /*5f4d0*/  PRMT R113, R113, 0x7773, RZ ;  /* 0x0000777371717816 */ /* 0x000fc600000000ff */
[----:B---3--:R0:W-:Y:S01]  /*5f4e0*/  @P2 STG.E.U8 desc[UR56][R54.64], R0 ;  /* 0x0000000036002986 */ /* 0x0081e2000c101138 */
[C---:B------:R-:W-:Y:S02]  /*5f4f0*/  LOP3.LUT P5, RZ, R11.reuse, 0x8, RZ, 0xc0, !PT ;  /* 0x000000080bff7812 */ /* 0x040fe400078ac0ff */
[----:B------:R-:W-:Y:S01]  /*5f500*/  LOP3.LUT P6, RZ, R11, 0x4, RZ, 0xc0, !PT ;  /* 0x000000040bff7812 */ /* 0x000fe200078cc0ff */
[----:B----4-:R-:W-:Y:S01]  /*5f510*/  @P0 STG.E.U8 desc[UR56][R52.64], R113 ;  /* 0x0000007134000986 */ /* 0x010fe2000c101138 */
[----:B0-----:R-:W-:-:S05]  /*5f520*/  PRMT R0, R114, 0x7770, RZ ;  /* 0x0000777072007816 */ /* 0x001fca00000000ff */
[----:B------:R0:W-:Y:S02]  /*5f530*/  @P3 STG.E.U8 desc[UR56][R50.64], R0 ;  /* 0x0000000032003986 */ /* 0x0001e4000c101138 */
[----:B0-----:R-:W-:-:S05]  /*5f540*/  PRMT R0, R114, 0x7771, RZ ;  /* 0x0000777172007816 */ /* 0x001fca00000000ff */
[----:B------:R0:W-:Y:S02]  /*5f550*/  @P4 STG.E.U8 desc[UR56][R48.64], R0 ;  /* 0x0000000030004986 */ /* 0x0001e4000c101138 */
[C---:B0-----:R-:W-:Y:S02]  /*5f560*/  PRMT R0, R114.reuse, 0x7772, RZ ;  /* 0x0000777272007816 */ /* 0x041fe400000000ff */
[----:B------:R-:W-:-:S03]  /*5f570*/  PRMT R114, R114, 0x7773, RZ ;  /* 0x0000777372727816 */ /* 0x000fc600000000ff */
[----:B------:R-:W-:Y:S04]  /*5f580*/  @P5 STG.E.U8 desc[UR56][R168.64], R0 ;  /* 0x00000000a8005986 */ /* 0x000fe8000c101138 */
[----:B--2---:R0:W-:Y:S04]  /*5f590*/  @P6 STG.E.U8 desc[UR56][R170.64], R114 ;  /* 0x00000072aa006986 */ /* 0x0041e8000c101138 */
[----:B0-----:R-:W2:Y:S04]  /*5f5a0*/  LDL.LU.64 R170, [R1+0x850] ;  /* 0x0008500001aa7983 */ /* 0x001ea80000300a00 */
        /* <DEDUP_REMOVED lines=22> */
[----:B0-----:R-:W2:Y:S04]  /*5f710*/  LDL.LU.64 R170, [R1+0x820] ;  /* 0x0008200001aa7983 */ /* 0x001ea80000300a00 */
[----:B------:R-:W2:Y:S02]  /*5f720*/  LDL.LU.64 R66, [R1+0x818] ;  /* 0x0008180001427983 */ /* 0x000ea40000300a00 */
[----:B------:R-:W-:-:S02]  /*5f730*/  @P1 LOP3.LUT R10, R10, 0x2000000, RZ, 0xfc, !PT ;  /* 0x020000000a0a1812 */ /* 0x000fc400078efcff */
[----:B------:R-:W2:Y:S01]  /*5f740*/  LDL.LU.64 R64, [R1+0x810] ;  /* 0x0008100001407983 */ /* 0x000ea20000300a00 */
[----:B------:R-:W-:Y:S02]  /*5f750*/  LOP3.LUT P1, RZ, R2, 0x4000000, RZ, 0xc0, !PT ;  /* 0x0400000002ff7812 */ /* 0x000fe4000782c0ff */
[----:B------:R-:W-:Y:S01]  /*5f760*/  LOP3.LUT R10, R10, 0xfbffffff, RZ, 0xc0, !PT ;  /* 0xfbffffff0a0a7812 */ /* 0x000fe200078ec0ff */
[----:B------:R-:W2:Y:S04]  /*5f770*/  LDL.LU.64 R62, [R1+0x808] ;  /* 0x00080800013e7983 */ /* 0x000ea80000300a00 */
[----:B------:R-:W2:Y:S01]  /*5f780*/  LDL.LU.64 R60, [R1+0x800] ;  /* 0x00080000013c7983 */ /* 0x000ea20000300a00 */
[----:B------:R-:W-:Y:S02]  /*5f790*/  LOP3.LUT P4, RZ, R11, 0x1, RZ, 0xc0, !PT ;  /* 0x000000010bff7812 */ /* 0x000fe4000788c0ff */
        /* <DEDUP_REMOVED lines=14> */
[C---:B0-----:R-:W-:Y:S01]  /*5f880*/  PRMT R0, R115.reuse, 0x7772, RZ ;  /* 0x0000777273007816 */ /* 0x041fe200000000ff */
[----:B------:R-:W3:Y:S01]  /*5f890*/  LDL.LU.64 R54, [R1+0x7e8] ;  /* 0x0007e80001367983 */ /* 0x000ee20000300a00 */
[----:B------:R-:W-:-:S03]  /*5f8a0*/  PRMT R115, R115, 0x7773, RZ ;  /* 0x0000777373737816 */ /* 0x000fc600000000ff */
[----:B----4-:R0:W-:Y:S04]  /*5f8b0*/  @P5 STG.E.U8 desc[UR56][R52.64], R0 ;  /* 0x0000000034005986 */ /* 0x0101e8000c101138 */
[----:B------:R4:W-:Y:S01]  /*5f8c0*/  @P6 STG.E.U8 desc[UR56][R50.64], R115 ;  /* 0x0000007332006986 */ /* 0x0009e2000c101138 */
[----:B0-----:R-:W-:-:S03]  /*5f8d0*/  PRMT R0, R116, 0x7770, RZ ;  /* 0x0000777074007816 */ /* 0x001fc600000000ff */
[----:B------:R-:W3:Y:S04]  /*5f8e0*/  LDL.LU.64 R52, [R1+0x7e0] ;  /* 0x0007e00001347983 */ /* 0x000ee80000300a00 */
[----:B------:R0:W-:Y:S01]  /*5f8f0*/  @P1 STG.E.U8 desc[UR56][R48.64], R0 ;  /* 0x0000000030001986 */ /* 0x0001e2000c101138 */
[----:B------:R-:W-:-:S03]  /*5f900*/  LOP3.LUT P1, RZ, R10, 0x10000000, RZ, 0xc0, !PT ;  /* 0x100000000aff7812 */ /* 0x000fc6000782c0ff */
[----:B----4-:R-:W4:Y:S01]  /*5f910*/  LDL.LU.64 R50, [R1+0x7d8] ;  /* 0x0007d80001327983 */ /* 0x010f220000300a00 */
[----:B0-----:R-:W-:-:S03]  /*5f920*/  PRMT R0, R116, 0x7771, RZ ;  /* 0x0000777174007816 */ /* 0x001fc600000000ff */
[----:B------:R-:W4:Y:S06]  /*5f930*/  LDL.LU.64 R48, [R1+0x7d0] ;  /* 0x0007d00001307983 */ /* 0x000f2c0000300a00 */
[----:B------:R0:W-:Y:S01]  /*5f940*/  @P1 STG.E.U8 desc[UR56][R168.64], R0 ;  /* 0x00000000a8001986 */ /* 0x0001e2000c101138 */
[----:B------:R-:W-:-:S03]  /*5f950*/  LOP3.LUT P1, RZ, R10, 0x8000000, RZ, 0xc0, !PT ;  /* 0x080000000aff7812 */ /* 0x000fc6000782c0ff */
[----:B0-----:R-:W4:Y:S01]  /*5f960*/  LDL.LU.64 R168, [R1+0x7c8] ;  /* 0x0007c80001a87983 */ /* 0x001f220000300a00 */
[----:B------:R-:W-:-:S09]  /*5f970*/  PRMT R0, R116, 0x7772, RZ ;  /* 0x0000777274007816 */ /* 0x000fd200000000ff */
[----:B--2---:R0:W-:Y:S04]  /*5f980*/  @P1 STG.E.U8 desc[UR56][R170.64], R0 ;  /* 0x00000000aa001986 */ /* 0x0041e8000c101138 */
[----:B0-----:R-:W2:Y:S01]  /*5f990*/  LDL.LU.64 R170, [R1+0x7c0] ;  /* 0x0007c00001aa7983 */ /* 0x001ea20000300a00 */
[----:B------:R-:W-:Y:S02]  /*5f9a0*/  LOP3.LUT P1, RZ, R10, 0x4000000, RZ, 0xc0, !PT ;  /* 0x040000000aff7812 */ /* 0x000fe4000782c0ff */
[----:B------:R-:W-:Y:S02]  /*5f9b0*/  PRMT R116, R116, 0x7773, RZ ;  /* 0x0000777374747816 */ /* 0x000fe400000000ff */
[----:B------:R-:W-:-:S09]  /*5f9c0*/  PRMT R0, R117, 0x7770, RZ ;  /* 0x0000777075007816 */ /* 0x000fd200000000ff */
[----:B------:R-:W-:Y:S01]  /*5f9d0*/  @P1 STG.E.U8 desc[UR56][R66.64], R116 ;  /* 0x0000007442001986 */ /* 0x000fe2000c101138 */
[----:B------:R-:W-:-:S13]  /*5f9e0*/  LOP3.LUT P1, RZ, R10, 0x2000000, RZ, 0xc0, !PT ;  /* 0x020000000aff7812 */ /* 0x000fda000782c0ff */
        /* <DEDUP_REMOVED lines=8> */
[----:B------:R-:W-:Y:S02]  /*5fa70*/  PRMT R117, R117, 0x7773, RZ ;  /* 0x0000777375757816 */ /* 0x000fe400000000ff */
[----:B------:R-:W-:-:S09]  /*5fa80*/  LOP3.LUT P2, RZ, R2, 0x8000, RZ, 0xc0, !PT ;  /* 0x0000800002ff7812 */ /* 0x000fd2000784c0ff */
[----:B------:R-:W-:Y:S01]  /*5fa90*/  @P1 STG.E.U8 desc[UR56][R58.64], R117 ;  /* 0x000000753a001986 */ /* 0x000fe2000c101138 */
[----:B------:R-:W-:Y:S02]  /*5faa0*/  LOP3.LUT P1, RZ, R10, 0x200000, RZ, 0xc0, !PT ;  /* 0x002000000aff7812 */ /* 0x000fe4000782c0ff */
[----:B0-----:R-:W-:Y:S02]  /*5fab0*/  PRMT R0, R118, 0x7770, RZ ;  /* 0x0000777076007816 */ /* 0x001fe400000000ff */
[C---:B------:R-:W-:Y:S02]  /*5fac0*/  LOP3.LUT P0, RZ, R2.reuse, 0x4000, RZ, 0xc0, !PT ;  /* 0x0000400002ff7812 */ /* 0x040fe4000780c0ff */
[C---:B------:R-:W-:Y:S02]  /*5fad0*/  LOP3.LUT P3, RZ, R2.reuse, 0x1000, RZ, 0xc0, !PT ;  /* 0x0000100002ff7812 */ /* 0x040fe4000786c0ff */
[----:B------:R-:W-:-:S05]  /*5fae0*/  LOP3.LUT P4, RZ, R2, 0x400, RZ, 0xc0, !PT ;  /* 0x0000040002ff7812 */ /* 0x000fca000788c0ff */
[----:B------:R0:W-:Y:S01]  /*5faf0*/  @P1 STG.E.U8 desc[UR56][R56.64], R0 ;  /* 0x0000000038001986 */ /* 0x0001e2000c101138 */
[----:B------:R-:W-:Y:S02]  /*5fb00*/  LOP3.LUT P5, RZ, R2, 0x100, RZ, 0xc0, !PT ;  /* 0x0000010002ff7812 */ /* 0x000fe400078ac0ff */
[----:B0-----:R-:W-:-:S05]  /*5fb10*/  PRMT R0, R118, 0x7771, RZ ;  /* 0x0000777176007816 */ /* 0x001fca00000000ff */
[----:B---3--:R0:W-:Y:S01]  /*5fb20*/  @P2 STG.E.U8 desc[UR56][R54.64], R0 ;  /* 0x0000000036002986 */ /* 0x0081e2000c101138 */
[----:B------:R-:W-:Y:S02]  /*5fb30*/  LOP3.LUT P6, RZ, R2, 0x40, RZ, 0xc0, !PT ;  /* 0x0000004002ff7812 */ /* 0x000fe400078cc0ff */
[C---:B0-----:R-:W-:Y:S02]  /*5fb40*/  PRMT R0, R118.reuse, 0x7772, RZ ;  /* 0x0000777276007816 */ /* 0x041fe400000000ff */
[----:B------:R-:W-:-:S03]  /*5fb50*/  PRMT R118, R118, 0x7773, RZ ;  /* 0x0000777376767816 */ /* 0x000fc600000000ff */
[----:B------:R0:W-:Y:S04]  /*5fb60*/  @P0 STG.E.U8 desc[UR56][R52.64], R0 ;  /* 0x0000000034000986 */ /* 0x0001e8000c101138 */
[----:B----4-:R-:W-:Y:S01]  /*5fb70*/  @P3 STG.E.U8 desc[UR56][R50.64], R118 ;  /* 0x0000007632003986 */ /* 0x010fe2000c101138 */
[----:B0-----:R-:W-:-:S05]  /*5fb80*/  PRMT R0, R119, 0x7770, RZ ;  /* 0x0000777077007816 */ /* 0x001fca00000000ff */
[----:B------:R0:W-:Y:S02]  /*5fb90*/  @P4 STG.E.U8 desc[UR56][R48.64], R0 ;  /* 0x0000000030004986 */ /* 0x0001e4000c101138 */
[----:B0-----:R-:W-:-:S05]  /*5fba0*/  PRMT R0, R119, 0x7771, RZ ;  /* 0x0000777177007816 */ /* 0x001fca00000000ff */
[----:B------:R0:W-:Y:S02]  /*5fbb0*/  @P5 STG.E.U8 desc[UR56][R168.64], R0 ;  /* 0x00000000a8005986 */ /* 0x0001e4000c101138 */
[----:B0-----:R-:W-:-:S05]  /*5fbc0*/  PRMT R0, R119, 0x7772, RZ ;  /* 0x0000777277007816 */ /* 0x001fca00000000ff */
        /* <DEDUP_REMOVED lines=35> */
[----:B------:R-:W-:Y:S02]  /*5fe00*/  LOP3.LUT P1, RZ, R5, 0x2000000, RZ, 0xc0, !PT ;  /* 0x0200000005ff7812 */ /* 0x000fe4000782c0ff */
        /* <DEDUP_REMOVED lines=11> */
[C---:B0-----:R-:W-:Y:S01]  /*5fec0*/  PRMT R0, R120.reuse, 0x7771, RZ ;  /* 0x0000777178007816 */ /* 0x041fe200000000ff */
[----:B------:R-:W3:Y:S04]  /*5fed0*/  LDL.LU.64 R54, [R1+0x750] ;  /* 0x0007500001367983 */ /* 0x000ee80000300a00 */
[----:B----4-:R0:W-:Y:S02]  /*5fee0*/  @P5 STG.E.U8 desc[UR56][R52.64], R0 ;  /* 0x0000000034005986 */ /* 0x0101e4000c101138 */
[----:B0-----:R-:W-:-:S02]  /*5fef0*/  PRMT R0, R120, 0x7772, RZ ;  /* 0x0000777278007816 */ /* 0x001fc400000000ff */
[----:B------:R-:W4:Y:S01]  /*5ff00*/  LDL.LU.64 R52, [R1+0x748] ;  /* 0x0007480001347983 */ /* 0x000f220000300a00 */
[----:B------:R-:W-:-:S03]  /*5ff10*/  PRMT R120, R120, 0x7773, RZ ;  /* 0x0000777378787816 */ /* 0x000fc600000000ff */
[----:B------:R0:W-:Y:S04]  /*5ff20*/  @P6 STG.E.U8 desc[UR56][R50.64], R0 ;  /* 0x0000000032006986 */ /* 0x0001e8000c101138 */
[----:B------:R1:W-:Y:S01]  /*5ff30*/  @P1 STG.E.U8 desc[UR56][R48.64], R120 ;  /* 0x0000007830001986 */ /* 0x0003e2000c101138 */
[C---:B------:R-:W-:Y:S02]  /*5ff40*/  LOP3.LUT P1, RZ, R10.reuse, 0x100000, RZ, 0xc0, !PT ;  /* 0x001000000aff7812 */ /* 0x040fe4000782c0ff */
[----:B0-----:R-:W-:Y:S01]  /*5ff50*/  PRMT R0, R121, 0x7770, RZ ;  /* 0x0000777079007816 */ /* 0x001fe200000000ff */
[----:B------:R-:W4:Y:S04]  /*5ff60*/  LDL.LU.64 R50, [R1+0x740] ;  /* 0x0007400001327983 */ /* 0x000f280000300a00 */
[----:B-1----:R-:W4:Y:S06]  /*5ff70*/  LDL.LU.64 R48, [R1+0x738] ;  /* 0x0007380001307983 */ /* 0x002f2c0000300a00 */
        /* <DEDUP_REMOVED lines=27> */
[----:B------:R-:W-:Y:S04]  /*60130*/  @P1 STG.E.U8 desc[UR56][R56.64], R122 ;  /* 0x0000007a38001986 */ /* 0x000fe8000c101138 */
[----:B---3--:R0:W-:Y:S01]  /*60140*/  @P2 STG.E.U8 desc[UR56][R54.64], R0 ;  /* 0x0000000036002986 */ /* 0x0081e2000c101138 */
[C---:B------:R-:W-:Y:S02]  /*60150*/  LOP3.LUT P4, RZ, R5.reuse, 0x40, RZ, 0xc0, !PT ;  /* 0x0000004005ff7812 */ /* 0x040fe4000788c0ff */
[----:B------:R-:W-:Y:S02]  /*60160*/  LOP3.LUT P5, RZ, R5, 0x20, RZ, 0xc0, !PT ;  /* 0x0000002005ff7812 */ /* 0x000fe400078ac0ff */
[----:B0-----:R-:W-:-:S05]  /*60170*/  PRMT R0, R123, 0x7771, RZ ;  /* 0x000077717b007816 */ /* 0x001fca00000000ff */
[----:B----4-:R0:W-:Y:S01]  /*60180*/  @P0 STG.E.U8 desc[UR56][R52.64], R0 ;  /* 0x0000000034000986 */ /* 0x0101e2000c101138 */
[----:B------:R-:W-:Y:S02]  /*60190*/  LOP3.LUT P6, RZ, R5, 0x8, RZ, 0xc0, !PT ;  /* 0x0000000805ff7812 */ /* 0x000fe400078cc0ff */
[C---:B0-----:R-:W-:Y:S02]  /*601a0*/  PRMT R0, R123.reuse, 0x7772, RZ ;  /* 0x000077727b007816 */ /* 0x041fe400000000ff */
[----:B------:R-:W-:-:S03]  /*601b0*/  PRMT R123, R123, 0x7773, RZ ;  /* 0x000077737b7b7816 */ /* 0x000fc600000000ff */
[----:B------:R0:W-:Y:S04]  /*601c0*/  @P3 STG.E.U8 desc[UR56][R50.64], R0 ;  /* 0x0000000032003986 */ /* 0x0001e8000c101138 */
[----:B------:R-:W-:Y:S01]  /*601d0*/  @P4 STG.E.U8 desc[UR56][R48.64], R123 ;  /* 0x0000007b30004986 */ /* 0x000fe2000c101138 */
        /* <DEDUP_REMOVED lines=34> */
[----:B------:R-:W-:Y:S02]  /*60400*/  LOP3.LUT P4, RZ, R5, 0x1, RZ, 0xc0, !PT ;  /* 0x0000000105ff7812 */ /* 0x000fe4000788c0ff */
[----:B------:R-:W-:Y:S01]  /*60410*/  LOP3.LUT P5, RZ, R6, 0x40000000, RZ, 0xc0, !PT ;  /* 0x4000000006ff7812 */ /* 0x000fe200078ac0ff */
[----:B------:R-:W2:Y:S04]  /*60420*/  LDL.LU.64 R60, [R1+0x470] ;  /* 0x00047000013c7983 */ /* 0x000ea80000300a00 */
[----:B------:R-:W-:Y:S01]  /*60430*/  @P1 LOP3.LUT R10, R10, 0x400, RZ, 0xfc, !PT ;  /* 0x000004000a0a1812 */ /* 0x000fe200078efcff */
[----:B------:R-:W2:Y:S01]  /*60440*/  LDL.LU.64 R58, [R1+0x468] ;  /* 0x00046800013a7983 */ /* 0x000ea20000300a00 */
[----:B------:R-:W-:-:S02]  /*60450*/  LOP3.LUT P1, RZ, R6, 0x400000, RZ, 0xc0, !PT ;  /* 0x0040000006ff7812 */ /* 0x000fc4000782c0ff */
[----:B------:R-:W-:Y:S01]  /*60460*/  LOP3.LUT R10, R10, 0xfffff7ff, RZ, 0xc0, !PT ;  /* 0xfffff7ff0a0a7812 */ /* 0x000fe200078ec0ff */
[----:B------:R-:W2:Y:S01]  /*60470*/  LDL.LU.64 R56, [R1+0x460] ;  /* 0x0004600001387983 */ /* 0x000ea20000300a00 */
[----:B------:R-:W-:-:S09]  /*60480*/  LOP3.LUT P6, RZ, R6, 0x10000000, RZ, 0xc0, !PT ;  /* 0x1000000006ff7812 */ /* 0x000fd200078cc0ff */
[----:B------:R-:W-:Y:S02]  /*60490*/  @P1 LOP3.LUT R10, R10, 0x800, RZ, 0xfc, !PT ;  /* 0x000008000a0a1812 */ /* 0x000fe400078efcff */
[----:B------:R-:W-:Y:S02]  /*604a0*/  LOP3.LUT P1, RZ, R6, 0x1000000, RZ, 0xc0, !PT ;  /* 0x0100000006ff7812 */ /* 0x000fe4000782c0ff */
[----:B------:R-:W-:Y:S02]  /*604b0*/  LOP3.LUT R10, R10, 0xffffefff, RZ, 0xc0, !PT ;  /* 0xffffefff0a0a7812 */ /* 0x000fe400078ec0ff */
[----:B------:R-:W-:Y:S02]  /*604c0*/  PRMT R124, R124, 0x7773, RZ ;  /* 0x000077737c7c7816 */ /* 0x000fe400000000ff */
[----:B------:R-:W-:-:S03]  /*604d0*/  PRMT R0, R125, 0x7770, RZ ;  /* 0x000077707d007816 */ /* 0x000fc600000000ff */
[----:B---3--:R0:W-:Y:S04]  /*604e0*/  @P4 STG.E.U8 desc[UR56][R54.64], R124 ;  /* 0x0000007c36004986 */ /* 0x0081e8000c101138 */
[----:B------:R-:W-:Y:S01]  /*604f0*/  @P1 LOP3.LUT R10, R10, 0x1000, RZ, 0xfc, !PT ;  /* 0x000010000a0a1812 */ /* 0x000fe200078efcff */
[----:B----4-:R1:W-:Y:S01]  /*60500*/  @P5 STG.E.U8 desc[UR56][R52.64], R0 ;  /* 0x0000000034005986 */ /* 0x0103e2000c101138 */
[----:B------:R-:W-:-:S03]  /*60510*/  LOP3.LUT P1, RZ, R6, 0x4000000, RZ, 0xc0, !PT ;  /* 0x0400000006ff7812 */ /* 0x000fc6000782c0ff */
[----:B0-----:R-:W3:Y:S01]  /*60520*/  LDL.LU.64 R54, [R1+0x458] ;  /* 0x0004580001367983 */ /* 0x001ee20000300a00 */
[----:B-1----:R-:W-:-:S03]  /*60530*/  PRMT R0, R125, 0x7771, RZ ;  /* 0x000077717d007816 */ /* 0x002fc600000000ff */
[----:B------:R-:W4:Y:S04]  /*60540*/  LDL.LU.64 R52, [R1+0x450] ;  /* 0x0004500001347983 */ /* 0x000f280000300a00 */
[----:B------:R0:W-:Y:S02]  /*60550*/  @P6 STG.E.U8 desc[UR56][R50.64], R0 ;  /* 0x0000000032006986 */ /* 0x0001e4000c101138 */
[----:B0-----:R-:W-:Y:S02]  /*60560*/  PRMT R0, R125, 0x7772, RZ ;  /* 0x000077727d007816 */ /* 0x001fe400000000ff */
[----:B------:R-:W4:Y:S04]  /*60570*/  LDL.LU.64 R50, [R1+0x448] ;  /* 0x0004480001327983 */ /* 0x000f280000300a00 */
[----:B------:R0:W-:Y:S01]  /*60580*/  @P1 STG.E.U8 desc[UR56][R48.64], R0 ;  /* 0x0000000030001986 */ /* 0x0001e2000c101138 */
[----:B------:R-:W-:-:S02]  /*60590*/  LOP3.LUT P1, RZ, R10, 0x1000, RZ, 0xc0, !PT ;  /* 0x000010000aff7812 */ /* 0x000fc4000782c0ff */
[----:B------:R-:W-:Y:S01]  /*605a0*/  PRMT R125, R125, 0x7773, RZ ;  /* 0x000077737d7d7816 */ /* 0x000fe200000000ff */
[----:B0-----:R-:W4:Y:S10]  /*605b0*/  LDL.LU.64 R48, [R1+0x440] ;  /* 0x0004400001307983 */ /* 0x001f340000300a00 */
        /* <DEDUP_REMOVED lines=22> */
[C---:B------:R-:W-:Y:S02]  /*60720*/  LOP3.LUT P2, RZ, R6.reuse, 0x400, RZ, 0xc0, !PT ;  /* 0x0000040006ff7812 */ /* 0x040fe4000784c0ff */
[C---:B------:R-:W-:Y:S02]  /*60730*/  LOP3.LUT P0, RZ, R6.reuse, 0x100, RZ, 0xc0, !PT ;  /* 0x0000010006ff7812 */ /* 0x040fe4000780c0ff */
[----:B------:R-:W-:Y:S02]  /*60740*/  LOP3.LUT P3, RZ, R6, 0x40, RZ, 0xc0, !PT ;  /* 0x0000004006ff7812 */ /* 0x000fe4000786c0ff */
[C---:B0-----:R-:W-:Y:S02]  /*60750*/  PRMT R0, R127.reuse, 0x7772, RZ ;  /* 0x000077727f007816 */ /* 0x041fe400000000ff */
[----:B------:R-:W-:-:S03]  /*60760*/  PRMT R127, R127, 0x7773, RZ ;  /* 0x000077737f7f7816 */ /* 0x000fc600000000ff */
[----:B------:R0:W-:Y:S01]  /*60770*/  @P1 STG.E.U8 desc[UR56][R56.64], R0 ;  /* 0x0000000038001986 */ /* 0x0001e2000c101138 */
[----:B------:R-:W-:-:S03]  /*60780*/  LOP3.LUT P4, RZ, R6, 0x10, RZ, 0xc0, !PT ;  /* 0x0000001006ff7812 */ /* 0x000fc6000788c0ff */
[----:B---3--:R-:W-:Y:S01]  /*60790*/  @P2 STG.E.U8 desc[UR56][R54.64], R127 ;  /* 0x0000007f36002986 */ /* 0x008fe2000c101138 */
[----:B0-----:R-:W-:-:S05]  /*607a0*/  PRMT R0, R128, 0x7770, RZ ;  /* 0x0000777080007816 */ /* 0x001fca00000000ff */
[----:B----4-:R0:W-:Y:S01]  /*607b0*/  @P0 STG.E.U8 desc[UR56][R52.64], R0 ;  /* 0x0000000034000986 */ /* 0x0101e2000c101138 */
[C---:B------:R-:W-:Y:S02]  /*607c0*/  LOP3.LUT P5, RZ, R6.reuse, 0x4, RZ, 0xc0, !PT ;  /* 0x0000000406ff7812 */ /* 0x040fe400078ac0ff */
[----:B------:R-:W-:Y:S02]  /*607d0*/  LOP3.LUT P6, RZ, R6, 0x1, RZ, 0xc0, !PT ;  /* 0x0000000106ff7812 */ /* 0x000fe400078cc0ff */
[----:B0-----:R-:W-:-:S05]  /*607e0*/  PRMT R0, R128, 0x7771, RZ ;  /* 0x0000777180007816 */ /* 0x001fca00000000ff */
[----:B------:R0:W-:Y:S02]  /*607f0*/  @P3 STG.E.U8 desc[UR56][R50.64], R0 ;  /* 0x0000000032003986 */ /* 0x0001e4000c101138 */
[C---:B0-----:R-:W-:Y:S02]  /*60800*/  PRMT R0, R128.reuse, 0x7772, RZ ;  /* 0x0000777280007816 */ /* 0x041fe400000000ff */
[----:B------:R-:W-:-:S03]  /*60810*/  PRMT R128, R128, 0x7773, RZ ;  /* 0x0000777380807816 */ /* 0x000fc600000000ff */
[----:B------:R0:W-:Y:S04]  /*60820*/  @P4 STG.E.U8 desc[UR56][R48.64], R0 ;  /* 0x0000000030004986 */ /* 0x0001e8000c101138 */
[----:B------:R-:W-:Y:S01]  /*60830*/  @P5 STG.E.U8 desc[UR56][R168.64], R128 ;  /* 0x00000080a8005986 */ /* 0x000fe2000c101138 */
        /* <DEDUP_REMOVED lines=26> */
[----:B------:R-:W2:Y:S04]  /*609e0*/  LDL.LU.64 R66, [R1+0x3f0] ;  /* 0x0003f00001427983 */ /* 0x000ea80000300a00 */
[----:B------:R-:W2:Y:S04]  /*609f0*/  LDL.LU.64 R64, [R1+0x3e8] ;  /* 0x0003e80001407983 */ /* 0x000ea80000300a00 */
[----:B------:R-:W2:Y:S01]  /*60a00*/  LDL.LU.64 R62, [R1+0x3e0] ;  /* 0x0003e000013e7983 */ /* 0x000ea20000300a00 */
[----:B------:R-:W-:-:S02]  /*60a10*/  @P1 LOP3.LUT R10, R10, 0x2, RZ, 0xfc, !PT ;  /* 0x000000020a0a1812 */ /* 0x000fc400078efcff */
[----:B------:R-:W-:Y:S01]  /*60a20*/  LOP3.LUT P1, RZ, R7, 0x40000, RZ, 0xc0, !PT ;  /* 0x0004000007ff7812 */ /* 0x000fe2000782c0ff */
[----:B------:R-:W2:Y:S01]  /*60a30*/  LDL.LU.64 R60, [R1+0x488] ;  /* 0x00048800013c7983 */ /* 0x000ea20000300a00 */
[----:B------:R-:W-:-:S03]  /*60a40*/  LOP3.LUT R10, R10, 0xfffffffb, RZ, 0xc0, !PT ;  /* 0xfffffffb0a0a7812 */ /* 0x000fc600078ec0ff */
[----:B------:R-:W2:Y:S01]  /*60a50*/  LDL.LU.64 R58, [R1+0x6e0] ;  /* 0x0006e000013a7983 */ /* 0x000ea20000300a00 */
[C---:B------:R-:W-:Y:S02]  /*60a60*/  LOP3.LUT P4, RZ, R7.reuse, 0x20000000, RZ, 0xc0, !PT ;  /* 0x2000000007ff7812 */ /* 0x040fe4000788c0ff */
[C---:B------:R-:W-:Y:S01]  /*60a70*/  LOP3.LUT P5, RZ, R7.reuse, 0x4000000, RZ, 0xc0, !PT ;  /* 0x0400000007ff7812 */ /* 0x040fe200078ac0ff */
[----:B------:R-:W2:Y:S04]  /*60a80*/  LDL.LU.64 R56, [R1+0x5d8] ;  /* 0x0005d80001387983 */ /* 0x000ea80000300a00 */
[----:B------:R-:W-:Y:S02]  /*60a90*/  @P1 LOP3.LUT R10, R10, 0x4, RZ, 0xfc, !PT ;  /* 0x000000040a0a1812 */ /* 0x000fe400078efcff */
[----:B------:R-:W-:-:S02]  /*60aa0*/  LOP3.LUT P1, RZ, R7, 0x100000, RZ, 0xc0, !PT ;  /* 0x0010000007ff7812 */ /* 0x000fc4000782c0ff */
[----:B------:R-:W-:Y:S02]  /*60ab0*/  LOP3.LUT R10, R10, 0xfffffff7, RZ, 0xc0, !PT ;  /* 0xfffffff70a0a7812 */ /* 0x000fe400078ec0ff */
[----:B------:R-:W-:Y:S02]  /*60ac0*/  LOP3.LUT P6, RZ, R7, 0x2000000, RZ, 0xc0, !PT ;  /* 0x0200000007ff7812 */ /* 0x000fe400078cc0ff */
[----:B------:R-:W-:-:S07]  /*60ad0*/  PRMT R0, R129, 0x7772, RZ ;  /* 0x0000777281007816 */ /* 0x000fce00000000ff */
[----:B------:R-:W-:Y:S02]  /*60ae0*/  @P1 LOP3.LUT R10, R10, 0x8, RZ, 0xfc, !PT ;  /* 0x000000080a0a1812 */ /* 0x000fe400078efcff */
[----:B------:R-:W-:Y:S01]  /*60af0*/  LOP3.LUT P1, RZ, R7, 0x400000, RZ, 0xc0, !PT ;  /* 0x0040000007ff7812 */ /* 0x000fe2000782c0ff */
[----:B---3--:R0:W-:Y:S01]  /*60b00*/  @P4 STG.E.U8 desc[UR56][R54.64], R0 ;  /* 0x0000000036004986 */ /* 0x0081e2000c101138 */
[----:B------:R-:W-:Y:S02]  /*60b10*/  PRMT R129, R129, 0x7773, RZ ;  /* 0x0000777381817816 */ /* 0x000fe400000000ff */
[----:B------:R-:W-:-:S03]  /*60b20*/  LOP3.LUT R10, R10, 0xffffffef, RZ, 0xc0, !PT ;  /* 0xffffffef0a0a7812 */ /* 0x000fc600078ec0ff */
[----:B----4-:R1:W-:Y:S01]  /*60b30*/  @P5 STG.E.U8 desc[UR56][R52.64], R129 ;  /* 0x0000008134005986 */ /* 0x0103e2000c101138 */
[----:B0-----:R-:W-:-:S03]  /*60b40*/  PRMT R0, R130, 0x7770, RZ ;  /* 0x0000777082007816 */ /* 0x001fc600000000ff */
[----:B------:R-:W3:Y:S02]  /*60b50*/  LDL.LU.64 R54, [R1+0x6d8] ;  /* 0x0006d80001367983 */ /* 0x000ee40000300a00 */
[----:B------:R-:W-:Y:S02]  /*60b60*/  @P1 LOP3.LUT R10, R10, 0x10, RZ, 0xfc, !PT ;  /* 0x000000100a0a1812 */ /* 0x000fe400078efcff */
[----:B------:R-:W-:Y:S01]  /*60b70*/  LOP3.LUT P1, RZ, R7, 0x800000, RZ, 0xc0, !PT ;  /* 0x0080000007ff7812 */ /* 0x000fe2000782c0ff */
[----:B------:R0:W-:Y:S04]  /*60b80*/  @P6 STG.E.U8 desc[UR56][R50.64], R0 ;  /* 0x0000000032006986 */ /* 0x0001e8000c101138 */
[----:B-1----:R-:W4:Y:S04]  /*60b90*/  LDL.LU.64 R52, [R1+0x498] ;  /* 0x0004980001347983 */ /* 0x002f280000300a00 */
[----:B0-----:R-:W4:Y:S01]  /*60ba0*/  LDL.LU.64 R50, [R1+0x6d0] ;  /* 0x0006d00001327983 */ /* 0x001f220000300a00 */
[----:B------:R-:W-:-:S05]  /*60bb0*/  PRMT R0, R130, 0x7771, RZ ;  /* 0x0000777182007816 */ /* 0x000fca00000000ff */
[----:B------:R0:W-:Y:S01]  /*60bc0*/  @P1 STG.E.U8 desc[UR56][R48.64], R0 ;  /* 0x0000000030001986 */ /* 0x0001e2000c101138 */
[----:B------:R-:W-:-:S03]  /*60bd0*/  LOP3.LUT P1, RZ, R10, 0x10, RZ, 0xc0, !PT ;  /* 0x000000100aff7812 */ /* 0x000fc6000782c0ff */
[----:B0-----:R-:W4:Y:S01]  /*60be0*/  LDL.LU.64 R48, [R1+0x5d0] ;  /* 0x0005d00001307983 */ /* 0x001f220000300a00 */
[----:B------:R-:W-:-:S09]  /*60bf0*/  PRMT R0, R130, 0x7772, RZ ;  /* 0x0000777282007816 */ /* 0x000fd200000000ff */
[----:B------:R0:W-:Y:S01]  /*60c00*/  @P1 STG.E.U8 desc[UR56][R168.64], R0 ;  /* 0x00000000a8001986 */ /* 0x0001e2000c101138 */
[----:B------:R-:W-:Y:S02]  /*60c10*/  LOP3.LUT P1, RZ, R10, 0x8, RZ, 0xc0, !PT ;  /* 0x000000080aff7812 */ /* 0x000fe4000782c0ff */
[----:B------:R-:W-:Y:S01]  /*60c20*/  PRMT R130, R130, 0x7773, RZ ;  /* 0x0000777382827816 */ /* 0x000fe200000000ff */
[----:B0-----:R-:W4:Y:S01]  /*60c30*/  LDL.LU.64 R168, [R1+0x6c8] ;  /* 0x0006c80001a87983 */ /* 0x001f220000300a00 */
[----:B------:R-:W-:-:S09]  /*60c40*/  PRMT R0, R131, 0x7770, RZ ;  /* 0x0000777083007816 */ /* 0x000fd200000000ff */
[----:B--2---:R0:W-:Y:S04]  /*60c50*/  @P1 STG.E.U8 desc[UR56][R170.64], R130 ;  /* 0x00000082aa001986 */ /* 0x0041e8000c101138 */
[----:B0-----:R-:W2:Y:S01]  /*60c60*/  LDL.LU.64 R170, [R1+0x4a0] ;  /* 0x0004a00001aa7983 */ /* 0x001ea20000300a00 */
        /* <DEDUP_REMOVED lines=12> */
[----:B0-----:R-:W-:Y:S02]  /*60d30*/  PRMT R0, R132, 0x7770, RZ ;  /* 0x0000777084007816 */ /* 0x001fe400000000ff */
[----:B------:R-:W-:-:S09]  /*60d40*/  LOP3.LUT P2, RZ, R7, 0x80, RZ, 0xc0, !PT ;  /* 0x0000008007ff7812 */ /* 0x000fd2000784c0ff */
[----:B------:R0:W-:Y:S01]  /*60d50*/  @P1 STG.E.U8 desc[UR56][R58.64], R0 ;  /* 0x000000003a001986 */ /* 0x0001e2000c101138 */
[----:B------:R-:W-:Y:S02]  /*60d60*/  LOP3.LUT P1, RZ, R9, 0x20000000, RZ, 0xc0, !PT ;  /* 0x2000000009ff7812 */ /* 0x000fe4000782c0ff */
[C---:B------:R-:W-:Y:S02]  /*60d70*/  LOP3.LUT P0, RZ, R7.reuse, 0x10, RZ, 0xc0, !PT ;  /* 0x0000001007ff7812 */ /* 0x040fe4000780c0ff */
[----:B------:R-:W-:Y:S02]  /*60d80*/  LOP3.LUT P3, RZ, R7, 0x8, RZ, 0xc0, !PT ;  /* 0x0000000807ff7812 */ /* 0x000fe4000786c0ff */
[----:B0-----:R-:W-:-:S07]  /*60d90*/  PRMT R0, R132, 0x7771, RZ ;  /* 0x0000777184007816 */ /* 0x001fce00000000ff */
[----:B------:R0:W-:Y:S02]  /*60da0*/  @P1 STG.E.U8 desc[UR56][R56.64], R0 ;  /* 0x0000000038001986 */ /* 0x0001e4000c101138 */
[C---:B0-----:R-:W-:Y:S02]  /*60db0*/  PRMT R0, R132.reuse, 0x7772, RZ ;  /* 0x0000777284007816 */ /* 0x041fe400000000ff */
[----:B------:R-:W-:-:S03]  /*60dc0*/  PRMT R132, R132, 0x7773, RZ ;  /* 0x0000777384847816 */ /* 0x000fc600000000ff */
[----:B---3--:R0:W-:Y:S01]  /*60dd0*/  @P2 STG.E.U8 desc[UR56][R54.64], R0 ;  /* 0x0000000036002986 */ /* 0x0081e2000c101138 */
[----:B------:R-:W-:-:S03]  /*60de0*/  LOP3.LUT P4, RZ, R7, 0x2, RZ, 0xc0, !PT ;  /* 0x0000000207ff7812 */ /* 0x000fc6000788c0ff */
[----:B----4-:R-:W-:Y:S01]  /*60df0*/  @P0 STG.E.U8 desc[UR56][R52.64], R132 ;  /* 0x0000008434000986 */ /* 0x010fe2000c101138 */
[----:B0-----:R-:W-:-:S05]  /*60e00*/  PRMT R0, R133, 0x7770, RZ ;  /* 0x0000777085007816 */ /* 0x001fca00000000ff */
[----:B------:R0:W-:Y:S04]  /*60e10*/  @P3 STG.E.U8 desc[UR56][R50.64], R0 ;  /* 0x0000000032003986 */ /* 0x0001e8000c101138 */
[----:B0-----:R-:W3:Y:S01]  /*60e20*/  LDL.LU.64 R50, [R1+0x6c0] ;  /* 0x0006c00001327983 */ /* 0x001ee20000300a00 */
[----:B------:R-:W-:-:S05]  /*60e30*/  PRMT R0, R133, 0x7771, RZ ;  /* 0x0000777185007816 */ /* 0x000fca00000000ff */
[----:B------:R0:W-:Y:S01]  /*60e40*/  @P4 STG.E.U8 desc[UR56][R48.64], R0 ;  /* 0x0000000030004986 */ /* 0x0001e2000c101138 */
[----:B------:R-:W-:-:S03]  /*60e50*/  LOP3.LUT P5, RZ, R7, 0x1, RZ, 0xc0, !PT ;  /* 0x0000000107ff7812 */ /* 0x000fc600078ac0ff */
[----:B0-----:R-:W4:Y:S01]  /*60e60*/  LDL.LU.64 R48, [R1+0x5c8] ;  /* 0x0005c80001307983 */ /* 0x001f220000300a00 */
[----:B------:R-:W-:Y:S02]  /*60e70*/  PRMT R0, R133, 0x7772, RZ ;  /* 0x0000777285007816 */ /* 0x000fe400000000ff */
[----:B------:R-:W-:-:S07]  /*60e80*/  LOP3.LUT P6, RZ, R8, 0x40000000, RZ, 0xc0, !PT ;  /* 0x4000000008ff7812 */ /* 0x000fce00078cc0ff */
[----:B------:R0:W-:Y:S01]  /*60e90*/  @P5 STG.E.U8 desc[UR56][R168.64], R0 ;  /* 0x00000000a8005986 */ /* 0x0001e2000c101138 */
[----:B------:R-:W-:-:S03]  /*60ea0*/  PRMT R133, R133, 0x7773, RZ ;  /* 0x0000777385857816 */ /* 0x000fc600000000ff */
[----:B0-----:R-:W4:Y:S04]  /*60eb0*/  LDL.LU.64 R168, [R1+0x6b8] ;  /* 0x0006b80001a87983 */ /* 0x001f280000300a00 */
[----:B--2---:R0:W-:Y:S04]  /*60ec0*/  @P6 STG.E.U8 desc[UR56][R170.64], R133 ;  /* 0x00000085aa006986 */ /* 0x0041e8000c101138 */
[----:B0-----:R-:W2:Y:S01]  /*60ed0*/  LDL.LU.64 R170, [R1+0x4b0] ;  /* 0x0004b00001aa7983 */ /* 0x001ea20000300a00 */
[C---:B------:R-:W-:Y:S02]  /*60ee0*/  LOP3.LUT P3, RZ, R8.reuse, 0x800, RZ, 0xc0, !PT ;  /* 0x0000080008ff7812 */ /* 0x040fe4000786c0ff */
[----:B------:R-:W-:Y:S01]  /*60ef0*/  LOP3.LUT R9, R9, 0xff7fffff, RZ, 0xc0, !PT ;  /* 0xff7fffff09097812 */ /* 0x000fe200078ec0ff */
[----:B------:R-:W2:Y:S04]  /*60f00*/  LDL.LU.64 R54, [R1+0x6b0] ;  /* 0x0006b00001367983 */ /* 0x000ea80000300a00 */
[----:B------:R-:W2:Y:S01]  /*60f10*/  LDL.LU.64 R52, [R1+0x5c0] ;  /* 0x0005c00001347983 */ /* 0x000ea20000300a00 */
[----:B------:R-:W-:-:S03]  /*60f20*/  LOP3.LUT P0, RZ, R8, 0x10000000, RZ, 0xc0, !PT ;  /* 0x1000000008ff7812 */ /* 0x000fc6000780c0ff */
[----:B------:R-:W2:Y:S02]  /*60f30*/  LDL.LU.64 R56, [R1+0x6a8] ;  /* 0x0006a80001387983 */ /* 0x000ea40000300a00 */
[----:B------:R-:W-:Y:S02]  /*60f40*/  @P3 LOP3.LUT R9, R9, 0x800000, RZ, 0xfc, !PT ;  /* 0x0080000009093812 */ /* 0x000fe400078efcff */
[----:B------:R-:W-:Y:S02]  /*60f50*/  LOP3.LUT P3, RZ, R8, 0x2000, RZ, 0xc0, !PT ;  /* 0x0000200008ff7812 */ /* 0x000fe4000786c0ff */
[----:B------:R-:W-:-:S11]  /*60f60*/  LOP3.LUT R9, R9, 0xfeffffff, RZ, 0xc0, !PT ;  /* 0xfeffffff09097812 */ /* 0x000fd600078ec0ff */
[----:B------:R-:W-:Y:S02]  /*60f70*/  @P3 LOP3.LUT R9, R9, 0x1000000, RZ, 0xfc, !PT ;  /* 0x0100000009093812 */ /* 0x000fe400078efcff */
[----:B------:R-:W-:Y:S02]  /*60f80*/  LOP3.LUT P3, RZ, R8, 0x4000, RZ, 0xc0, !PT ;  /* 0x0000400008ff7812 */ /* 0x000fe4000786c0ff */
[----:B------:R-:W-:Y:S02]  /*60f90*/  LOP3.LUT R9, R9, 0xfdffffff, RZ, 0xc0, !PT ;  /* 0xfdffffff09097812 */ /* 0x000fe400078ec0ff */
[----:B------:R-:W-:-:S09]  /*60fa0*/  PRMT R0, R134, 0x7770, RZ ;  /* 0x0000777086007816 */ /* 0x000fd200000000ff */
[----:B------:R-:W-:Y:S02]  /*60fb0*/  @P3 LOP3.LUT R9, R9, 0x2000000, RZ, 0xfc, !PT ;  /* 0x0200000009093812 */ /* 0x000fe400078efcff */
[C---:B------:R-:W-:Y:S02]  /*60fc0*/  LOP3.LUT P3, RZ, R8.reuse, 0x20000, RZ, 0xc0, !PT ;  /* 0x0002000008ff7812 */ /* 0x040fe4000786c0ff */
[----:B------:R-:W-:Y:S02]  /*60fd0*/  LOP3.LUT P5, RZ, R8, 0x4000000, RZ, 0xc0, !PT ;  /* 0x0400000008ff7812 */ /* 0x000fe400078ac0ff */
[----:B------:R-:W-:-:S09]  /*60fe0*/  LOP3.LUT R9, R9, 0xfbffffff, RZ, 0xc0, !PT ;  /* 0xfbffffff09097812 */ /* 0x000fd200078ec0ff */
        /* <DEDUP_REMOVED lines=10> */
[----:B0-----:R-:W3:Y:S01]  /*61090*/  LDL.LU.64 R50, [R1+0x4b8] ;  /* 0x0004b80001327983 */ /* 0x001ee20000300a00 */
[----:B------:R-:W-:-:S05]  /*610a0*/  PRMT R0, R134, 0x7771, RZ ;  /* 0x0000777186007816 */ /* 0x000fca00000000ff */
[----:B----4-:R0:W-:Y:S04]  /*610b0*/  @P5 STG.E.U8 desc[UR56][R48.64], R0 ;  /* 0x0000000030005986 */ /* 0x0101e8000c101138 */
[----:B0-----:R-:W4:Y:S01]  /*610c0*/  LDL.LU.64 R48, [R1+0x6a0] ;  /* 0x0006a00001307983 */ /* 0x001f220000300a00 */
[----:B------:R-:W-:-:S03]  /*610d0*/  PRMT R0, R134, 0x7772, RZ ;  /* 0x0000777286007816 */ /* 0x000fc600000000ff */
[----:B------:R-:W4:Y:S04]  /*610e0*/  LDL.LU.64 R60, [R1+0x5b8] ;  /* 0x0005b800013c7983 */ /* 0x000f280000300a00 */
[----:B------:R0:W-:Y:S01]  /*610f0*/  @P4 STG.E.U8 desc[UR56][R168.64], R0 ;  /* 0x00000000a8004986 */ /* 0x0001e2000c101138 */
[----:B------:R-:W-:-:S03]  /*61100*/  PRMT R134, R134, 0x7773, RZ ;  /* 0x0000777386867816 */ /* 0x000fc600000000ff */
[----:B0-----:R-:W4:Y:S04]  /*61110*/  LDL.LU.64 R168, [R1+0x698] ;  /* 0x0006980001a87983 */ /* 0x001f280000300a00 */
[----:B--2---:R0:W-:Y:S04]  /*61120*/  @P3 STG.E.U8 desc[UR56][R170.64], R134 ;  /* 0x00000086aa003986 */ /* 0x0041e8000c101138 */
[----:B0-----:R-:W2:Y:S01]  /*61130*/  LDL.LU.64 R170, [R1+0x4c8] ;  /* 0x0004c80001aa7983 */ /* 0x001ea20000300a00 */
[----:B------:R-:W-:Y:S02]  /*61140*/  LOP3.LUT P6, RZ, R8, 0x80, RZ, 0xc0, !PT ;  /* 0x0000008008ff7812 */ /* 0x000fe400078cc0ff */
[----:B------:R-:W-:Y:S01]  /*61150*/  LOP3.LUT R9, R9, 0xffdfffff, RZ, 0xc0, !PT ;  /* 0xffdfffff09097812 */ /* 0x000fe200078ec0ff */
[----:B------:R-:W2:Y:S10]  /*61160*/  LDL.LU.64 R58, [R1+0x690] ;  /* 0x00069000013a7983 */ /* 0x000eb40000300a00 */
[----:B------:R-:W-:-:S02]  /*61170*/  @P6 LOP3.LUT R9, R9, 0x200000, RZ, 0xfc, !PT ;  /* 0x0020000009096812 */ /* 0x000fc400078efcff */
[----:B------:R-:W-:Y:S02]  /*61180*/  LOP3.LUT P6, RZ, R8, 0x100, RZ, 0xc0, !PT ;  /* 0x0000010008ff7812 */ /* 0x000fe400078cc0ff */
[----:B------:R-:W-:-:S11]  /*61190*/  LOP3.LUT R9, R9, 0xffbfffff, RZ, 0xc0, !PT ;  /* 0xffbfffff09097812 */ /* 0x000fd600078ec0ff */
[----:B------:R-:W-:-:S04]  /*611a0*/  @P6 LOP3.LUT R9, R9, 0x400000, RZ, 0xfc, !PT ;  /* 0x0040000009096812 */ /* 0x000fc800078efcff */
[----:B------:R-:W-:Y:S02]  /*611b0*/  LOP3.LUT P3, RZ, R9, 0x10000000, RZ, 0xc0, !PT ;  /* 0x1000000009ff7812 */ /* 0x000fe4000786c0ff */
[----:B------:R-:W-:-:S11]  /*611c0*/  PRMT R0, R135, 0x7770, RZ ;  /* 0x0000777087007816 */ /* 0x000fd600000000ff */
[----:B------:R0:W-:Y:S01]  /*611d0*/  @P3 STG.E.U8 desc[UR56][R54.64], R0 ;  /* 0x0000000036003986 */ /* 0x0001e2000c101138 */
[----:B------:R-:W-:Y:S02]  /*611e0*/  LOP3.LUT P3, RZ, R9, 0x8000000, RZ, 0xc0, !PT ;  /* 0x0800000009ff7812 */ /* 0x000fe4000786c0ff */
[----:B0-----:R-:W-:Y:S01]  /*611f0*/  PRMT R0, R135, 0x7771, RZ ;  /* 0x0000777187007816 */ /* 0x001fe200000000ff */
[----:B------:R-:W2:Y:S10]  /*61200*/  LDL.LU.64 R54, [R1+0x5b0] ;  /* 0x0005b00001367983 */ /* 0x000eb40000300a00 */
[----:B------:R0:W-:Y:S01]  /*61210*/  @P3 STG.E.U8 desc[UR56][R52.64], R0 ;  /* 0x0000000034003986 */ /* 0x0001e2000c101138 */
[----:B------:R-:W-:-:S02]  /*61220*/  LOP3.LUT P3, RZ, R9, 0x4000000, RZ, 0xc0, !PT ;  /* 0x0400000009ff7812 */ /* 0x000fc4000786c0ff */
[----:B0-----:R-:W-:Y:S01]  /*61230*/  PRMT R0, R135, 0x7772, RZ ;  /* 0x0000777287007816 */ /* 0x001fe200000000ff */
[----:B------:R-:W2:Y:S10]  /*61240*/  LDL.LU.64 R52, [R1+0x688] ;  /* 0x0006880001347983 */ /* 0x000eb40000300a00 */
[----:B------:R0:W-:Y:S01]  /*61250*/  @P3 STG.E.U8 desc[UR56][R56.64], R0 ;  /* 0x0000000038003986 */ /* 0x0001e2000c101138 */
[----:B------:R-:W-:-:S02]  /*61260*/  LOP3.LUT P3, RZ, R9, 0x2000000, RZ, 0xc0, !PT ;  /* 0x0200000009ff7812 */ /* 0x000fc4000786c0ff */
[----:B------:R-:W-:Y:S01]  /*61270*/  PRMT R135, R135, 0x7773, RZ ;  /* 0x0000777387877816 */ /* 0x000fe200000000ff */
[----:B0-----:R-:W2:Y:S01]  /*61280*/  LDL.LU.64 R56, [R1+0x4d0] ;  /* 0x0004d00001387983 */ /* 0x001ea20000300a00 */
[----:B------:R-:W-:Y:S02]  /*61290*/  PRMT R0, R136, 0x7770, RZ ;  /* 0x0000777088007816 */ /* 0x000fe400000000ff */
[----:B------:R-:W-:-:S07]  /*612a0*/  LOP3.LUT P6, RZ, R8, 0x400, RZ, 0xc0, !PT ;  /* 0x0000040008ff7812 */ /* 0x000fce00078cc0ff */
[----:B---3--:R0:W-:Y:S01]  /*612b0*/  @P3 STG.E.U8 desc[UR56][R50.64], R135 ;  /* 0x0000008732003986 */ /* 0x0081e2000c101138 */
[----:B------:R-:W-:-:S03]  /*612c0*/  LOP3.LUT P3, RZ, R9, 0x1000000, RZ, 0xc0, !PT ;  /* 0x0100000009ff7812 */ /* 0x000fc6000786c0ff */
[----:B0-----:R-:W3:Y:S10]  /*612d0*/  LDL.LU.64 R50, [R1+0x680] ;  /* 0x0006800001327983 */ /* 0x001ef40000300a00 */
[----:B----4-:R0:W-:Y:S01]  /*612e0*/  @P3 STG.E.U8 desc[UR56][R48.64], R0 ;  /* 0x0000000030003986 */ /* 0x0101e2000c101138 */
[----:B------:R-:W-:-:S03]  /*612f0*/  LOP3.LUT P3, RZ, R9, 0x800000, RZ, 0xc0, !PT ;  /* 0x0080000009ff7812 */ /* 0x000fc6000786c0ff */
[----:B0-----:R-:W4:Y:S01]  /*61300*/  LDL.LU.64 R48, [R1+0x5a8] ;  /* 0x0005a80001307983 */ /* 0x001f220000300a00 */
[----:B------:R-:W-:-:S09]  /*61310*/  PRMT R0, R136, 0x7771, RZ ;  /* 0x0000777188007816 */ /* 0x000fd200000000ff */
[----:B------:R0:W-:Y:S02]  /*61320*/  @P3 STG.E.U8 desc[UR56][R60.64], R0 ;  /* 0x000000003c003986 */ /* 0x0001e4000c101138 */
[----:B0-----:R-:W-:-:S05]  /*61330*/  PRMT R0, R136, 0x7772, RZ ;  /* 0x0000777288007816 */ /* 0x001fca00000000ff */
[----:B------:R0:W-:Y:S01]  /*61340*/  @P6 STG.E.U8 desc[UR56][R168.64], R0 ;  /* 0x00000000a8006986 */ /* 0x0001e2000c101138 */
[C---:B------:R-:W-:Y:S02]  /*61350*/  LOP3.LUT P6, RZ, R9.reuse, 0x400000, RZ, 0xc0, !PT ;  /* 0x0040000009ff7812 */ /* 0x040fe400078cc0ff */
[----:B------:R-:W-:Y:S01]  /*61360*/  PRMT R136, R136, 0x7773, RZ ;  /* 0x0000777388887816 */ /* 0x000fe200000000ff */
[----:B0-----:R-:W4:Y:S10]  /*61370*/  LDL.LU.64 R168, [R1+0x678] ;  /* 0x0006780001a87983 */ /* 0x001f340000300a00 */
[----:B--2---:R0:W-:Y:S04]  /*61380*/  @P6 STG.E.U8 desc[UR56][R170.64], R136 ;  /* 0x00000088aa006986 */ /* 0x0041e8000c101138 */
[----:B0-----:R-:W2:Y:S01]  /*61390*/  LDL.LU.64 R170, [R1+0x4e0] ;  /* 0x0004e00001aa7983 */ /* 0x001ea20000300a00 */
[----:B------:R-:W-:-:S02]  /*613a0*/  LOP3.LUT P6, RZ, R9, 0x200000, RZ, 0xc0, !PT ;  /* 0x0020000009ff7812 */ /* 0x000fc400078cc0ff */
[C---:B------:R-:W-:Y:S02]  /*613b0*/  LOP3.LUT P0, RZ, R8.reuse, 0x40, RZ, 0xc0, !PT ;  /* 0x0000004008ff7812 */ /* 0x040fe4000780c0ff */
[----:B------:R-:W-:Y:S02]  /*613c0*/  PRMT R0, R137, 0x7770, RZ ;  /* 0x0000777089007816 */ /* 0x000fe400000000ff */
[----:B------:R-:W-:-:S07]  /*613d0*/  LOP3.LUT P5, RZ, R8, 0x10, RZ, 0xc0, !PT ;  /* 0x0000001008ff7812 */ /* 0x000fce00078ac0ff */
[----:B------:R0:W-:Y:S02]  /*613e0*/  @P6 STG.E.U8 desc[UR56][R58.64], R0 ;  /* 0x000000003a006986 */ /* 0x0001e4000c101138 */
[C---:B0-----:R-:W-:Y:S02]  /*613f0*/  PRMT R0, R137.reuse, 0x7771, RZ ;  /* 0x0000777189007816 */ /* 0x041fe400000000ff */
[C---:B------:R-:W-:Y:S02]  /*61400*/  LOP3.LUT P1, RZ, R8.reuse, 0x8, RZ, 0xc0, !PT ;  /* 0x0000000808ff7812 */ /* 0x040fe4000782c0ff */
[----:B------:R-:W-:Y:S01]  /*61410*/  LOP3.LUT P2, RZ, R8, 0x4, RZ, 0xc0, !PT ;  /* 0x0000000408ff7812 */ /* 0x000fe2000784c0ff */
[----:B------:R0:W-:Y:S04]  /*61420*/  @P0 STG.E.U8 desc[UR56][R54.64], R0 ;  /* 0x0000000036000986 */ /* 0x0001e8000c101138 */
[----:B0-----:R-:W2:Y:S01]  /*61430*/  LDL.LU.64 R54, [R1+0x670] ;  /* 0x0006700001367983 */ /* 0x001ea20000300a00 */
[----:B------:R-:W-:-:S05]  /*61440*/  PRMT R0, R137, 0x7772, RZ ;  /* 0x0000777289007816 */ /* 0x000fca00000000ff */
[----:B------:R0:W-:Y:S01]  /*61450*/  @P5 STG.E.U8 desc[UR56][R52.64], R0 ;  /* 0x0000000034005986 */ /* 0x0001e2000c101138 */
[----:B------:R-:W-:-:S03]  /*61460*/  PRMT R137, R137, 0x7773, RZ ;  /* 0x0000777389897816 */ /* 0x000fc600000000ff */
[----:B0-----:R-:W2:Y:S01]  /*61470*/  LDL.LU.64 R52, [R1+0x5a0] ;  /* 0x0005a00001347983 */ /* 0x001ea20000300a00 */
[----:B------:R-:W-:Y:S02]  /*61480*/  PRMT R0, R138, 0x7770, RZ ;  /* 0x000077708a007816 */ /* 0x000fe400000000ff */
[----:B------:R-:W-:Y:S01]  /*61490*/  LOP3.LUT P4, RZ, R8, 0x1, RZ, 0xc0, !PT ;  /* 0x0000000108ff7812 */ /* 0x000fe2000788c0ff */
[----:B------:R-:W-:Y:S03]  /*614a0*/  @P1 STG.E.U8 desc[UR56][R56.64], R137 ;  /* 0x0000008938001986 */ /* 0x000fe6000c101138 */
[----:B------:R-:W-:Y:S01]  /*614b0*/  ISETP.LT.AND P1, PT, R4, UR4, !P4 ;  /* 0x0000000404007c0c */ /* 0x000fe2000e721270 */
[----:B------:R-:W-:Y:S01]  /*614c0*/  ULDC UR4, c[0x0][0x228] ;  /* 0x00008a0000047ab9 */ /* 0x000fe20000000800 */
[----:B------:R-:W-:Y:S01]  /*614d0*/  LOP3.LUT P6, RZ, R9, 0x100000, RZ, 0xc0, !PT ;  /* 0x0010000009ff7812 */ /* 0x000fe200078cc0ff */
[----:B---3--:R0:W-:Y:S04]  /*614e0*/  @P2 STG.E.U8 desc[UR56][R50.64], R0 ;  /* 0x0000000032002986 */ /* 0x0081e8000c101138 */
[----:B0-----:R-:W3:Y:S01]  /*614f0*/  LDL.LU.64 R50, [R1+0x668] ;  /* 0x0006680001327983 */ /* 0x001ee20000300a00 */
[----:B------:R-:W-:-:S05]  /*61500*/  PRMT R0, R138, 0x7771, RZ ;  /* 0x000077718a007816 */ /* 0x000fca00000000ff */
[----:B----4-:R0:W-:Y:S01]  /*61510*/  @P1 STG.E.U8 desc[UR56][R48.64], R0 ;  /* 0x0000000030001986 */ /* 0x0101e2000c101138 */
[----:B------:R-:W-:Y:S01]  /*61520*/  ISETP.LT.AND P1, PT, R3, UR4, !P6 ;  /* 0x0000000403007c0c */ /* 0x000fe2000f721270 */
[----:B------:R-:W-:Y:S02]  /*61530*/  ULDC UR4, c[0x0][0x228] ;  /* 0x00008a0000047ab9 */ /* 0x000fe40000000800 */
[----:B0-----:R-:W4:Y:S01]  /*61540*/  LDL.LU.64 R48, [R1+0x4e8] ;  /* 0x0004e80001307983 */ /* 0x001f220000300a00 */
[----:B------:R-:W-:Y:S02]  /*61550*/  PRMT R0, R138, 0x7772, RZ ;  /* 0x000077728a007816 */ /* 0x000fe400000000ff */
[----:B------:R-:W-:Y:S01]  /*61560*/  ISETP.LT.AND P6, PT, R4, UR4, !P6 ;  /* 0x0000000404007c0c */ /* 0x000fe2000f7c1270 */
[----:B------:R-:W-:Y:S01]  /*61570*/  ULDC UR4, c[0x0][0x228] ;  /* 0x00008a0000047ab9 */ /* 0x000fe20000000800 */
[----:B------:R-:W-:-:S05]  /*61580*/  PRMT R138, R138, 0x7773, RZ ;  /* 0x000077738a8a7816 */ /* 0x000fca00000000ff */
[----:B------:R0:W-:Y:S04]  /*61590*/  @P1 STG.E.U8 desc[UR56][R168.64], R0 ;  /* 0x00000000a8001986 */ /* 0x0001e8000c101138 */
[----:B0-----:R-:W4:Y:S04]  /*615a0*/  LDL.LU.64 R168, [R1+0x660] ;  /* 0x0006600001a87983 */ /* 0x001f280000300a00 */
[----:B--2---:R0:W-:Y:S04]  /*615b0*/  @P6 STG.E.U8 desc[UR56][R170.64], R138 ;  /* 0x0000008aaa006986 */ /* 0x0041e8000c101138 */
[----:B0-----:R-:W2:Y:S01]  /*615c0*/  LDL.LU.64 R170, [R1+0x598] ;  /* 0x0005980001aa7983 */ /* 0x001ea20000300a00 */
[----:B------:R-:W-:-:S04]  /*615d0*/  LOP3.LUT P3, RZ, R8, 0x2, RZ, 0xc0, !PT ;  /* 0x0000000208ff7812 */ /* 0x000fc8000786c0ff */
[----:B------:R-:W-:Y:S01]  /*615e0*/  ISETP.LT.AND P6, PT, R3, UR4, !P3 ;  /* 0x0000000403007c0c */ /* 0x000fe2000dfc1270 */
[----:B------:R-:W-:Y:S01]  /*615f0*/  ULDC UR4, c[0x0][0x228] ;  /* 0x00008a0000047ab9 */ /* 0x000fe20000000800 */
[----:B------:R-:W-:Y:S02]  /*61600*/  PRMT R0, R139, 0x7770, RZ ;  /* 0x000077708b007816 */ /* 0x000fe400000000ff */
[----:B------:R-:W-:-:S09]  /*61610*/  LOP3.LUT P0, RZ, R8, 0x20, RZ, 0xc0, !PT ;  /* 0x0000002008ff7812 */ /* 0x000fd2000780c0ff */
[----:B------:R0:W-:Y:S01]  /*61620*/  @P6 STG.E.U8 desc[UR56][R54.64], R0 ;  /* 0x0000000036006986 */ /* 0x0001e2000c101138 */
[----:B------:R-:W-:Y:S01]  /*61630*/  ISETP.LT.AND P6, PT, R4, UR4, !P3 ;  /* 0x0000000404007c0c */ /* 0x000fe2000dfc1270 */
[----:B------:R-:W-:Y:S02]  /*61640*/  ULDC UR4, c[0x0][0x228] ;  /* 0x00008a0000047ab9 */ /* 0x000fe40000000800 */
[----:B0-----:R-:W2:Y:S01]  /*61650*/  LDL.LU.64 R54, [R1+0x658] ;  /* 0x0006580001367983 */ /* 0x001ea20000300a00 */
[----:B------:R-:W-:-:S09]  /*61660*/  PRMT R0, R139, 0x7771, RZ ;  /* 0x000077718b007816 */ /* 0x000fd200000000ff */
[----:B------:R0:W-:Y:S01]  /*61670*/  @P6 STG.E.U8 desc[UR56][R52.64], R0 ;  /* 0x0000000034006986 */ /* 0x0001e2000c101138 */
[----:B------:R-:W-:Y:S01]  /*61680*/  ISETP.LT.AND P6, PT, R3, UR4, !P0 ;  /* 0x0000000403007c0c */ /* 0x000fe2000c7c1270 */
[----:B------:R-:W-:Y:S02]  /*61690*/  ULDC UR4, c[0x0][0x228] ;  /* 0x00008a0000047ab9 */ /* 0x000fe40000000800 */
[----:B0-----:R-:W2:Y:S01]  /*616a0*/  LDL.LU.64 R52, [R1+0x4f8] ;  /* 0x0004f80001347983 */ /* 0x001ea20000300a00 */
[C---:B------:R-:W-:Y:S02]  /*616b0*/  PRMT R0, R139.reuse, 0x7772, RZ ;  /* 0x000077728b007816 */ /* 0x040fe400000000ff */
[----:B------:R-:W-:Y:S02]  /*616c0*/  PRMT R139, R139, 0x7773, RZ ;  /* 0x000077738b8b7816 */ /* 0x000fe400000000ff */
[----:B------:R-:W-:-:S05]  /*616d0*/  LOP3.LUT P2, RZ, R8, 0x200, RZ, 0xc0, !PT ;  /* 0x0000020008ff7812 */ /* 0x000fca000784c0ff */
[----:B---3--:R0:W-:Y:S01]  /*616e0*/  @P6 STG.E.U8 desc[UR56][R50.64], R0 ;  /* 0x0000000032006986 */ /* 0x0081e2000c101138 */
[----:B------:R-:W-:Y:S01]  /*616f0*/  ISETP.LT.AND P6, PT, R4, UR4, !P0 ;  /* 0x0000000404007c0c */ /* 0x000fe2000c7c1270 */
[----:B------:R-:W-:Y:S02]  /*61700*/  ULDC UR4, c[0x0][0x228] ;  /* 0x00008a0000047ab9 */ /* 0x000fe40000000800 */
[----:B0-----:R-:W3:Y:S10]  /*61710*/  LDL.LU.64 R50, [R1+0x650] ;  /* 0x0006500001327983 */ /* 0x001ef40000300a00 */
[----:B----4-:R0:W-:Y:S01]  /*61720*/  @P6 STG.E.U8 desc[UR56][R48.64], R139 ;  /* 0x0000008b30006986 */ /* 0x0101e2000c101138 */
[----:B------:R-:W-:Y:S01]  /*61730*/  ISETP.LT.AND P6, PT, R3, UR4, !P2 ;  /* 0x0000000403007c0c */ /* 0x000fe2000d7c1270 */
[----:B------:R-:W-:Y:S01]  /*61740*/  ULDC UR4, c[0x0][0x228] ;  /* 0x00008a0000047ab9 */ /* 0x000fe20000000800 */
[----:B------:R-:W-:Y:S01]  /*61750*/  PRMT R0, R140, 0x7770, RZ ;  /* 0x000077708c007816 */ /* 0x000fe200000000ff */
[----:B0-----:R-:W4:Y:S10]  /*61760*/  LDL.LU.64 R48, [R1+0x590] ;  /* 0x0005900001307983 */ /* 0x001f340000300a00 */
[----:B------:R0:W-:Y:S01]  /*61770*/  @P6 STG.E.U8 desc[UR56][R168.64], R0 ;  /* 0x00000000a8006986 */ /* 0x0001e2000c101138 */
[----:B------:R-:W-:Y:S01]  /*61780*/  ISETP.LT.AND P6, PT, R4, UR4, !P2 ;  /* 0x0000000404007c0c */ /* 0x000fe2000d7c1270 */
[----:B------:R-:W-:-:S02]  /*61790*/  ULDC UR4, c[0x0][0x228] ;  /* 0x00008a0000047ab9 */ /* 0x000fc40000000800 */
[----:B0-----:R-:W4:Y:S01]  /*617a0*/  LDL.LU.64 R168, [R1+0x648] ;  /* 0x0006480001a87983 */ /* 0x001f220000300a00 */
[----:B------:R-:W-:-:S09]  /*617b0*/  PRMT R0, R140, 0x7771, RZ ;  /* 0x000077718c007816 */ /* 0x000fd200000000ff */
[----:B--2---:R0:W-:Y:S04]  /*617c0*/  @P6 STG.E.U8 desc[UR56][R170.64], R0 ;  /* 0x00000000aa006986 */ /* 0x0041e8000c101138 */
[----:B0-----:R-:W2:Y:S01]  /*617d0*/  LDL.LU.64 R170, [R1+0x500] ;  /* 0x0005000001aa7983 */ /* 0x001ea20000300a00 */
[----:B------:R-:W-:-:S04]  /*617e0*/  LOP3.LUT P4, RZ, R8, 0x1000, RZ, 0xc0, !PT ;  /* 0x0000100008ff7812 */ /* 0x000fc8000788c0ff */
[----:B------:R-:W-:Y:S01]  /*617f0*/  ISETP.LT.AND P6, PT, R3, UR4, !P4 ;  /* 0x0000000403007c0c */ /* 0x000fe2000e7c1270 */
[----:B------:R-:W-:Y:S01]  /*61800*/  ULDC UR4, c[0x0][0x228] ;  /* 0x00008a0000047ab9 */ /* 0x000fe20000000800 */
[C---:B------:R-:W-:Y:S02]  /*61810*/  PRMT R0, R140.reuse, 0x7772, RZ ;  /* 0x000077728c007816 */ /* 0x040fe400000000ff */
[----:B------:R-:W-:Y:S02]  /*61820*/  PRMT R140, R140, 0x7773, RZ ;  /* 0x000077738c8c7816 */ /* 0x000fe400000000ff */
[----:B------:R-:W-:-:S07]  /*61830*/  LOP3.LUT P3, RZ, R8, 0x8000, RZ, 0xc0, !PT ;  /* 0x0000800008ff7812 */ /* 0x000fce000786c0ff */
[----:B------:R0:W-:Y:S01]  /*61840*/  @P6 STG.E.U8 desc[UR56][R54.64], R0 ;  /* 0x0000000036006986 */ /* 0x0001e2000c101138 */
[----:B------:R-:W-:Y:S01]  /*61850*/  ISETP.LT.AND P6, PT, R4, UR4, !P4 ;  /* 0x0000000404007c0c */ /* 0x000fe2000e7c1270 */
[----:B------:R-:W-:Y:S02]  /*61860*/  ULDC UR4, c[0x0][0x228] ;  /* 0x00008a0000047ab9 */ /* 0x000fe40000000800 */
[----:B0-----:R-:W2:Y:S10]  /*61870*/  LDL.LU.64 R54, [R1+0x640] ;  /* 0x0006400001367983 */ /* 0x001eb40000300a00 */
[----:B------:R0:W-:Y:S01]  /*61880*/  @P6 STG.E.U8 desc[UR56][R52.64], R140 ;  /* 0x0000008c34006986 */ /* 0x0001e2000c101138 */
[----:B------:R-:W-:Y:S01]  /*61890*/  ISETP.LT.AND P6, PT, R3, UR4, !P3 ;  /* 0x0000000403007c0c */ /* 0x000fe2000dfc1270 */
[----:B------:R-:W-:Y:S01]  /*618a0*/  ULDC UR4, c[0x0][0x228] ;  /* 0x00008a0000047ab9 */ /* 0x000fe20000000800 */
[----:B------:R-:W-:Y:S01]  /*618b0*/  PRMT R0, R141, 0x7770, RZ ;  /* 0x000077708d007816 */ /* 0x000fe200000000ff */
[----:B0-----:R-:W2:Y:S01]  /*618c0*/  LDL.LU.64 R52, [R1+0x588] ;  /* 0x0005880001347983 */ /* 0x001ea20000300a00 */
[----:B------:R-:W-:-:S09]  /*618d0*/  LOP3.LUT P0, RZ, R8, 0x10000, RZ, 0xc0, !PT ;  /* 0x0001000008ff7812 */ /* 0x000fd2000780c0ff */
[----:B---3--:R0:W-:Y:S01]  /*618e0*/  @P6 STG.E.U8 desc[UR56][R50.64], R0 ;  /* 0x0000000032006986 */ /* 0x0081e2000c101138 */
[----:B------:R-:W-:Y:S01]  /*618f0*/  ISETP.LT.AND P6, PT, R4, UR4, !P3 ;  /* 0x0000000404007c0c */ /* 0x000fe2000dfc1270 */
[----:B------:R-:W-:Y:S02]  /*61900*/  ULDC UR4, c[0x0][0x228] ;  /* 0x00008a0000047ab9 */ /* 0x000fe40000000800 */
[----:B0-----:R-:W3:Y:S01]  /*61910*/  LDL.LU.64 R50, [R1+0x638] ;  /* 0x0006380001327983 */ /* 0x001ee20000300a00 */
[----:B------:R-:W-:-:S09]  /*61920*/  PRMT R0, R141, 0x7771, RZ ;  /* 0x000077718d007816 */ /* 0x000fd200000000ff */
[----:B----4-:R0:W-:Y:S01]  /*61930*/  @P6 STG.E.U8 desc[UR56][R48.64], R0 ;  /* 0x0000000030006986 */ /* 0x0101e2000c101138 */
[----:B------:R-:W-:Y:S01]  /*61940*/  ISETP.LT.AND P6, PT, R3, UR4, !P0 ;  /* 0x0000000403007c0c */ /* 0x000fe2000c7c1270 */
[----:B------:R-:W-:Y:S02]  /*61950*/  ULDC UR4, c[0x0][0x228] ;  /* 0x00008a0000047ab9 */ /* 0x000fe40000000800 */
[----:B0-----:R-:W4:Y:S01]  /*61960*/  LDL.LU.64 R48, [R1+0x510] ;  /* 0x0005100001307983 */ /* 0x001f220000300a00 */
[C---:B------:R-:W-:Y:S02]  /*61970*/  PRMT R0, R141.reuse, 0x7772, RZ ;  /* 0x000077728d007816 */ /* 0x040fe400000000ff */
[----:B------:R-:W-:-:S07]  /*61980*/  PRMT R141, R141, 0x7773, RZ ;  /* 0x000077738d8d7816 */ /* 0x000fce00000000ff */
[----:B------:R0:W-:Y:S01]  /*61990*/  @P6 STG.E.U8 desc[UR56][R168.64], R0 ;  /* 0x00000000a8006986 */ /* 0x0001e2000c101138 */
[----:B------:R-:W-:Y:S01]  /*619a0*/  ISETP.LT.AND P6, PT, R4, UR4, !P0 ;  /* 0x0000000404007c0c */ /* 0x000fe2000c7c1270 */
[----:B------:R-:W-:Y:S02]  /*619b0*/  ULDC UR4, c[0x0][0x228] ;  /* 0x00008a0000047ab9 */ /* 0x000fe40000000800 */
[----:B0-----:R-:W4:Y:S10]  /*619c0*/  LDL.LU.64 R168, [R1+0x630] ;  /* 0x0006300001a87983 */ /* 0x001f340000300a00 */
        /* <DEDUP_REMOVED lines=20> */
[C---:B------:R-:W-:Y:S01]  /*61b10*/  ISETP.LT.AND P6, PT, R4.reuse, UR4, !P4 ;  /* 0x0000000404007c0c */ /* 0x040fe2000e7c1270 */
        /* <DEDUP_REMOVED lines=129> */
[----:B------:R-:W-:Y:S02]  /*62330*/  LOP3.LUT P3, RZ, R7, 0x20000, RZ, 0xc0, !PT ;  /* 0x0002000007ff7812 */ /* 0x000fe4000786c0ff */
[----:B------:R-:W-:-:S03]  /*62340*/  PRMT R8, R149, 0x7770, RZ ;  /* 0x0000777095087816 */ /* 0x000fc600000000ff */
[----:B---3--:R0:W-:Y:S01]  /*62350*/  @P6 STG.E.U8 desc[UR56][R50.64], R0 ;  /* 0x0000000032006986 */ /* 0x0081e2000c101138 */
[----:B------:R-:W-:Y:S01]  /*62360*/  ISETP.LT.AND P6, PT, R4, UR4, !P4 ;  /* 0x0000000404007c0c */ /* 0x000fe2000e7c1270 */
[----:B------:R-:W-:Y:S02]  /*62370*/  ULDC UR4, c[0x0][0x228] ;  /* 0x00008a0000047ab9 */ /* 0x000fe40000000800 */
[----:B0-----:R-:W3:Y:S10]  /*62380*/  LDL.LU.64 R50, [R1+0x4c0] ;  /* 0x0004c00001327983 */ /* 0x001ef40000300a00 */
[----:B----4-:R0:W-:Y:S01]  /*62390*/  @P6 STG.E.U8 desc[UR56][R48.64], R148 ;  /* 0x0000009430006986 */ /* 0x0101e2000c101138 */
[----:B------:R-:W-:Y:S01]  /*623a0*/  ISETP.LT.AND P6, PT, R3, UR4, !P3 ;  /* 0x0000000403007c0c */ /* 0x000fe2000dfc1270 */
[----:B------:R-:W-:-:S02]  /*623b0*/  ULDC UR4, c[0x0][0x228] ;  /* 0x00008a0000047ab9 */ /* 0x000fc40000000800 */
[----:B0-----:R-:W4:Y:S01]  /*623c0*/  LDL.LU.64 R48, [R1+0x4a8] ;  /* 0x0004a80001307983 */ /* 0x001f220000300a00 */
[----:B------:R-:W-:-:S09]  /*623d0*/  PRMT R0, R149, 0x7771, RZ ;  /* 0x0000777195007816 */ /* 0x000fd200000000ff */
        /* <DEDUP_REMOVED lines=9> */
[C---:B------:R-:W-:Y:S02]  /*62470*/  PRMT R10, R149.reuse, 0x7772, RZ ;  /* 0x00007772950a7816 */ /* 0x040fe400000000ff */
[----:B------:R-:W-:Y:S02]  /*62480*/  PRMT R149, R149, 0x7773, RZ ;  /* 0x0000777395957816 */ /* 0x000fe400000000ff */
[----:B------:R-:W-:Y:S02]  /*62490*/  LOP3.LUT P2, RZ, R7, 0x200000, RZ, 0xc0, !PT ;  /* 0x0020000007ff7812 */ /* 0x000fe4000784c0ff */
[----:B------:R-:W-:-:S05]  /*624a0*/  PRMT R8, R150, 0x7770, RZ ;  /* 0x0000777096087816 */ /* 0x000fca00000000ff */
[----:B------:R0:W-:Y:S01]  /*624b0*/  @P6 STG.E.U8 desc[UR56][R54.64], R10 ;  /* 0x0000000a36006986 */ /* 0x0001e2000c101138 */
[----:B------:R-:W-:Y:S01]  /*624c0*/  ISETP.LT.AND P6, PT, R4, UR4, !P0 ;  /* 0x0000000404007c0c */ /* 0x000fe2000c7c1270 */
[----:B------:R-:W-:Y:S02]  /*624d0*/  ULDC UR4, c[0x0][0x228] ;  /* 0x00008a0000047ab9 */ /* 0x000fe40000000800 */
[----:B0-----:R-:W2:Y:S10]  /*624e0*/  LDL.LU.64 R54, [R1+0x3d0] ;  /* 0x0003d00001367983 */ /* 0x001eb40000300a00 */
[----:B------:R0:W-:Y:S01]  /*624f0*/  @P6 STG.E.U8 desc[UR56][R52.64], R149 ;  /* 0x0000009534006986 */ /* 0x0001e2000c101138 */
[----:B------:R-:W-:Y:S01]  /*62500*/  ISETP.LT.AND P6, PT, R3, UR4, !P2 ;  /* 0x0000000403007c0c */ /* 0x000fe2000d7c1270 */
[----:B------:R-:W-:-:S02]  /*62510*/  ULDC UR4, c[0x0][0x228] ;  /* 0x00008a0000047ab9 */ /* 0x000fc40000000800 */
[----:B0-----:R-:W2:Y:S01]  /*62520*/  LDL.LU.64 R52, [R1+0x3c8] ;  /* 0x0003c80001347983 */ /* 0x001ea20000300a00 */
[----:B------:R-:W-:Y:S02]  /*62530*/  PRMT R0, R150, 0x7771, RZ ;  /* 0x0000777196007816 */ /* 0x000fe400000000ff */
[C---:B------:R-:W-:Y:S02]  /*62540*/  LOP3.LUT P4, RZ, R7.reuse, 0x1000000, RZ, 0xc0, !PT ;  /* 0x0100000007ff7812 */ /* 0x040fe4000788c0ff */
[C---:B------:R-:W-:Y:S02]  /*62550*/  LOP3.LUT P3, RZ, R7.reuse, 0x8000000, RZ, 0xc0, !PT ;  /* 0x0800000007ff7812 */ /* 0x040fe4000786c0ff */
[----:B------:R-:W-:-:S03]  /*62560*/  LOP3.LUT P0, RZ, R7, 0x10000000, RZ, 0xc0, !PT ;  /* 0x1000000007ff7812 */ /* 0x000fc6000780c0ff */
[----:B---3--:R0:W-:Y:S01]  /*62570*/  @P6 STG.E.U8 desc[UR56][R50.64], R8 ;  /* 0x0000000832006986 */ /* 0x0081e2000c101138 */
[----:B------:R-:W-:Y:S01]  /*62580*/  ISETP.LT.AND P6, PT, R4, UR4, !P2 ;  /* 0x0000000404007c0c */ /* 0x000fe2000d7c1270 */
[----:B------:R-:W-:Y:S02]  /*62590*/  ULDC UR4, c[0x0][0x228] ;  /* 0x00008a0000047ab9 */ /* 0x000fe40000000800 */
[----:B0-----:R-:W3:Y:S10]  /*625a0*/  LDL.LU.64 R50, [R1+0x3c0] ;  /* 0x0003c00001327983 */ /* 0x001ef40000300a00 */
[----:B----4-:R0:W-:Y:S01]  /*625b0*/  @P6 STG.E.U8 desc[UR56][R48.64], R0 ;  /* 0x0000000030006986 */ /* 0x0101e2000c101138 */
[----:B------:R-:W-:Y:S01]  /*625c0*/  ISETP.LT.AND P6, PT, R3, UR4, !P4 ;  /* 0x0000000403007c0c */ /* 0x000fe2000e7c1270 */
[----:B------:R-:W-:Y:S01]  /*625d0*/  ULDC UR4, c[0x0][0x228] ;  /* 0x00008a0000047ab9 */ /* 0x000fe20000000800 */
[----:B------:R-:W-:Y:S01]  /*625e0*/  LOP3.LUT P2, RZ, R7, 0x80000000, RZ, 0xc0, !PT ;  /* 0x8000000007ff7812 */ /* 0x000fe2000784c0ff */
[----:B0-----:R-:W4:Y:S01]  /*625f0*/  LDL.LU.64 R48, [R1+0x3b8] ;  /* 0x0003b80001307983 */ /* 0x001f220000300a00 */
[----:B------:R-:W-:-:S02]  /*62600*/  PRMT R7, R150, 0x7772, RZ ;  /* 0x0000777296077816 */ /* 0x000fc400000000ff */
[----:B------:R-:W-:-:S07]  /*62610*/  PRMT R150, R150, 0x7773, RZ ;  /* 0x0000777396967816 */ /* 0x000fce00000000ff */
[----:B------:R0:W-:Y:S01]  /*62620*/  @P6 STG.E.U8 desc[UR56][R168.64], R7 ;  /* 0x00000007a8006986 */ /* 0x0001e2000c101138 */
[----:B------:R-:W-:Y:S01]  /*62630*/  ISETP.LT.AND P6, PT, R4, UR4, !P4 ;  /* 0x0000000404007c0c */ /* 0x000fe2000e7c1270 */
[----:B------:R-:W-:Y:S02]  /*62640*/  ULDC UR4, c[0x0][0x228] ;  /* 0x00008a0000047ab9 */ /* 0x000fe40000000800 */
[----:B0-----:R-:W4:Y:S10]  /*62650*/  LDL.LU.64 R168, [R1+0x3b0] ;  /* 0x0003b00001a87983 */ /* 0x001f340000300a00 */
[----:B--2---:R0:W-:Y:S04]  /*62660*/  @P6 STG.E.U8 desc[UR56][R170.64], R150 ;  /* 0x00000096aa006986 */ /* 0x0041e8000c101138 */
[----:B0-----:R-:W2:Y:S01]  /*62670*/  LDL.LU.64 R170, [R1+0x3a8] ;  /* 0x0003a80001aa7983 */ /* 0x001ea20000300a00 */
[----:B------:R-:W-:Y:S01]  /*62680*/  ISETP.LT.AND P6, PT, R3, UR4, !P3 ;  /* 0x0000000403007c0c */ /* 0x000fe2000dfc1270 */
[----:B------:R-:W-:Y:S01]  /*62690*/  ULDC UR4, c[0x0][0x228] ;  /* 0x00008a0000047ab9 */ /* 0x000fe20000000800 */
[----:B------:R-:W-:-:S02]  /*626a0*/  PRMT R8, R151, 0x7770, RZ ;  /* 0x0000777097087816 */ /* 0x000fc400000000ff */
[C---:B------:R-:W-:Y:S02]  /*626b0*/  PRMT R0, R151.reuse, 0x7771, RZ ;  /* 0x0000777197007816 */ /* 0x040fe400000000ff */
[C---:B------:R-:W-:Y:S02]  /*626c0*/  PRMT R7, R151.reuse, 0x7772, RZ ;  /* 0x0000777297077816 */ /* 0x040fe400000000ff */
        /* <DEDUP_REMOVED lines=9> */
[C---:B------:R-:W-:Y:S02]  /*62760*/  PRMT R8, R152.reuse, 0x7770, RZ ;  /* 0x0000777098087816 */ /* 0x040fe400000000ff */
[----:B------:R-:W-:-:S07]  /*62770*/  PRMT R0, R152, 0x7771, RZ ;  /* 0x0000777198007816 */ /* 0x000fce00000000ff */
[----:B---3--:R0:W-:Y:S01]  /*62780*/  @P6 STG.E.U8 desc[UR56][R50.64], R7 ;  /* 0x0000000732006986 */ /* 0x0081e2000c101138 */
[----:B------:R-:W-:Y:S01]  /*62790*/  ISETP.LT.AND P6, PT, R4, UR4, !P0 ;  /* 0x0000000404007c0c */ /* 0x000fe2000c7c1270 */
[----:B------:R-:W-:Y:S02]  /*627a0*/  ULDC UR4, c[0x0][0x228] ;  /* 0x00008a0000047ab9 */ /* 0x000fe40000000800 */
[----:B0-----:R-:W3:Y:S10]  /*627b0*/  LDL.LU.64 R50, [R1+0x390] ;  /* 0x0003900001327983 */ /* 0x001ef40000300a00 */
[----:B----4-:R0:W-:Y:S01]  /*627c0*/  @P6 STG.E.U8 desc[UR56][R48.64], R151 ;  /* 0x0000009730006986 */ /* 0x0101e2000c101138 */
[----:B------:R-:W-:Y:S01]  /*627d0*/  ISETP.LT.AND P6, PT, R3, UR4, !P2 ;  /* 0x0000000403007c0c */ /* 0x000fe2000d7c1270 */
[----:B------:R-:W-:-:S02]  /*627e0*/  ULDC UR4, c[0x0][0x228] ;  /* 0x00008a0000047ab9 */ /* 0x000fc40000000800 */
[----:B0-----:R-:W4:Y:S10]  /*627f0*/  LDL.LU.64 R48, [R1+0x388] ;  /* 0x0003880001307983 */ /* 0x001f340000300a00 */
[----:B------:R0:W-:Y:S01]  /*62800*/  @P6 STG.E.U8 desc[UR56][R168.64], R8 ;  /* 0x00000008a8006986 */ /* 0x0001e2000c101138 */
[----:B------:R-:W-:Y:S01]  /*62810*/  ISETP.LT.AND P6, PT, R4, UR4, !P2 ;  /* 0x0000000404007c0c */ /* 0x000fe2000d7c1270 */
[----:B------:R-:W-:-:S02]  /*62820*/  ULDC UR4, c[0x0][0x228] ;  /* 0x00008a0000047ab9 */ /* 0x000fc40000000800 */
        /* <DEDUP_REMOVED lines=19> */
[----:B------:R-:W-:Y:S02]  /*62960*/  LOP3.LUT P0, RZ, R6, 0x20, RZ, 0xc0, !PT ;  /* 0x0000002006ff7812 */ /* 0x000fe4000780c0ff */
[C---:B------:R-:W-:Y:S02]  /*62970*/  PRMT R7, R153.reuse, 0x7772, RZ ;  /* 0x0000777299077816 */ /* 0x040fe400000000ff */
        /* <DEDUP_REMOVED lines=85> */
[C---:B------:R-:W-:Y:S02]  /*62ed0*/  PRMT R0, R157.reuse, 0x7771, RZ ;  /* 0x000077719d007816 */ /* 0x040fe400000000ff */
        /* <DEDUP_REMOVED lines=13> */
[----:B------:R-:W-:Y:S02]  /*62fb0*/  LOP3.LUT P3, RZ, R6, 0x20000000, RZ, 0xc0, !PT ;  /* 0x2000000006ff7812 */ /* 0x000fe4000786c0ff */
[----:B------:R-:W-:Y:S01]  /*62fc0*/  PRMT R0, R158, 0x7771, RZ ;  /* 0x000077719e007816 */ /* 0x000fe200000000ff */
[----:B---3--:R0:W-:Y:S01]  /*62fd0*/  @P6 STG.E.U8 desc[UR56][R50.64], R7 ;  /* 0x0000000732006986 */ /* 0x0081e2000c101138 */
[----:B------:R-:W-:Y:S01]  /*62fe0*/  ISETP.LT.AND P6, PT, R4, UR4, !P0 ;  /* 0x0000000404007c0c */ /* 0x000fe2000c7c1270 */
[----:B------:R-:W-:-:S02]  /*62ff0*/  ULDC UR4, c[0x0][0x228] ;  /* 0x00008a0000047ab9 */ /* 0x000fc40000000800 */
[----:B0-----:R-:W3:Y:S10]  /*63000*/  LDL.LU.64 R50, [R1+0x2d0] ;  /* 0x0002d00001327983 */ /* 0x001ef40000300a00 */
[----:B----4-:R0:W-:Y:S01]  /*63010*/  @P6 STG.E.U8 desc[UR56][R48.64], R157 ;  /* 0x0000009d30006986 */ /* 0x0101e2000c101138 */
[----:B------:R-:W-:Y:S01]  /*63020*/  ISETP.LT.AND P6, PT, R3, UR4, !P2 ;  /* 0x0000000403007c0c */ /* 0x000fe2000d7c1270 */
[----:B------:R-:W-:Y:S01]  /*63030*/  ULDC UR4, c[0x0][0x228] ;  /* 0x00008a0000047ab9 */ /* 0x000fe20000000800 */
[----:B------:R-:W-:Y:S01]  /*63040*/  LOP3.LUT P0, RZ, R6, 0x80000000, RZ, 0xc0, !PT ;  /* 0x8000000006ff7812 */ /* 0x000fe2000780c0ff */
        /* <DEDUP_REMOVED lines=11> */
[----:B------:R-:W-:Y:S02]  /*63100*/  PRMT R158, R158, 0x7773, RZ ;  /* 0x000077739e9e7816 */ /* 0x000fe400000000ff */
        /* <DEDUP_REMOVED lines=130> */
[C---:B------:R-:W-:Y:S02]  /*63930*/  LOP3.LUT P3, RZ, R5.reuse, 0x800000, RZ, 0xc0, !PT ;  /* 0x0080000005ff7812 */ /* 0x040fe4000786c0ff */
[C---:B------:R-:W-:Y:S02]  /*63940*/  LOP3.LUT P0, RZ, R5.reuse, 0x4000000, RZ, 0xc0, !PT ;  /* 0x0400000005ff7812 */ /* 0x040fe4000780c0ff */
[----:B------:R-:W-:-:S03]  /*63950*/  LOP3.LUT P2, RZ, R5, 0x20000000, RZ, 0xc0, !PT ;  /* 0x2000000005ff7812 */ /* 0x000fc6000784c0ff */
[----:B------:R0:W-:Y:S01]  /*63960*/  @P6 STG.E.U8 desc[UR56][R54.64], R7 ;  /* 0x0000000736006986 */ /* 0x0001e2000c101138 */
[----:B------:R-:W-:Y:S01]  /*63970*/  ISETP.LT.AND P6, PT, R4, UR4, !P4 ;  /* 0x0000000404007c0c */ /* 0x000fe2000e7c1270 */
[----:B------:R-:W-:Y:S02]  /*63980*/  ULDC UR4, c[0x0][0x228] ;  /* 0x00008a0000047ab9 */ /* 0x000fe40000000800 */
[----:B0-----:R-:W2:Y:S10]  /*63990*/  LDL.LU.64 R54, [R1+0x1f0] ;  /* 0x0001f00001367983 */ /* 0x001eb40000300a00 */
[----:B------:R0:W-:Y:S01]  /*639a0*/  @P6 STG.E.U8 desc[UR56][R52.64], R164 ;  /* 0x000000a434006986 */ /* 0x0001e2000c101138 */
[----:B------:R-:W-:Y:S01]  /*639b0*/  ISETP.LT.AND P6, PT, R3, UR4, !P3 ;  /* 0x0000000403007c0c */ /* 0x000fe2000dfc1270 */
[----:B------:R-:W-:Y:S01]  /*639c0*/  ULDC UR4, c[0x0][0x228] ;  /* 0x00008a0000047ab9 */ /* 0x000fe20000000800 */
[----:B------:R-:W-:Y:S01]  /*639d0*/  LOP3.LUT P4, RZ, R5, 0x40000000, RZ, 0xc0, !PT ;  /* 0x4000000005ff7812 */ /* 0x000fe2000788c0ff */
[----:B0-----:R-:W2:Y:S01]  /*639e0*/  LDL.LU.64 R52, [R1+0x1e8] ;  /* 0x0001e80001347983 */ /* 0x001ea20000300a00 */
[----:B------:R-:W-:-:S02]  /*639f0*/  PRMT R5, R165, 0x7770, RZ ;  /* 0x00007770a5057816 */ /* 0x000fc400000000ff */
[C---:B------:R-:W-:Y:S02]  /*63a00*/  PRMT R0, R165.reuse, 0x7771, RZ ;  /* 0x00007771a5007816 */ /* 0x040fe400000000ff */
        /* <DEDUP_REMOVED lines=30> */
[----:B------:R-:W-:Y:S02]  /*63bf0*/  LOP3.LUT P3, RZ, R2, 0x2, RZ, 0xc0, !PT ;  /* 0x0000000202ff7812 */ /* 0x000fe4000786c0ff */
[C---:B------:R-:W-:Y:S02]  /*63c00*/  PRMT R5, R167.reuse, 0x7770, RZ ;  /* 0x00007770a7057816 */ /* 0x040fe400000000ff */
[----:B------:R-:W-:-:S05]  /*63c10*/  PRMT R0, R167, 0x7771, RZ ;  /* 0x00007771a7007816 */ /* 0x000fca00000000ff */
        /* <DEDUP_REMOVED lines=83> */
[C---:B------:R-:W-:Y:S02]  /*64150*/  LOP3.LUT P3, RZ, R2.reuse, 0x80000, RZ, 0xc0, !PT ;  /* 0x0008000002ff7812 */ /* 0x040fe4000786c0ff */
[C---:B------:R-:W-:Y:S02]  /*64160*/  LOP3.LUT P0, RZ, R2.reuse, 0x100000, RZ, 0xc0, !PT ;  /* 0x0010000002ff7812 */ /* 0x040fe4000780c0ff */
[C---:B------:R-:W-:Y:S02]  /*64170*/  LOP3.LUT P2, RZ, R2.reuse, 0x800000, RZ, 0xc0, !PT ;  /* 0x0080000002ff7812 */ /* 0x040fe4000784c0ff */
[----:B------:R-:W-:Y:S02]  /*64180*/  LOP3.LUT P1, RZ, R2, 0x2000000, RZ, 0xc0, !PT ;  /* 0x0200000002ff7812 */ /* 0x000fe4000782c0ff */
[----:B------:R-:W-:-:S02]  /*64190*/  PRMT R2, R174, 0x7772, RZ ;  /* 0x00007772ae027816 */ /* 0x000fc400000000ff */
[----:B------:R-:W-:Y:S02]  /*641a0*/  PRMT R174, R174, 0x7773, RZ ;  /* 0x00007773aeae7816 */ /* 0x000fe400000000ff */
[----:B------:R-:W-:Y:S01]  /*641b0*/  PRMT R5, R175, 0x7770, RZ ;  /* 0x00007770af057816 */ /* 0x000fe200000000ff */
        /* <DEDUP_REMOVED lines=27> */
[C---:B------:R-:W-:Y:S01]  /*64370*/  PRMT R0, R12.reuse, 0x7770, RZ ;  /* 0x000077700c007816 */ /* 0x040fe200000000ff */
[----:B------:R-:W2:Y:S01]  /*64380*/  LDL.LU.64 R60, [R1+0x100] ;  /* 0x00010000013c7983 */ /* 0x000ea20000300a00 */
[----:B------:R-:W-:-:S02]  /*64390*/  PRMT R2, R12, 0x7771, RZ ;  /* 0x000077710c027816 */ /* 0x000fc400000000ff */
[C---:B------:R-:W-:Y:S01]  /*643a0*/  PRMT R5, R12.reuse, 0x7772, RZ ;  /* 0x000077720c057816 */ /* 0x040fe200000000ff */
[----:B------:R-:W2:Y:S01]  /*643b0*/  LDL.LU.64 R58, [R1+0xf8] ;  /* 0x0000f800013a7983 */ /* 0x000ea20000300a00 */
[----:B------:R-:W-:Y:S02]  /*643c0*/  PRMT R12, R12, 0x7773, RZ ;  /* 0x000077730c0c7816 */ /* 0x000fe400000000ff */
[----:B------:R-:W-:Y:S01]  /*643d0*/  LOP3.LUT P5, RZ, R9, 0x80000, RZ, 0xc0, !PT ;  /* 0x0008000009ff7812 */ /* 0x000fe200078ac0ff */
[----:B------:R-:W2:Y:S04]  /*643e0*/  LDL.LU.64 R56, [R1+0xf0] ;  /* 0x0000f00001387983 */ /* 0x000ea80000300a00 */
[----:B------:R0:W-:Y:S01]  /*643f0*/  @P6 STG.E.U8 desc[UR56][R54.64], R0 ;  /* 0x0000000036006986 */ /* 0x0001e2000c101138 */
[C---:B------:R-:W-:Y:S01]  /*64400*/  ISETP.LT.AND P6, PT, R4.reuse, UR4, !P2 ;  /* 0x0000000404007c0c */ /* 0x040fe2000d7c1270 */
[----:B------:R-:W-:Y:S01]  /*64410*/  ULDC UR4, c[0x0][0x228] ;  /* 0x00008a0000047ab9 */ /* 0x000fe20000000800 */
[----:B0-----:R-:W-:Y:S01]  /*64420*/  PRMT R0, R13, 0x7770, RZ ;  /* 0x000077700d007816 */ /* 0x001fe200000000ff */
[----:B------:R-:W2:Y:S10]  /*64430*/  LDL.LU.64 R54, [R1+0xe8] ;  /* 0x0000e80001367983 */ /* 0x000eb40000300a00 */
[----:B------:R0:W-:Y:S01]  /*64440*/  @P6 STG.E.U8 desc[UR56][R52.64], R2 ;  /* 0x0000000234006986 */ /* 0x0001e2000c101138 */
[----:B------:R-:W-:Y:S01]  /*64450*/  ISETP.LT.AND P6, PT, R3, UR4, !P1 ;  /* 0x0000000403007c0c */ /* 0x000fe2000cfc1270 */
[----:B------:R-:W-:Y:S01]  /*64460*/  ULDC UR4, c[0x0][0x228] ;  /* 0x00008a0000047ab9 */ /* 0x000fe20000000800 */
[----:B0-----:R-:W-:Y:S01]  /*64470*/  PRMT R2, R13, 0x7771, RZ ;  /* 0x000077710d027816 */ /* 0x001fe200000000ff */
[----:B------:R-:W2:Y:S10]  /*64480*/  LDL.LU.64 R52, [R1+0xe0] ;  /* 0x0000e00001347983 */ /* 0x000eb40000300a00 */
[----:B---3--:R0:W-:Y:S01]  /*64490*/  @P6 STG.E.U8 desc[UR56][R50.64], R5 ;  /* 0x0000000532006986 */ /* 0x0081e2000c101138 */
[----:B------:R-:W-:Y:S01]  /*644a0*/  ISETP.LT.AND P6, PT, R4, UR4, !P1 ;  /* 0x0000000404007c0c */ /* 0x000fe2000cfc1270 */
[----:B------:R-:W-:-:S02]  /*644b0*/  ULDC UR4, c[0x0][0x228] ;  /* 0x00008a0000047ab9 */ /* 0x000fc40000000800 */
[----:B0-----:R-:W3:Y:S10]  /*644c0*/  LDL.LU.64 R50, [R1+0xd8] ;  /* 0x0000d80001327983 */ /* 0x001ef40000300a00 */
[----:B----4-:R0:W-:Y:S01]  /*644d0*/  @P6 STG.E.U8 desc[UR56][R48.64], R12 ;  /* 0x0000000c30006986 */ /* 0x0101e2000c101138 */
[----:B------:R-:W-:Y:S01]  /*644e0*/  ISETP.LT.AND P6, PT, R3, UR4, !P5 ;  /* 0x0000000403007c0c */ /* 0x000fe2000efc1270 */
[----:B------:R-:W-:-:S02]  /*644f0*/  ULDC UR4, c[0x0][0x228] ;  /* 0x00008a0000047ab9 */ /* 0x000fc40000000800 */
[----:B------:R-:W-:Y:S01]  /*64500*/  ISETP.LT.AND P5, PT, R4, UR4, !P5 ;  /* 0x0000000404007c0c */ /* 0x000fe2000efa1270 */
[----:B------:R-:W-:Y:S01]  /*64510*/  ULDC UR4, c[0x0][0x228] ;  /* 0x00008a0000047ab9 */ /* 0x000fe20000000800 */
[----:B0-----:R-:W4:Y:S08]  /*64520*/  LDL.LU.64 R48, [R1+0xd0] ;  /* 0x0000d00001307983 */ /* 0x001f300000300a00 */
[----:B------:R0:W-:Y:S04]  /*64530*/  @P6 STG.E.U8 desc[UR56][R168.64], R0 ;  /* 0x00000000a8006986 */ /* 0x0001e8000c101138 */
[----:B0-----:R-:W4:Y:S04]  /*64540*/  LDL.LU.64 R168, [R1+0xc8] ;  /* 0x0000c80001a87983 */ /* 0x001f280000300a00 */
[----:B--2---:R0:W-:Y:S04]  /*64550*/  @P5 STG.E.U8 desc[UR56][R170.64], R2 ;  /* 0x00000002aa005986 */ /* 0x0041e8000c101138 */
[----:B0-----:R-:W2:Y:S01]  /*64560*/  LDL.LU.64 R170, [R1+0xc0] ;  /* 0x0000c00001aa7983 */ /* 0x001ea20000300a00 */
[----:B------:R-:W-:-:S02]  /*64570*/  LOP3.LUT P4, RZ, R9, 0x40000, RZ, 0xc0, !PT ;  /* 0x0004000009ff7812 */ /* 0x000fc4000788c0ff */
[----:B------:R-:W-:Y:S02]  /*64580*/  LOP3.LUT P3, RZ, R9, 0x20000, RZ, 0xc0, !PT ;  /* 0x0002000009ff7812 */ /* 0x000fe4000786c0ff */
[C---:B------:R-:W-:Y:S01]  /*64590*/  ISETP.LT.AND P6, PT, R3.reuse, UR4, !P4 ;  /* 0x0000000403007c0c */ /* 0x040fe2000e7c1270 */
[----:B------:R-:W-:Y:S01]  /*645a0*/  ULDC UR4, c[0x0][0x228] ;  /* 0x00008a0000047ab9 */ /* 0x000fe20000000800 */
[----:B------:R-:W-:Y:S01]  /*645b0*/  ISETP.LT.AND P4, PT, R4, UR5, !P4 ;  /* 0x0000000504007c0c */ /* 0x000fe2000e781270 */
[----:B------:R-:W-:Y:S01]  /*645c0*/  ULDC UR5, c[0x0][0x228] ;  /* 0x00008a0000057ab9 */ /* 0x000fe20000000800 */
[----:B------:R-:W-:Y:S01]  /*645d0*/  ISETP.LT.AND P5, PT, R3, UR4, !P3 ;  /* 0x0000000403007c0c */ /* 0x000fe2000dfa1270 */
[----:B------:R-:W-:Y:S01]  /*645e0*/  ULDC UR4, c[0x0][0x228] ;  /* 0x00008a0000047ab9 */ /* 0x000fe20000000800 */
[----:B------:R-:W-:Y:S02]  /*645f0*/  PRMT R5, R13, 0x7772, RZ ;  /* 0x000077720d057816 */ /* 0x000fe400000000ff */
[----:B------:R-:W-:-:S02]  /*64600*/  LOP3.LUT P2, RZ, R9, 0x8000, RZ, 0xc0, !PT ;  /* 0x0000800009ff7812 */ /* 0x000fc4000784c0ff */
[----:B------:R-:W-:Y:S02]  /*64610*/  PRMT R13, R13, 0x7773, RZ ;  /* 0x000077730d0d7816 */ /* 0x000fe400000000ff */
[----:B------:R-:W-:Y:S01]  /*64620*/  PRMT R0, R14, 0x7770, RZ ;  /* 0x000077700e007816 */ /* 0x000fe200000000ff */
[----:B------:R-:W-:Y:S01]  /*64630*/  @P6 STG.E.U8 desc[UR56][R60.64], R5 ;  /* 0x000000053c006986 */ /* 0x000fe2000c101138 */
[----:B------:R-:W-:Y:S01]  /*64640*/  ISETP.LT.AND P6, PT, R3, UR4, !P2 ;  /* 0x0000000403007c0c */ /* 0x000fe2000d7c1270 */
[----:B------:R-:W-:Y:S01]  /*64650*/  ULDC UR4, c[0x0][0x228] ;  /* 0x00008a0000047ab9 */ /* 0x000fe20000000800 */
[C---:B------:R-:W-:Y:S01]  /*64660*/  LOP3.LUT P1, RZ, R9.reuse, 0x4000, RZ, 0xc0, !PT ;  /* 0x0000400009ff7812 */ /* 0x040fe2000782c0ff */
[----:B------:R-:W-:Y:S01]  /*64670*/  @P4 STG.E.U8 desc[UR56][R58.64], R13 ;  /* 0x0000000d3a004986 */ /* 0x000fe2000c101138 */
[----:B------:R-:W-:Y:S02]  /*64680*/  LOP3.LUT P0, RZ, R9, 0x10000, RZ, 0xc0, !PT ;  /* 0x0001000009ff7812 */ /* 0x000fe4000780c0ff */
[C---:B------:R-:W-:Y:S01]  /*64690*/  ISETP.LT.AND P3, PT, R4.reuse, UR4, !P3 ;  /* 0x0000000404007c0c */ /* 0x040fe2000df61270 */
[----:B------:R0:W-:Y:S01]  /*646a0*/  @P5 STG.E.U8 desc[UR56][R56.64], R0 ;  /* 0x0000000038005986 */ /* 0x0001e2000c101138 */
[----:B------:R-:W-:Y:S01]  /*646b0*/  ULDC UR4, c[0x0][0x228] ;  /* 0x00008a0000047ab9 */ /* 0x000fe20000000800 */
[----:B------:R-:W-:Y:S01]  /*646c0*/  ISETP.LT.AND P5, PT, R3, UR5, !P1 ;  /* 0x0000000503007c0c */ /* 0x000fe2000cfa1270 */
[----:B------:R-:W-:Y:S01]  /*646d0*/  ULDC UR5, c[0x0][0x228] ;  /* 0x00008a0000057ab9 */ /* 0x000fe20000000800 */
[----:B------:R-:W-:-:S02]  /*646e0*/  ISETP.LT.AND P2, PT, R4, UR4, !P2 ;  /* 0x0000000404007c0c */ /* 0x000fc4000d741270 */
[----:B------:R-:W-:Y:S01]  /*646f0*/  ISETP.LT.AND P4, PT, R3, UR6, !P0 ;  /* 0x0000000603007c0c */ /* 0x000fe2000c781270 */
[----:B------:R-:W-:Y:S01]  /*64700*/  ULDC UR6, c[0x0][0x228] ;  /* 0x00008a0000067ab9 */ /* 0x000fe20000000800 */
[C---:B------:R-:W-:Y:S02]  /*64710*/  ISETP.LT.AND P1, PT, R4.reuse, UR5, !P1 ;  /* 0x0000000504007c0c */ /* 0x040fe4000cf21270 */
[----:B------:R-:W-:Y:S02]  /*64720*/  ISETP.LT.AND P0, PT, R4, UR6, !P0 ;  /* 0x0000000604007c0c */ /* 0x000fe4000c701270 */
[C---:B0-----:R-:W-:Y:S02]  /*64730*/  PRMT R0, R14.reuse, 0x7771, RZ ;  /* 0x000077710e007816 */ /* 0x041fe400000000ff */
[C---:B------:R-:W-:Y:S02]  /*64740*/  PRMT R2, R14.reuse, 0x7772, RZ ;  /* 0x000077720e027816 */ /* 0x040fe400000000ff */
[----:B------:R-:W-:-:S02]  /*64750*/  PRMT R14, R14, 0x7773, RZ ;  /* 0x000077730e0e7816 */ /* 0x000fc400000000ff */
[C---:B------:R-:W-:Y:S02]  /*64760*/  PRMT R3, R15.reuse, 0x7770, RZ ;  /* 0x000077700f037816 */ /* 0x040fe400000000ff */
[C---:B------:R-:W-:Y:S02]  /*64770*/  PRMT R4, R15.reuse, 0x7771, RZ ;  /* 0x000077710f047816 */ /* 0x040fe400000000ff */
[C---:B------:R-:W-:Y:S01]  /*64780*/  PRMT R5, R15.reuse, 0x7772, RZ ;  /* 0x000077720f057816 */ /* 0x040fe200000000ff */
[----:B------:R0:W-:Y:S01]  /*64790*/  @P3 STG.E.U8 desc[UR56][R54.64], R0 ;  /* 0x0000000036003986 */ /* 0x0001e2000c101138 */
[----:B------:R-:W-:-:S03]  /*647a0*/  PRMT R15, R15, 0x7773, RZ ;  /* 0x000077730f0f7816 */ /* 0x000fc600000000ff */
[----:B------:R0:W-:Y:S04]  /*647b0*/  @P6 STG.E.U8 desc[UR56][R52.64], R2 ;  /* 0x0000000234006986 */ /* 0x0001e8000c101138 */
[----:B---3--:R0:W-:Y:S04]  /*647c0*/  @P2 STG.E.U8 desc[UR56][R50.64], R14 ;  /* 0x0000000e32002986 */ /* 0x0081e8000c101138 */
[----:B----4-:R0:W-:Y:S04]  /*647d0*/  @P5 STG.E.U8 desc[UR56][R48.64], R3 ;  /* 0x0000000330005986 */ /* 0x0101e8000c101138 */
[----:B------:R0:W-:Y:S04]  /*647e0*/  @P1 STG.E.U8 desc[UR56][R168.64], R4 ;  /* 0x00000004a8001986 */ /* 0x0001e8000c101138 */
[----:B--2---:R0:W-:Y:S01]  /*647f0*/  @P4 STG.E.U8 desc[UR56][R170.64], R5 ;  /* 0x00000005aa004986 */ /* 0x0041e2000c101138 */
[----:B------:R-:W-:Y:S05]  /*64800*/  @!P0 EXIT ;  /* 0x000000000000894d */ /* 0x000fea0003800000 */
[----:B0-----:R-:W2:Y:S04]  /*64810*/  LDL.LU.64 R170, [R1+0xb8] ;  /* 0x0000b80001aa7983 */ /* 0x001ea80000300a00 */
[----:B--2---:R-:W-:Y:S01]  /*64820*/  STG.E.U8 desc[UR56][R170.64], R15 ;  /* 0x0000000faa007986 */ /* 0x004fe2000c101138 */
[----:B------:R-:W-:Y:S05]  /*64830*/  EXIT ;  /* 0x000000000000794d */ /* 0x000fea0003800000 */
.L_x_3:
[----:B------:R-:W-:-:S00]  /*64840*/  BRA `(.L_x_3) ;  /* 0xfffffffc00fc7947 */ /* 0x000fc0000383ffff */
[----:B------:R-:W-:-:S00]  /*64850*/  NOP ;  /* 0x0000000000007918 */ /* 0x000fc00000000000 */
        /* <DEDUP_REMOVED lines=10> */
.L_x_4:


//--------------------- .nv.shared.matmul_kernel  --------------------------
	.section	.nv.shared.matmul_kernel,"aw",@nobits
	.sectionflags	@""
	.align	16
	.zero		1024


//--------------------- .nv.shared.reserved.0     --------------------------
	.section	.nv.shared.reserved.0,"aw",@nobits
	.weak		__nv_reservedSMEM_offset_0_alias
	.size		__nv_reservedSMEM_offset_0_alias, 0, 0
	.other		__nv_reservedSMEM_offset_0_alias,@"STO_CUDA_RESERVED_SHARED STV_DEFAULT"
__nv_reservedSMEM_offset_0_alias:
	.zero		0


//--------------------- .nv.constant0.matmul_kernel --------------------------
	.section	.nv.constant0.matmul_kernel,"a",@progbits
	.sectionflags	@""
	.align	4
.nv.constant0.matmul_kernel:
	.zero		608


//--------------------- SYMBOLS --------------------------

	.type		.nv.reservedSmem.offset0,@object
	.size		.nv.reservedSmem.offset0,0x4
